//
// Generated by NVIDIA NVVM Compiler
//
// Compiler Build ID: CL-36424714
// Cuda compilation tools, release 13.0, V13.0.88
// Based on NVVM 20.0.0
//

.version 9.0
.target sm_100
.address_size 64

	// .globl	_Z6fft_16PN6thrust24THRUST_300001_SM_1000_NS7complexIdEEi
.func  (.param .align 16 .b8 func_retval0[16]) __internal_trig_reduction_slowpathd
(
	.param .b64 __internal_trig_reduction_slowpathd_param_0
)
;
.const .align 4 .u32 block_1 = 16;
.const .align 4 .u32 block_2 = 8;
.global .align 1 .b8 _ZN34_INTERNAL_3b9f038f_4_k_cu_58ceb3994cuda3std3__45__cpo5beginE[1];
.global .align 1 .b8 _ZN34_INTERNAL_3b9f038f_4_k_cu_58ceb3994cuda3std3__45__cpo3endE[1];
.global .align 1 .b8 _ZN34_INTERNAL_3b9f038f_4_k_cu_58ceb3994cuda3std3__45__cpo6cbeginE[1];
.global .align 1 .b8 _ZN34_INTERNAL_3b9f038f_4_k_cu_58ceb3994cuda3std3__45__cpo4cendE[1];
.global .align 1 .b8 _ZN34_INTERNAL_3b9f038f_4_k_cu_58ceb3994cuda3std3__45__cpo6rbeginE[1];
.global .align 1 .b8 _ZN34_INTERNAL_3b9f038f_4_k_cu_58ceb3994cuda3std3__45__cpo4rendE[1];
.global .align 1 .b8 _ZN34_INTERNAL_3b9f038f_4_k_cu_58ceb3994cuda3std3__45__cpo7crbeginE[1];
.global .align 1 .b8 _ZN34_INTERNAL_3b9f038f_4_k_cu_58ceb3994cuda3std3__45__cpo5crendE[1];
.global .align 1 .b8 _ZN34_INTERNAL_3b9f038f_4_k_cu_58ceb3994cuda3std3__436_GLOBAL__N__3b9f038f_4_k_cu_58ceb3996ignoreE[1];
.global .align 1 .b8 _ZN34_INTERNAL_3b9f038f_4_k_cu_58ceb3994cuda3std3__419piecewise_constructE[1];
.global .align 1 .b8 _ZN34_INTERNAL_3b9f038f_4_k_cu_58ceb3994cuda3std3__48in_placeE[1];
.global .align 1 .b8 _ZN34_INTERNAL_3b9f038f_4_k_cu_58ceb3994cuda3std3__420unreachable_sentinelE[1];
.global .align 1 .b8 _ZN34_INTERNAL_3b9f038f_4_k_cu_58ceb3994cuda3std6ranges3__45__cpo4swapE[1];
.global .align 1 .b8 _ZN34_INTERNAL_3b9f038f_4_k_cu_58ceb3994cuda3std6ranges3__45__cpo9iter_moveE[1];
.global .align 1 .b8 _ZN34_INTERNAL_3b9f038f_4_k_cu_58ceb3994cuda3std6ranges3__45__cpo5beginE[1];
.global .align 1 .b8 _ZN34_INTERNAL_3b9f038f_4_k_cu_58ceb3994cuda3std6ranges3__45__cpo3endE[1];
.global .align 1 .b8 _ZN34_INTERNAL_3b9f038f_4_k_cu_58ceb3994cuda3std6ranges3__45__cpo6cbeginE[1];
.global .align 1 .b8 _ZN34_INTERNAL_3b9f038f_4_k_cu_58ceb3994cuda3std6ranges3__45__cpo4cendE[1];
.global .align 1 .b8 _ZN34_INTERNAL_3b9f038f_4_k_cu_58ceb3994cuda3std6ranges3__45__cpo7advanceE[1];
.global .align 1 .b8 _ZN34_INTERNAL_3b9f038f_4_k_cu_58ceb3994cuda3std6ranges3__45__cpo9iter_swapE[1];
.global .align 1 .b8 _ZN34_INTERNAL_3b9f038f_4_k_cu_58ceb3994cuda3std6ranges3__45__cpo4nextE[1];
.global .align 1 .b8 _ZN34_INTERNAL_3b9f038f_4_k_cu_58ceb3994cuda3std6ranges3__45__cpo4prevE[1];
.global .align 1 .b8 _ZN34_INTERNAL_3b9f038f_4_k_cu_58ceb3994cuda3std6ranges3__45__cpo4dataE[1];
.global .align 1 .b8 _ZN34_INTERNAL_3b9f038f_4_k_cu_58ceb3994cuda3std6ranges3__45__cpo5cdataE[1];
.global .align 1 .b8 _ZN34_INTERNAL_3b9f038f_4_k_cu_58ceb3994cuda3std6ranges3__45__cpo4sizeE[1];
.global .align 1 .b8 _ZN34_INTERNAL_3b9f038f_4_k_cu_58ceb3994cuda3std6ranges3__45__cpo5ssizeE[1];
.global .align 1 .b8 _ZN34_INTERNAL_3b9f038f_4_k_cu_58ceb3994cuda3std6ranges3__45__cpo8distanceE[1];
.global .align 1 .b8 _ZN34_INTERNAL_3b9f038f_4_k_cu_58ceb3996thrust24THRUST_300001_SM_1000_NS6system6detail10sequential3seqE[1];
.global .align 8 .b8 __cudart_i2opi_d[144] = {8, 93, 141, 31, 177, 95, 251, 107, 234, 146, 82, 138, 247, 57, 7, 61, 123, 241, 229, 235, 199, 186, 39, 117, 45, 234, 95, 158, 102, 63, 70, 79, 183, 9, 203, 39, 207, 126, 54, 109, 31, 109, 10, 90, 139, 17, 47, 239, 15, 152, 5, 222, 255, 151, 248, 31, 59, 40, 249, 189, 139, 95, 132, 156, 244, 57, 83, 131, 57, 214, 145, 57, 65, 126, 95, 180, 38, 112, 156, 233, 132, 68, 187, 46, 245, 53, 130, 232, 62, 167, 41, 177, 28, 235, 29, 254, 28, 146, 209, 9, 234, 46, 73, 6, 224, 210, 77, 66, 58, 110, 36, 183, 97, 197, 187, 222, 171, 99, 81, 254, 65, 144, 67, 60, 153, 149, 98, 219, 192, 221, 52, 245, 209, 87, 39, 252, 41, 21, 68, 78, 110, 131, 249, 162};
.global .align 16 .b8 __cudart_sin_cos_coeffs[128] = {70, 210, 176, 44, 241, 229, 90, 190, 146, 227, 172, 105, 227, 29, 199, 62, 161, 98, 219, 25, 160, 1, 42, 191, 24, 8, 17, 17, 17, 17, 129, 63, 84, 85, 85, 85, 85, 85, 197, 191, 0, 0, 0, 0, 0, 0, 0, 0, 0, 0, 0, 0, 0, 0, 0, 0, 100, 129, 253, 32, 131, 255, 168, 189, 40, 133, 239, 193, 167, 238, 33, 62, 217, 230, 6, 142, 79, 126, 146, 190, 233, 188, 221, 25, 160, 1, 250, 62, 71, 93, 193, 22, 108, 193, 86, 191, 81, 85, 85, 85, 85, 85, 165, 63, 0, 0, 0, 0, 0, 0, 224, 191, 0, 0, 0, 0, 0, 0, 240, 63};

.visible .entry _Z6fft_16PN6thrust24THRUST_300001_SM_1000_NS7complexIdEEi(
	.param .u64 .ptr .align 1 _Z6fft_16PN6thrust24THRUST_300001_SM_1000_NS7complexIdEEi_param_0,
	.param .u32 _Z6fft_16PN6thrust24THRUST_300001_SM_1000_NS7complexIdEEi_param_1
)
{
	.local .align 16 .b8 	__local_depot0[640];
	.reg .b64 	%SP;
	.reg .b64 	%SPL;
	.reg .pred 	%p<50>;
	.reg .b32 	%r<214>;
	.reg .b64 	%rd<146>;
	.reg .b64 	%fd<485>;

	mov.u64 	%SPL, __local_depot0;
	ld.param.u64 	%rd23, [_Z6fft_16PN6thrust24THRUST_300001_SM_1000_NS7complexIdEEi_param_0];
	ld.param.u32 	%r72, [_Z6fft_16PN6thrust24THRUST_300001_SM_1000_NS7complexIdEEi_param_1];
	cvta.to.global.u64 	%rd24, %rd23;
	add.u64 	%rd1, %SPL, 0;
	add.u64 	%rd145, %SPL, 512;
	add.u64 	%rd144, %SPL, 576;
	mov.u32 	%r74, %ctaid.x;
	mov.u32 	%r1, %ctaid.y;
	mad.lo.s32 	%r75, %r72, %r74, %r1;
	shr.s32 	%r76, %r72, 31;
	shr.u32 	%r77, %r76, 28;
	add.s32 	%r78, %r72, %r77;
	shr.s32 	%r2, %r78, 4;
	mul.wide.s32 	%rd28, %r75, 16;
	add.s64 	%rd4, %rd24, %rd28;
	ld.global.v2.f64 	{%fd78, %fd79}, [%rd4];
	st.local.v2.f64 	[%rd1], {%fd78, %fd79};
	mul.wide.s32 	%rd29, %r2, 16;
	add.s64 	%rd30, %rd4, %rd29;
	ld.global.v2.f64 	{%fd80, %fd81}, [%rd30];
	st.local.v2.f64 	[%rd1+16], {%fd80, %fd81};
	add.s64 	%rd31, %rd30, %rd29;
	ld.global.v2.f64 	{%fd82, %fd83}, [%rd31];
	st.local.v2.f64 	[%rd1+32], {%fd82, %fd83};
	add.s64 	%rd32, %rd31, %rd29;
	ld.global.v2.f64 	{%fd84, %fd85}, [%rd32];
	st.local.v2.f64 	[%rd1+48], {%fd84, %fd85};
	add.s64 	%rd33, %rd32, %rd29;
	ld.global.v2.f64 	{%fd86, %fd87}, [%rd33];
	st.local.v2.f64 	[%rd1+64], {%fd86, %fd87};
	add.s64 	%rd34, %rd33, %rd29;
	ld.global.v2.f64 	{%fd88, %fd89}, [%rd34];
	st.local.v2.f64 	[%rd1+80], {%fd88, %fd89};
	add.s64 	%rd35, %rd34, %rd29;
	ld.global.v2.f64 	{%fd90, %fd91}, [%rd35];
	st.local.v2.f64 	[%rd1+96], {%fd90, %fd91};
	add.s64 	%rd36, %rd35, %rd29;
	ld.global.v2.f64 	{%fd92, %fd93}, [%rd36];
	st.local.v2.f64 	[%rd1+112], {%fd92, %fd93};
	add.s64 	%rd37, %rd36, %rd29;
	ld.global.v2.f64 	{%fd94, %fd95}, [%rd37];
	st.local.v2.f64 	[%rd1+128], {%fd94, %fd95};
	add.s64 	%rd38, %rd37, %rd29;
	ld.global.v2.f64 	{%fd96, %fd97}, [%rd38];
	st.local.v2.f64 	[%rd1+144], {%fd96, %fd97};
	add.s64 	%rd39, %rd38, %rd29;
	ld.global.v2.f64 	{%fd98, %fd99}, [%rd39];
	st.local.v2.f64 	[%rd1+160], {%fd98, %fd99};
	add.s64 	%rd40, %rd39, %rd29;
	ld.global.v2.f64 	{%fd100, %fd101}, [%rd40];
	st.local.v2.f64 	[%rd1+176], {%fd100, %fd101};
	add.s64 	%rd41, %rd40, %rd29;
	ld.global.v2.f64 	{%fd102, %fd103}, [%rd41];
	st.local.v2.f64 	[%rd1+192], {%fd102, %fd103};
	add.s64 	%rd42, %rd41, %rd29;
	ld.global.v2.f64 	{%fd104, %fd105}, [%rd42];
	st.local.v2.f64 	[%rd1+208], {%fd104, %fd105};
	add.s64 	%rd43, %rd42, %rd29;
	ld.global.v2.f64 	{%fd106, %fd107}, [%rd43];
	st.local.v2.f64 	[%rd1+224], {%fd106, %fd107};
	add.s64 	%rd44, %rd43, %rd29;
	ld.global.v2.f64 	{%fd108, %fd109}, [%rd44];
	st.local.v2.f64 	[%rd1+240], {%fd108, %fd109};
	st.local.v2.f64 	[%rd1+256], {%fd78, %fd79};
	st.local.v2.f64 	[%rd1+272], {%fd94, %fd95};
	st.local.v2.f64 	[%rd1+288], {%fd86, %fd87};
	mov.b32 	%r79, 1;
	st.local.v4.u32 	[%rd145], {%r79, %r79, %r79, %r79};
	mov.b32 	%r80, 0;
	st.local.v4.u32 	[%rd144], {%r80, %r80, %r80, %r80};
	st.local.v2.f64 	[%rd1+304], {%fd102, %fd103};
	st.local.v2.f64 	[%rd1+320], {%fd82, %fd83};
	st.local.v2.f64 	[%rd1+336], {%fd98, %fd99};
	st.local.v2.f64 	[%rd1+352], {%fd90, %fd91};
	st.local.v4.u32 	[%rd145+16], {%r79, %r79, %r79, %r79};
	st.local.v4.u32 	[%rd144+16], {%r80, %r80, %r80, %r80};
	st.local.v2.f64 	[%rd1+368], {%fd106, %fd107};
	st.local.v2.f64 	[%rd1+384], {%fd80, %fd81};
	st.local.v2.f64 	[%rd1+400], {%fd96, %fd97};
	st.local.v2.f64 	[%rd1+416], {%fd88, %fd89};
	st.local.v4.u32 	[%rd145+32], {%r79, %r79, %r79, %r79};
	st.local.v4.u32 	[%rd144+32], {%r80, %r80, %r80, %r80};
	st.local.v2.f64 	[%rd1+432], {%fd104, %fd105};
	st.local.v2.f64 	[%rd1+448], {%fd84, %fd85};
	st.local.v2.f64 	[%rd1+464], {%fd100, %fd101};
	st.local.v2.f64 	[%rd1+480], {%fd92, %fd93};
	st.local.v4.u32 	[%rd145+48], {%r79, %r79, %r79, %r79};
	st.local.v4.u32 	[%rd144+48], {%r80, %r80, %r80, %r80};
	st.local.v2.f64 	[%rd1+496], {%fd108, %fd109};
	mov.f64 	%fd465, 0d0000000000000000;
	mov.b32 	%r193, 16;
	mov.u64 	%rd137, %rd145;
	mov.u64 	%rd138, %rd144;
$L__BB0_1:
	ld.local.u32 	%r4, [%rd137];
	sub.s32 	%r81, 1, %r4;
	st.local.u32 	[%rd137], %r81;
	ld.local.u32 	%r5, [%rd138];
	sub.s32 	%r6, 1, %r5;
	st.local.u32 	[%rd138], %r6;
	mul.f64 	%fd2, %fd465, 0dC00921FB54442D18;
	abs.f64 	%fd3, %fd2;
	setp.neu.f64 	%p1, %fd3, 0d7FF0000000000000;
	@%p1 bra 	$L__BB0_3;
	mov.f64 	%fd115, 0d0000000000000000;
	mul.rn.f64 	%fd467, %fd2, %fd115;
	mov.b32 	%r195, 1;
	bra.uni 	$L__BB0_6;
$L__BB0_3:
	mul.f64 	%fd110, %fd2, 0d3FE45F306DC9C883;
	cvt.rni.s32.f64 	%r194, %fd110;
	cvt.rn.f64.s32 	%fd111, %r194;
	fma.rn.f64 	%fd112, %fd111, 0dBFF921FB54442D18, %fd2;
	fma.rn.f64 	%fd113, %fd111, 0dBC91A62633145C00, %fd112;
	fma.rn.f64 	%fd467, %fd111, 0dB97B839A252049C0, %fd113;
	setp.ltu.f64 	%p2, %fd3, 0d41E0000000000000;
	@%p2 bra 	$L__BB0_5;
	{ // callseq 0, 0
	.param .b64 param0;
	st.param.f64 	[param0], %fd2;
	.param .align 16 .b8 retval0[16];
	call.uni (retval0), 
	__internal_trig_reduction_slowpathd, 
	(
	param0
	);
	ld.param.f64 	%fd467, [retval0];
	ld.param.b32 	%r194, [retval0+8];
	} // callseq 0
$L__BB0_5:
	add.s32 	%r195, %r194, 1;
$L__BB0_6:
	setp.neu.f64 	%p3, %fd3, 0d7FF0000000000000;
	shl.b32 	%r84, %r195, 6;
	cvt.u64.u32 	%rd45, %r84;
	and.b64  	%rd46, %rd45, 64;
	mov.u64 	%rd47, __cudart_sin_cos_coeffs;
	add.s64 	%rd48, %rd47, %rd46;
	mul.rn.f64 	%fd116, %fd467, %fd467;
	and.b32  	%r85, %r195, 1;
	setp.eq.b32 	%p4, %r85, 1;
	selp.f64 	%fd117, 0dBDA8FF8320FD8164, 0d3DE5DB65F9785EBA, %p4;
	ld.global.nc.v2.f64 	{%fd118, %fd119}, [%rd48];
	fma.rn.f64 	%fd120, %fd117, %fd116, %fd118;
	fma.rn.f64 	%fd121, %fd120, %fd116, %fd119;
	ld.global.nc.v2.f64 	{%fd122, %fd123}, [%rd48+16];
	fma.rn.f64 	%fd124, %fd121, %fd116, %fd122;
	fma.rn.f64 	%fd125, %fd124, %fd116, %fd123;
	ld.global.nc.v2.f64 	{%fd126, %fd127}, [%rd48+32];
	fma.rn.f64 	%fd128, %fd125, %fd116, %fd126;
	fma.rn.f64 	%fd129, %fd128, %fd116, %fd127;
	fma.rn.f64 	%fd130, %fd129, %fd467, %fd467;
	fma.rn.f64 	%fd131, %fd129, %fd116, 0d3FF0000000000000;
	selp.f64 	%fd132, %fd131, %fd130, %p4;
	and.b32  	%r86, %r195, 2;
	setp.eq.s32 	%p5, %r86, 0;
	mov.f64 	%fd133, 0d0000000000000000;
	sub.f64 	%fd134, %fd133, %fd132;
	selp.f64 	%fd9, %fd132, %fd134, %p5;
	@%p3 bra 	$L__BB0_8;
	mov.f64 	%fd140, 0d0000000000000000;
	mul.rn.f64 	%fd468, %fd2, %fd140;
	mov.b32 	%r196, 0;
	bra.uni 	$L__BB0_10;
$L__BB0_8:
	mul.f64 	%fd135, %fd2, 0d3FE45F306DC9C883;
	cvt.rni.s32.f64 	%r196, %fd135;
	cvt.rn.f64.s32 	%fd136, %r196;
	fma.rn.f64 	%fd137, %fd136, 0dBFF921FB54442D18, %fd2;
	fma.rn.f64 	%fd138, %fd136, 0dBC91A62633145C00, %fd137;
	fma.rn.f64 	%fd468, %fd136, 0dB97B839A252049C0, %fd138;
	setp.ltu.f64 	%p6, %fd3, 0d41E0000000000000;
	@%p6 bra 	$L__BB0_10;
	{ // callseq 1, 0
	.param .b64 param0;
	st.param.f64 	[param0], %fd2;
	.param .align 16 .b8 retval0[16];
	call.uni (retval0), 
	__internal_trig_reduction_slowpathd, 
	(
	param0
	);
	ld.param.f64 	%fd468, [retval0];
	ld.param.b32 	%r196, [retval0+8];
	} // callseq 1
$L__BB0_10:
	shl.b32 	%r89, %r196, 6;
	cvt.u64.u32 	%rd49, %r89;
	and.b64  	%rd50, %rd49, 64;
	add.s64 	%rd52, %rd47, %rd50;
	mul.rn.f64 	%fd141, %fd468, %fd468;
	and.b32  	%r90, %r196, 1;
	setp.eq.b32 	%p7, %r90, 1;
	selp.f64 	%fd142, 0dBDA8FF8320FD8164, 0d3DE5DB65F9785EBA, %p7;
	ld.global.nc.v2.f64 	{%fd143, %fd144}, [%rd52];
	fma.rn.f64 	%fd145, %fd142, %fd141, %fd143;
	fma.rn.f64 	%fd146, %fd145, %fd141, %fd144;
	ld.global.nc.v2.f64 	{%fd147, %fd148}, [%rd52+16];
	fma.rn.f64 	%fd149, %fd146, %fd141, %fd147;
	fma.rn.f64 	%fd150, %fd149, %fd141, %fd148;
	ld.global.nc.v2.f64 	{%fd151, %fd152}, [%rd52+32];
	fma.rn.f64 	%fd153, %fd150, %fd141, %fd151;
	fma.rn.f64 	%fd154, %fd153, %fd141, %fd152;
	fma.rn.f64 	%fd155, %fd154, %fd468, %fd468;
	fma.rn.f64 	%fd156, %fd154, %fd141, 0d3FF0000000000000;
	selp.f64 	%fd157, %fd156, %fd155, %p7;
	and.b32  	%r91, %r196, 2;
	setp.eq.s32 	%p8, %r91, 0;
	mov.f64 	%fd158, 0d0000000000000000;
	sub.f64 	%fd159, %fd158, %fd157;
	selp.f64 	%fd14, %fd157, %fd159, %p8;
	add.s32 	%r92, %r193, -16;
	xor.b32  	%r15, %r92, 1;
	setp.le.u32 	%p9, %r15, %r92;
	@%p9 bra 	$L__BB0_12;
	shl.b32 	%r99, %r6, 4;
	shl.b32 	%r100, %r5, 4;
	sub.s32 	%r101, %r193, %r100;
	mul.wide.s32 	%rd59, %r101, 16;
	add.s64 	%rd60, %rd1, %rd59;
	add.s32 	%r102, %r99, %r15;
	mul.wide.s32 	%rd61, %r102, 16;
	add.s64 	%rd62, %rd1, %rd61;
	ld.local.v2.f64 	{%fd171, %fd172}, [%rd62];
	mul.f64 	%fd173, %fd9, %fd171;
	mul.f64 	%fd174, %fd14, %fd172;
	sub.f64 	%fd175, %fd173, %fd174;
	mul.f64 	%fd176, %fd14, %fd171;
	fma.rn.f64 	%fd177, %fd9, %fd172, %fd176;
	ld.local.v2.f64 	{%fd178, %fd179}, [%rd60];
	add.f64 	%fd180, %fd178, %fd175;
	add.f64 	%fd181, %fd179, %fd177;
	shl.b32 	%r103, %r4, 4;
	sub.s32 	%r104, %r193, %r103;
	mul.wide.s32 	%rd63, %r104, 16;
	add.s64 	%rd64, %rd1, %rd63;
	st.local.v2.f64 	[%rd64], {%fd180, %fd181};
	bra.uni 	$L__BB0_13;
$L__BB0_12:
	shl.b32 	%r93, %r6, 4;
	add.s32 	%r94, %r93, %r15;
	mul.wide.s32 	%rd53, %r94, 16;
	add.s64 	%rd54, %rd1, %rd53;
	shl.b32 	%r95, %r5, 4;
	sub.s32 	%r96, %r193, %r95;
	mul.wide.s32 	%rd55, %r96, 16;
	add.s64 	%rd56, %rd1, %rd55;
	ld.local.v2.f64 	{%fd160, %fd161}, [%rd56];
	mul.f64 	%fd162, %fd9, %fd160;
	mul.f64 	%fd163, %fd14, %fd161;
	sub.f64 	%fd164, %fd162, %fd163;
	mul.f64 	%fd165, %fd14, %fd160;
	fma.rn.f64 	%fd166, %fd9, %fd161, %fd165;
	ld.local.v2.f64 	{%fd167, %fd168}, [%rd54];
	add.f64 	%fd169, %fd167, %fd164;
	add.f64 	%fd170, %fd168, %fd166;
	shl.b32 	%r97, %r4, 4;
	sub.s32 	%r98, %r193, %r97;
	mul.wide.s32 	%rd57, %r98, 16;
	add.s64 	%rd58, %rd1, %rd57;
	st.local.v2.f64 	[%rd58], {%fd169, %fd170};
$L__BB0_13:
	add.f64 	%fd465, %fd465, 0d3FF0000000000000;
	add.s32 	%r193, %r193, 1;
	add.s64 	%rd138, %rd138, 4;
	add.s64 	%rd137, %rd137, 4;
	setp.ne.s32 	%p10, %r193, 32;
	@%p10 bra 	$L__BB0_1;
	mov.f64 	%fd469, 0d0000000000000000;
	mov.b32 	%r197, 16;
	mov.u64 	%rd139, %rd145;
	mov.u64 	%rd140, %rd144;
$L__BB0_15:
	ld.local.u32 	%r18, [%rd139];
	sub.s32 	%r106, 1, %r18;
	st.local.u32 	[%rd139], %r106;
	ld.local.u32 	%r19, [%rd140];
	sub.s32 	%r20, 1, %r19;
	st.local.u32 	[%rd140], %r20;
	mul.f64 	%fd183, %fd469, 0dC00921FB54442D18;
	mul.f64 	%fd17, %fd183, 0d3FE0000000000000;
	abs.f64 	%fd18, %fd17;
	setp.eq.f64 	%p11, %fd18, 0d7FF0000000000000;
	@%p11 bra 	$L__BB0_19;
	mul.f64 	%fd184, %fd17, 0d3FE45F306DC9C883;
	cvt.rni.s32.f64 	%r198, %fd184;
	cvt.rn.f64.s32 	%fd185, %r198;
	fma.rn.f64 	%fd186, %fd185, 0dBFF921FB54442D18, %fd17;
	fma.rn.f64 	%fd187, %fd185, 0dBC91A62633145C00, %fd186;
	fma.rn.f64 	%fd471, %fd185, 0dB97B839A252049C0, %fd187;
	setp.ltu.f64 	%p12, %fd18, 0d41E0000000000000;
	@%p12 bra 	$L__BB0_18;
	{ // callseq 2, 0
	.param .b64 param0;
	st.param.f64 	[param0], %fd17;
	.param .align 16 .b8 retval0[16];
	call.uni (retval0), 
	__internal_trig_reduction_slowpathd, 
	(
	param0
	);
	ld.param.f64 	%fd471, [retval0];
	ld.param.b32 	%r198, [retval0+8];
	} // callseq 2
$L__BB0_18:
	add.s32 	%r199, %r198, 1;
	bra.uni 	$L__BB0_20;
$L__BB0_19:
	mov.f64 	%fd189, 0d0000000000000000;
	mul.rn.f64 	%fd471, %fd17, %fd189;
	mov.b32 	%r199, 1;
$L__BB0_20:
	setp.eq.f64 	%p13, %fd18, 0d7FF0000000000000;
	shl.b32 	%r109, %r199, 6;
	cvt.u64.u32 	%rd65, %r109;
	and.b64  	%rd66, %rd65, 64;
	add.s64 	%rd68, %rd47, %rd66;
	mul.rn.f64 	%fd190, %fd471, %fd471;
	and.b32  	%r110, %r199, 1;
	setp.eq.b32 	%p14, %r110, 1;
	selp.f64 	%fd191, 0dBDA8FF8320FD8164, 0d3DE5DB65F9785EBA, %p14;
	ld.global.nc.v2.f64 	{%fd192, %fd193}, [%rd68];
	fma.rn.f64 	%fd194, %fd191, %fd190, %fd192;
	fma.rn.f64 	%fd195, %fd194, %fd190, %fd193;
	ld.global.nc.v2.f64 	{%fd196, %fd197}, [%rd68+16];
	fma.rn.f64 	%fd198, %fd195, %fd190, %fd196;
	fma.rn.f64 	%fd199, %fd198, %fd190, %fd197;
	ld.global.nc.v2.f64 	{%fd200, %fd201}, [%rd68+32];
	fma.rn.f64 	%fd202, %fd199, %fd190, %fd200;
	fma.rn.f64 	%fd203, %fd202, %fd190, %fd201;
	fma.rn.f64 	%fd204, %fd203, %fd471, %fd471;
	fma.rn.f64 	%fd205, %fd203, %fd190, 0d3FF0000000000000;
	selp.f64 	%fd206, %fd205, %fd204, %p14;
	and.b32  	%r111, %r199, 2;
	setp.eq.s32 	%p15, %r111, 0;
	mov.f64 	%fd207, 0d0000000000000000;
	sub.f64 	%fd208, %fd207, %fd206;
	selp.f64 	%fd24, %fd206, %fd208, %p15;
	@%p13 bra 	$L__BB0_23;
	mul.f64 	%fd209, %fd17, 0d3FE45F306DC9C883;
	cvt.rni.s32.f64 	%r200, %fd209;
	cvt.rn.f64.s32 	%fd210, %r200;
	fma.rn.f64 	%fd211, %fd210, 0dBFF921FB54442D18, %fd17;
	fma.rn.f64 	%fd212, %fd210, 0dBC91A62633145C00, %fd211;
	fma.rn.f64 	%fd472, %fd210, 0dB97B839A252049C0, %fd212;
	setp.ltu.f64 	%p16, %fd18, 0d41E0000000000000;
	@%p16 bra 	$L__BB0_24;
	{ // callseq 3, 0
	.param .b64 param0;
	st.param.f64 	[param0], %fd17;
	.param .align 16 .b8 retval0[16];
	call.uni (retval0), 
	__internal_trig_reduction_slowpathd, 
	(
	param0
	);
	ld.param.f64 	%fd472, [retval0];
	ld.param.b32 	%r200, [retval0+8];
	} // callseq 3
	bra.uni 	$L__BB0_24;
$L__BB0_23:
	mov.f64 	%fd214, 0d0000000000000000;
	mul.rn.f64 	%fd472, %fd17, %fd214;
	mov.b32 	%r200, 0;
$L__BB0_24:
	shl.b32 	%r114, %r200, 6;
	cvt.u64.u32 	%rd69, %r114;
	and.b64  	%rd70, %rd69, 64;
	add.s64 	%rd72, %rd47, %rd70;
	mul.rn.f64 	%fd215, %fd472, %fd472;
	and.b32  	%r115, %r200, 1;
	setp.eq.b32 	%p17, %r115, 1;
	selp.f64 	%fd216, 0dBDA8FF8320FD8164, 0d3DE5DB65F9785EBA, %p17;
	ld.global.nc.v2.f64 	{%fd217, %fd218}, [%rd72];
	fma.rn.f64 	%fd219, %fd216, %fd215, %fd217;
	fma.rn.f64 	%fd220, %fd219, %fd215, %fd218;
	ld.global.nc.v2.f64 	{%fd221, %fd222}, [%rd72+16];
	fma.rn.f64 	%fd223, %fd220, %fd215, %fd221;
	fma.rn.f64 	%fd224, %fd223, %fd215, %fd222;
	ld.global.nc.v2.f64 	{%fd225, %fd226}, [%rd72+32];
	fma.rn.f64 	%fd227, %fd224, %fd215, %fd225;
	fma.rn.f64 	%fd228, %fd227, %fd215, %fd226;
	fma.rn.f64 	%fd229, %fd228, %fd472, %fd472;
	fma.rn.f64 	%fd230, %fd228, %fd215, 0d3FF0000000000000;
	selp.f64 	%fd231, %fd230, %fd229, %p17;
	and.b32  	%r116, %r200, 2;
	setp.eq.s32 	%p18, %r116, 0;
	mov.f64 	%fd232, 0d0000000000000000;
	sub.f64 	%fd233, %fd232, %fd231;
	selp.f64 	%fd29, %fd231, %fd233, %p18;
	add.s32 	%r117, %r197, -16;
	xor.b32  	%r29, %r117, 2;
	setp.gt.u32 	%p19, %r29, %r117;
	@%p19 bra 	$L__BB0_26;
	shl.b32 	%r118, %r20, 4;
	add.s32 	%r119, %r118, %r29;
	mul.wide.s32 	%rd73, %r119, 16;
	add.s64 	%rd74, %rd1, %rd73;
	shl.b32 	%r120, %r19, 4;
	sub.s32 	%r121, %r197, %r120;
	mul.wide.s32 	%rd75, %r121, 16;
	add.s64 	%rd76, %rd1, %rd75;
	ld.local.v2.f64 	{%fd234, %fd235}, [%rd76];
	mul.f64 	%fd236, %fd24, %fd234;
	mul.f64 	%fd237, %fd29, %fd235;
	sub.f64 	%fd238, %fd236, %fd237;
	mul.f64 	%fd239, %fd29, %fd234;
	fma.rn.f64 	%fd240, %fd24, %fd235, %fd239;
	ld.local.v2.f64 	{%fd241, %fd242}, [%rd74];
	add.f64 	%fd243, %fd241, %fd238;
	add.f64 	%fd244, %fd242, %fd240;
	shl.b32 	%r122, %r18, 4;
	sub.s32 	%r123, %r197, %r122;
	mul.wide.s32 	%rd77, %r123, 16;
	add.s64 	%rd78, %rd1, %rd77;
	st.local.v2.f64 	[%rd78], {%fd243, %fd244};
	bra.uni 	$L__BB0_27;
$L__BB0_26:
	shl.b32 	%r124, %r20, 4;
	shl.b32 	%r125, %r19, 4;
	sub.s32 	%r126, %r197, %r125;
	mul.wide.s32 	%rd79, %r126, 16;
	add.s64 	%rd80, %rd1, %rd79;
	add.s32 	%r127, %r124, %r29;
	mul.wide.s32 	%rd81, %r127, 16;
	add.s64 	%rd82, %rd1, %rd81;
	ld.local.v2.f64 	{%fd245, %fd246}, [%rd82];
	mul.f64 	%fd247, %fd24, %fd245;
	mul.f64 	%fd248, %fd29, %fd246;
	sub.f64 	%fd249, %fd247, %fd248;
	mul.f64 	%fd250, %fd29, %fd245;
	fma.rn.f64 	%fd251, %fd24, %fd246, %fd250;
	ld.local.v2.f64 	{%fd252, %fd253}, [%rd80];
	add.f64 	%fd254, %fd252, %fd249;
	add.f64 	%fd255, %fd253, %fd251;
	shl.b32 	%r128, %r18, 4;
	sub.s32 	%r129, %r197, %r128;
	mul.wide.s32 	%rd83, %r129, 16;
	add.s64 	%rd84, %rd1, %rd83;
	st.local.v2.f64 	[%rd84], {%fd254, %fd255};
$L__BB0_27:
	add.f64 	%fd469, %fd469, 0d3FF0000000000000;
	add.s32 	%r197, %r197, 1;
	add.s64 	%rd140, %rd140, 4;
	add.s64 	%rd139, %rd139, 4;
	setp.ne.s32 	%p20, %r197, 32;
	@%p20 bra 	$L__BB0_15;
	mov.f64 	%fd473, 0d0000000000000000;
	mov.b32 	%r201, 16;
	mov.u64 	%rd141, %rd145;
	mov.u64 	%rd142, %rd144;
$L__BB0_29:
	ld.local.u32 	%r32, [%rd141];
	sub.s32 	%r131, 1, %r32;
	st.local.u32 	[%rd141], %r131;
	ld.local.u32 	%r33, [%rd142];
	sub.s32 	%r34, 1, %r33;
	st.local.u32 	[%rd142], %r34;
	mul.f64 	%fd257, %fd473, 0dC00921FB54442D18;
	mul.f64 	%fd32, %fd257, 0d3FD0000000000000;
	abs.f64 	%fd33, %fd32;
	setp.eq.f64 	%p21, %fd33, 0d7FF0000000000000;
	@%p21 bra 	$L__BB0_33;
	mul.f64 	%fd258, %fd32, 0d3FE45F306DC9C883;
	cvt.rni.s32.f64 	%r202, %fd258;
	cvt.rn.f64.s32 	%fd259, %r202;
	fma.rn.f64 	%fd260, %fd259, 0dBFF921FB54442D18, %fd32;
	fma.rn.f64 	%fd261, %fd259, 0dBC91A62633145C00, %fd260;
	fma.rn.f64 	%fd475, %fd259, 0dB97B839A252049C0, %fd261;
	setp.ltu.f64 	%p22, %fd33, 0d41E0000000000000;
	@%p22 bra 	$L__BB0_32;
	{ // callseq 4, 0
	.param .b64 param0;
	st.param.f64 	[param0], %fd32;
	.param .align 16 .b8 retval0[16];
	call.uni (retval0), 
	__internal_trig_reduction_slowpathd, 
	(
	param0
	);
	ld.param.f64 	%fd475, [retval0];
	ld.param.b32 	%r202, [retval0+8];
	} // callseq 4
$L__BB0_32:
	add.s32 	%r203, %r202, 1;
	bra.uni 	$L__BB0_34;
$L__BB0_33:
	mov.f64 	%fd263, 0d0000000000000000;
	mul.rn.f64 	%fd475, %fd32, %fd263;
	mov.b32 	%r203, 1;
$L__BB0_34:
	setp.eq.f64 	%p23, %fd33, 0d7FF0000000000000;
	shl.b32 	%r134, %r203, 6;
	cvt.u64.u32 	%rd85, %r134;
	and.b64  	%rd86, %rd85, 64;
	add.s64 	%rd88, %rd47, %rd86;
	mul.rn.f64 	%fd264, %fd475, %fd475;
	and.b32  	%r135, %r203, 1;
	setp.eq.b32 	%p24, %r135, 1;
	selp.f64 	%fd265, 0dBDA8FF8320FD8164, 0d3DE5DB65F9785EBA, %p24;
	ld.global.nc.v2.f64 	{%fd266, %fd267}, [%rd88];
	fma.rn.f64 	%fd268, %fd265, %fd264, %fd266;
	fma.rn.f64 	%fd269, %fd268, %fd264, %fd267;
	ld.global.nc.v2.f64 	{%fd270, %fd271}, [%rd88+16];
	fma.rn.f64 	%fd272, %fd269, %fd264, %fd270;
	fma.rn.f64 	%fd273, %fd272, %fd264, %fd271;
	ld.global.nc.v2.f64 	{%fd274, %fd275}, [%rd88+32];
	fma.rn.f64 	%fd276, %fd273, %fd264, %fd274;
	fma.rn.f64 	%fd277, %fd276, %fd264, %fd275;
	fma.rn.f64 	%fd278, %fd277, %fd475, %fd475;
	fma.rn.f64 	%fd279, %fd277, %fd264, 0d3FF0000000000000;
	selp.f64 	%fd280, %fd279, %fd278, %p24;
	and.b32  	%r136, %r203, 2;
	setp.eq.s32 	%p25, %r136, 0;
	mov.f64 	%fd281, 0d0000000000000000;
	sub.f64 	%fd282, %fd281, %fd280;
	selp.f64 	%fd39, %fd280, %fd282, %p25;
	@%p23 bra 	$L__BB0_37;
	mul.f64 	%fd283, %fd32, 0d3FE45F306DC9C883;
	cvt.rni.s32.f64 	%r204, %fd283;
	cvt.rn.f64.s32 	%fd284, %r204;
	fma.rn.f64 	%fd285, %fd284, 0dBFF921FB54442D18, %fd32;
	fma.rn.f64 	%fd286, %fd284, 0dBC91A62633145C00, %fd285;
	fma.rn.f64 	%fd476, %fd284, 0dB97B839A252049C0, %fd286;
	setp.ltu.f64 	%p26, %fd33, 0d41E0000000000000;
	@%p26 bra 	$L__BB0_38;
	{ // callseq 5, 0
	.param .b64 param0;
	st.param.f64 	[param0], %fd32;
	.param .align 16 .b8 retval0[16];
	call.uni (retval0), 
	__internal_trig_reduction_slowpathd, 
	(
	param0
	);
	ld.param.f64 	%fd476, [retval0];
	ld.param.b32 	%r204, [retval0+8];
	} // callseq 5
	bra.uni 	$L__BB0_38;
$L__BB0_37:
	mov.f64 	%fd288, 0d0000000000000000;
	mul.rn.f64 	%fd476, %fd32, %fd288;
	mov.b32 	%r204, 0;
$L__BB0_38:
	shl.b32 	%r139, %r204, 6;
	cvt.u64.u32 	%rd89, %r139;
	and.b64  	%rd90, %rd89, 64;
	add.s64 	%rd92, %rd47, %rd90;
	mul.rn.f64 	%fd289, %fd476, %fd476;
	and.b32  	%r140, %r204, 1;
	setp.eq.b32 	%p27, %r140, 1;
	selp.f64 	%fd290, 0dBDA8FF8320FD8164, 0d3DE5DB65F9785EBA, %p27;
	ld.global.nc.v2.f64 	{%fd291, %fd292}, [%rd92];
	fma.rn.f64 	%fd293, %fd290, %fd289, %fd291;
	fma.rn.f64 	%fd294, %fd293, %fd289, %fd292;
	ld.global.nc.v2.f64 	{%fd295, %fd296}, [%rd92+16];
	fma.rn.f64 	%fd297, %fd294, %fd289, %fd295;
	fma.rn.f64 	%fd298, %fd297, %fd289, %fd296;
	ld.global.nc.v2.f64 	{%fd299, %fd300}, [%rd92+32];
	fma.rn.f64 	%fd301, %fd298, %fd289, %fd299;
	fma.rn.f64 	%fd302, %fd301, %fd289, %fd300;
	fma.rn.f64 	%fd303, %fd302, %fd476, %fd476;
	fma.rn.f64 	%fd304, %fd302, %fd289, 0d3FF0000000000000;
	selp.f64 	%fd305, %fd304, %fd303, %p27;
	and.b32  	%r141, %r204, 2;
	setp.eq.s32 	%p28, %r141, 0;
	mov.f64 	%fd306, 0d0000000000000000;
	sub.f64 	%fd307, %fd306, %fd305;
	selp.f64 	%fd44, %fd305, %fd307, %p28;
	add.s32 	%r142, %r201, -16;
	xor.b32  	%r43, %r142, 4;
	setp.gt.u32 	%p29, %r43, %r142;
	@%p29 bra 	$L__BB0_40;
	shl.b32 	%r143, %r34, 4;
	add.s32 	%r144, %r143, %r43;
	mul.wide.s32 	%rd93, %r144, 16;
	add.s64 	%rd94, %rd1, %rd93;
	shl.b32 	%r145, %r33, 4;
	sub.s32 	%r146, %r201, %r145;
	mul.wide.s32 	%rd95, %r146, 16;
	add.s64 	%rd96, %rd1, %rd95;
	ld.local.v2.f64 	{%fd308, %fd309}, [%rd96];
	mul.f64 	%fd310, %fd39, %fd308;
	mul.f64 	%fd311, %fd44, %fd309;
	sub.f64 	%fd312, %fd310, %fd311;
	mul.f64 	%fd313, %fd44, %fd308;
	fma.rn.f64 	%fd314, %fd39, %fd309, %fd313;
	ld.local.v2.f64 	{%fd315, %fd316}, [%rd94];
	add.f64 	%fd317, %fd315, %fd312;
	add.f64 	%fd318, %fd316, %fd314;
	shl.b32 	%r147, %r32, 4;
	sub.s32 	%r148, %r201, %r147;
	mul.wide.s32 	%rd97, %r148, 16;
	add.s64 	%rd98, %rd1, %rd97;
	st.local.v2.f64 	[%rd98], {%fd317, %fd318};
	bra.uni 	$L__BB0_41;
$L__BB0_40:
	shl.b32 	%r149, %r34, 4;
	shl.b32 	%r150, %r33, 4;
	sub.s32 	%r151, %r201, %r150;
	mul.wide.s32 	%rd99, %r151, 16;
	add.s64 	%rd100, %rd1, %rd99;
	add.s32 	%r152, %r149, %r43;
	mul.wide.s32 	%rd101, %r152, 16;
	add.s64 	%rd102, %rd1, %rd101;
	ld.local.v2.f64 	{%fd319, %fd320}, [%rd102];
	mul.f64 	%fd321, %fd39, %fd319;
	mul.f64 	%fd322, %fd44, %fd320;
	sub.f64 	%fd323, %fd321, %fd322;
	mul.f64 	%fd324, %fd44, %fd319;
	fma.rn.f64 	%fd325, %fd39, %fd320, %fd324;
	ld.local.v2.f64 	{%fd326, %fd327}, [%rd100];
	add.f64 	%fd328, %fd326, %fd323;
	add.f64 	%fd329, %fd327, %fd325;
	shl.b32 	%r153, %r32, 4;
	sub.s32 	%r154, %r201, %r153;
	mul.wide.s32 	%rd103, %r154, 16;
	add.s64 	%rd104, %rd1, %rd103;
	st.local.v2.f64 	[%rd104], {%fd328, %fd329};
$L__BB0_41:
	add.f64 	%fd473, %fd473, 0d3FF0000000000000;
	add.s32 	%r201, %r201, 1;
	add.s64 	%rd142, %rd142, 4;
	add.s64 	%rd141, %rd141, 4;
	setp.ne.s32 	%p30, %r201, 32;
	@%p30 bra 	$L__BB0_29;
	mov.f64 	%fd477, 0d0000000000000000;
	mov.b32 	%r205, 16;
	mov.u64 	%rd143, %rd145;
$L__BB0_43:
	add.s32 	%r46, %r205, -16;
	ld.local.u32 	%r47, [%rd143];
	sub.s32 	%r156, 1, %r47;
	st.local.u32 	[%rd143], %r156;
	ld.local.u32 	%r48, [%rd144];
	sub.s32 	%r49, 1, %r48;
	st.local.u32 	[%rd144], %r49;
	xor.b32  	%r50, %r46, 8;
	mul.f64 	%fd331, %fd477, 0dC00921FB54442D18;
	mul.f64 	%fd47, %fd331, 0d3FC0000000000000;
	abs.f64 	%fd48, %fd47;
	setp.eq.f64 	%p31, %fd48, 0d7FF0000000000000;
	@%p31 bra 	$L__BB0_47;
	mul.f64 	%fd332, %fd47, 0d3FE45F306DC9C883;
	cvt.rni.s32.f64 	%r206, %fd332;
	cvt.rn.f64.s32 	%fd333, %r206;
	fma.rn.f64 	%fd334, %fd333, 0dBFF921FB54442D18, %fd47;
	fma.rn.f64 	%fd335, %fd333, 0dBC91A62633145C00, %fd334;
	fma.rn.f64 	%fd479, %fd333, 0dB97B839A252049C0, %fd335;
	setp.ltu.f64 	%p32, %fd48, 0d41E0000000000000;
	@%p32 bra 	$L__BB0_46;
	{ // callseq 6, 0
	.param .b64 param0;
	st.param.f64 	[param0], %fd47;
	.param .align 16 .b8 retval0[16];
	call.uni (retval0), 
	__internal_trig_reduction_slowpathd, 
	(
	param0
	);
	ld.param.f64 	%fd479, [retval0];
	ld.param.b32 	%r206, [retval0+8];
	} // callseq 6
$L__BB0_46:
	add.s32 	%r207, %r206, 1;
	bra.uni 	$L__BB0_48;
$L__BB0_47:
	mov.f64 	%fd337, 0d0000000000000000;
	mul.rn.f64 	%fd479, %fd47, %fd337;
	mov.b32 	%r207, 1;
$L__BB0_48:
	setp.eq.f64 	%p33, %fd48, 0d7FF0000000000000;
	shl.b32 	%r159, %r207, 6;
	cvt.u64.u32 	%rd105, %r159;
	and.b64  	%rd106, %rd105, 64;
	add.s64 	%rd108, %rd47, %rd106;
	mul.rn.f64 	%fd338, %fd479, %fd479;
	and.b32  	%r160, %r207, 1;
	setp.eq.b32 	%p34, %r160, 1;
	selp.f64 	%fd339, 0dBDA8FF8320FD8164, 0d3DE5DB65F9785EBA, %p34;
	ld.global.nc.v2.f64 	{%fd340, %fd341}, [%rd108];
	fma.rn.f64 	%fd342, %fd339, %fd338, %fd340;
	fma.rn.f64 	%fd343, %fd342, %fd338, %fd341;
	ld.global.nc.v2.f64 	{%fd344, %fd345}, [%rd108+16];
	fma.rn.f64 	%fd346, %fd343, %fd338, %fd344;
	fma.rn.f64 	%fd347, %fd346, %fd338, %fd345;
	ld.global.nc.v2.f64 	{%fd348, %fd349}, [%rd108+32];
	fma.rn.f64 	%fd350, %fd347, %fd338, %fd348;
	fma.rn.f64 	%fd351, %fd350, %fd338, %fd349;
	fma.rn.f64 	%fd352, %fd351, %fd479, %fd479;
	fma.rn.f64 	%fd353, %fd351, %fd338, 0d3FF0000000000000;
	selp.f64 	%fd354, %fd353, %fd352, %p34;
	and.b32  	%r161, %r207, 2;
	setp.eq.s32 	%p35, %r161, 0;
	mov.f64 	%fd355, 0d0000000000000000;
	sub.f64 	%fd356, %fd355, %fd354;
	selp.f64 	%fd54, %fd354, %fd356, %p35;
	@%p33 bra 	$L__BB0_51;
	mul.f64 	%fd357, %fd47, 0d3FE45F306DC9C883;
	cvt.rni.s32.f64 	%r208, %fd357;
	cvt.rn.f64.s32 	%fd358, %r208;
	fma.rn.f64 	%fd359, %fd358, 0dBFF921FB54442D18, %fd47;
	fma.rn.f64 	%fd360, %fd358, 0dBC91A62633145C00, %fd359;
	fma.rn.f64 	%fd480, %fd358, 0dB97B839A252049C0, %fd360;
	setp.ltu.f64 	%p36, %fd48, 0d41E0000000000000;
	@%p36 bra 	$L__BB0_52;
	{ // callseq 7, 0
	.param .b64 param0;
	st.param.f64 	[param0], %fd47;
	.param .align 16 .b8 retval0[16];
	call.uni (retval0), 
	__internal_trig_reduction_slowpathd, 
	(
	param0
	);
	ld.param.f64 	%fd480, [retval0];
	ld.param.b32 	%r208, [retval0+8];
	} // callseq 7
	bra.uni 	$L__BB0_52;
$L__BB0_51:
	mov.f64 	%fd362, 0d0000000000000000;
	mul.rn.f64 	%fd480, %fd47, %fd362;
	mov.b32 	%r208, 0;
$L__BB0_52:
	shl.b32 	%r164, %r208, 6;
	cvt.u64.u32 	%rd109, %r164;
	and.b64  	%rd110, %rd109, 64;
	add.s64 	%rd112, %rd47, %rd110;
	mul.rn.f64 	%fd363, %fd480, %fd480;
	and.b32  	%r165, %r208, 1;
	setp.eq.b32 	%p37, %r165, 1;
	selp.f64 	%fd364, 0dBDA8FF8320FD8164, 0d3DE5DB65F9785EBA, %p37;
	ld.global.nc.v2.f64 	{%fd365, %fd366}, [%rd112];
	fma.rn.f64 	%fd367, %fd364, %fd363, %fd365;
	fma.rn.f64 	%fd368, %fd367, %fd363, %fd366;
	ld.global.nc.v2.f64 	{%fd369, %fd370}, [%rd112+16];
	fma.rn.f64 	%fd371, %fd368, %fd363, %fd369;
	fma.rn.f64 	%fd372, %fd371, %fd363, %fd370;
	ld.global.nc.v2.f64 	{%fd373, %fd374}, [%rd112+32];
	fma.rn.f64 	%fd375, %fd372, %fd363, %fd373;
	fma.rn.f64 	%fd376, %fd375, %fd363, %fd374;
	fma.rn.f64 	%fd377, %fd376, %fd480, %fd480;
	fma.rn.f64 	%fd378, %fd376, %fd363, 0d3FF0000000000000;
	selp.f64 	%fd379, %fd378, %fd377, %p37;
	and.b32  	%r166, %r208, 2;
	setp.eq.s32 	%p38, %r166, 0;
	mov.f64 	%fd380, 0d0000000000000000;
	sub.f64 	%fd381, %fd380, %fd379;
	selp.f64 	%fd59, %fd379, %fd381, %p38;
	setp.gt.u32 	%p39, %r50, %r46;
	@%p39 bra 	$L__BB0_54;
	shl.b32 	%r167, %r49, 4;
	add.s32 	%r168, %r167, %r50;
	mul.wide.s32 	%rd113, %r168, 16;
	add.s64 	%rd114, %rd1, %rd113;
	shl.b32 	%r169, %r48, 4;
	sub.s32 	%r170, %r205, %r169;
	mul.wide.s32 	%rd115, %r170, 16;
	add.s64 	%rd116, %rd1, %rd115;
	ld.local.v2.f64 	{%fd382, %fd383}, [%rd116];
	mul.f64 	%fd384, %fd54, %fd382;
	mul.f64 	%fd385, %fd59, %fd383;
	sub.f64 	%fd386, %fd384, %fd385;
	mul.f64 	%fd387, %fd59, %fd382;
	fma.rn.f64 	%fd388, %fd54, %fd383, %fd387;
	ld.local.v2.f64 	{%fd389, %fd390}, [%rd114];
	add.f64 	%fd391, %fd389, %fd386;
	add.f64 	%fd392, %fd390, %fd388;
	shl.b32 	%r171, %r47, 4;
	sub.s32 	%r172, %r205, %r171;
	mul.wide.s32 	%rd117, %r172, 16;
	add.s64 	%rd118, %rd1, %rd117;
	st.local.v2.f64 	[%rd118], {%fd391, %fd392};
	bra.uni 	$L__BB0_55;
$L__BB0_54:
	shl.b32 	%r173, %r49, 4;
	shl.b32 	%r174, %r48, 4;
	sub.s32 	%r175, %r205, %r174;
	mul.wide.s32 	%rd119, %r175, 16;
	add.s64 	%rd120, %rd1, %rd119;
	add.s32 	%r176, %r173, %r50;
	mul.wide.s32 	%rd121, %r176, 16;
	add.s64 	%rd122, %rd1, %rd121;
	ld.local.v2.f64 	{%fd393, %fd394}, [%rd122];
	mul.f64 	%fd395, %fd54, %fd393;
	mul.f64 	%fd396, %fd59, %fd394;
	sub.f64 	%fd397, %fd395, %fd396;
	mul.f64 	%fd398, %fd59, %fd393;
	fma.rn.f64 	%fd399, %fd54, %fd394, %fd398;
	ld.local.v2.f64 	{%fd400, %fd401}, [%rd120];
	add.f64 	%fd402, %fd400, %fd397;
	add.f64 	%fd403, %fd401, %fd399;
	shl.b32 	%r177, %r47, 4;
	sub.s32 	%r178, %r205, %r177;
	mul.wide.s32 	%rd123, %r178, 16;
	add.s64 	%rd124, %rd1, %rd123;
	st.local.v2.f64 	[%rd124], {%fd402, %fd403};
$L__BB0_55:
	add.f64 	%fd477, %fd477, 0d3FF0000000000000;
	add.s32 	%r205, %r205, 1;
	add.s64 	%rd144, %rd144, 4;
	add.s64 	%rd143, %rd143, 4;
	setp.ne.s32 	%p40, %r205, 32;
	@%p40 bra 	$L__BB0_43;
	cvt.rn.f64.u32 	%fd61, %r1;
	cvt.rn.f64.s32 	%fd62, %r72;
	mov.f64 	%fd481, 0d0000000000000000;
	mov.b32 	%r209, 0;
	mov.u32 	%r210, %r209;
$L__BB0_57:
	mul.f64 	%fd405, %fd481, 0dC01921FB54442D18;
	mul.f64 	%fd406, %fd405, %fd61;
	div.rn.f64 	%fd64, %fd406, %fd62;
	abs.f64 	%fd65, %fd64;
	setp.neu.f64 	%p41, %fd65, 0d7FF0000000000000;
	@%p41 bra 	$L__BB0_59;
	mov.f64 	%fd412, 0d0000000000000000;
	mul.rn.f64 	%fd483, %fd64, %fd412;
	mov.b32 	%r212, 1;
	bra.uni 	$L__BB0_62;
$L__BB0_59:
	mul.f64 	%fd407, %fd64, 0d3FE45F306DC9C883;
	cvt.rni.s32.f64 	%r211, %fd407;
	cvt.rn.f64.s32 	%fd408, %r211;
	fma.rn.f64 	%fd409, %fd408, 0dBFF921FB54442D18, %fd64;
	fma.rn.f64 	%fd410, %fd408, 0dBC91A62633145C00, %fd409;
	fma.rn.f64 	%fd483, %fd408, 0dB97B839A252049C0, %fd410;
	setp.ltu.f64 	%p42, %fd65, 0d41E0000000000000;
	@%p42 bra 	$L__BB0_61;
	{ // callseq 8, 0
	.param .b64 param0;
	st.param.f64 	[param0], %fd64;
	.param .align 16 .b8 retval0[16];
	call.uni (retval0), 
	__internal_trig_reduction_slowpathd, 
	(
	param0
	);
	ld.param.f64 	%fd483, [retval0];
	ld.param.b32 	%r211, [retval0+8];
	} // callseq 8
$L__BB0_61:
	add.s32 	%r212, %r211, 1;
$L__BB0_62:
	setp.neu.f64 	%p43, %fd65, 0d7FF0000000000000;
	shl.b32 	%r182, %r212, 6;
	cvt.u64.u32 	%rd125, %r182;
	and.b64  	%rd126, %rd125, 64;
	add.s64 	%rd128, %rd47, %rd126;
	mul.rn.f64 	%fd413, %fd483, %fd483;
	and.b32  	%r183, %r212, 1;
	setp.eq.b32 	%p44, %r183, 1;
	selp.f64 	%fd414, 0dBDA8FF8320FD8164, 0d3DE5DB65F9785EBA, %p44;
	ld.global.nc.v2.f64 	{%fd415, %fd416}, [%rd128];
	fma.rn.f64 	%fd417, %fd414, %fd413, %fd415;
	fma.rn.f64 	%fd418, %fd417, %fd413, %fd416;
	ld.global.nc.v2.f64 	{%fd419, %fd420}, [%rd128+16];
	fma.rn.f64 	%fd421, %fd418, %fd413, %fd419;
	fma.rn.f64 	%fd422, %fd421, %fd413, %fd420;
	ld.global.nc.v2.f64 	{%fd423, %fd424}, [%rd128+32];
	fma.rn.f64 	%fd425, %fd422, %fd413, %fd423;
	fma.rn.f64 	%fd426, %fd425, %fd413, %fd424;
	fma.rn.f64 	%fd427, %fd426, %fd483, %fd483;
	fma.rn.f64 	%fd428, %fd426, %fd413, 0d3FF0000000000000;
	selp.f64 	%fd429, %fd428, %fd427, %p44;
	and.b32  	%r184, %r212, 2;
	setp.eq.s32 	%p45, %r184, 0;
	mov.f64 	%fd430, 0d0000000000000000;
	sub.f64 	%fd431, %fd430, %fd429;
	selp.f64 	%fd71, %fd429, %fd431, %p45;
	@%p43 bra 	$L__BB0_64;
	mov.f64 	%fd437, 0d0000000000000000;
	mul.rn.f64 	%fd484, %fd64, %fd437;
	mov.b32 	%r213, 0;
	bra.uni 	$L__BB0_66;
$L__BB0_64:
	mul.f64 	%fd432, %fd64, 0d3FE45F306DC9C883;
	cvt.rni.s32.f64 	%r213, %fd432;
	cvt.rn.f64.s32 	%fd433, %r213;
	fma.rn.f64 	%fd434, %fd433, 0dBFF921FB54442D18, %fd64;
	fma.rn.f64 	%fd435, %fd433, 0dBC91A62633145C00, %fd434;
	fma.rn.f64 	%fd484, %fd433, 0dB97B839A252049C0, %fd435;
	setp.ltu.f64 	%p46, %fd65, 0d41E0000000000000;
	@%p46 bra 	$L__BB0_66;
	{ // callseq 9, 0
	.param .b64 param0;
	st.param.f64 	[param0], %fd64;
	.param .align 16 .b8 retval0[16];
	call.uni (retval0), 
	__internal_trig_reduction_slowpathd, 
	(
	param0
	);
	ld.param.f64 	%fd484, [retval0];
	ld.param.b32 	%r213, [retval0+8];
	} // callseq 9
$L__BB0_66:
	shl.b32 	%r187, %r213, 6;
	cvt.u64.u32 	%rd129, %r187;
	and.b64  	%rd130, %rd129, 64;
	add.s64 	%rd132, %rd47, %rd130;
	mul.rn.f64 	%fd438, %fd484, %fd484;
	and.b32  	%r188, %r213, 1;
	setp.eq.b32 	%p47, %r188, 1;
	selp.f64 	%fd439, 0dBDA8FF8320FD8164, 0d3DE5DB65F9785EBA, %p47;
	ld.global.nc.v2.f64 	{%fd440, %fd441}, [%rd132];
	fma.rn.f64 	%fd442, %fd439, %fd438, %fd440;
	fma.rn.f64 	%fd443, %fd442, %fd438, %fd441;
	ld.global.nc.v2.f64 	{%fd444, %fd445}, [%rd132+16];
	fma.rn.f64 	%fd446, %fd443, %fd438, %fd444;
	fma.rn.f64 	%fd447, %fd446, %fd438, %fd445;
	ld.global.nc.v2.f64 	{%fd448, %fd449}, [%rd132+32];
	fma.rn.f64 	%fd450, %fd447, %fd438, %fd448;
	fma.rn.f64 	%fd451, %fd450, %fd438, %fd449;
	fma.rn.f64 	%fd452, %fd451, %fd484, %fd484;
	fma.rn.f64 	%fd453, %fd451, %fd438, 0d3FF0000000000000;
	selp.f64 	%fd454, %fd453, %fd452, %p47;
	and.b32  	%r189, %r213, 2;
	setp.eq.s32 	%p48, %r189, 0;
	mov.f64 	%fd455, 0d0000000000000000;
	sub.f64 	%fd456, %fd455, %fd454;
	selp.f64 	%fd457, %fd454, %fd456, %p48;
	ld.local.u32 	%r190, [%rd145];
	shl.b32 	%r191, %r190, 4;
	add.s32 	%r192, %r210, %r191;
	mul.wide.s32 	%rd133, %r192, 16;
	add.s64 	%rd134, %rd1, %rd133;
	ld.local.v2.f64 	{%fd458, %fd459}, [%rd134];
	mul.f64 	%fd460, %fd71, %fd458;
	mul.f64 	%fd461, %fd459, %fd457;
	sub.f64 	%fd462, %fd460, %fd461;
	mul.f64 	%fd463, %fd458, %fd457;
	fma.rn.f64 	%fd464, %fd71, %fd459, %fd463;
	mul.wide.s32 	%rd135, %r209, 16;
	add.s64 	%rd136, %rd4, %rd135;
	st.global.v2.f64 	[%rd136], {%fd462, %fd464};
	add.f64 	%fd481, %fd481, 0d3FF0000000000000;
	add.s32 	%r210, %r210, 1;
	add.s32 	%r209, %r209, %r2;
	add.s64 	%rd145, %rd145, 4;
	setp.ne.s32 	%p49, %r210, 16;
	@%p49 bra 	$L__BB0_57;
	ret;

}
	// .globl	_Z5fft_8PN6thrust24THRUST_300001_SM_1000_NS7complexIdEEi
.visible .entry _Z5fft_8PN6thrust24THRUST_300001_SM_1000_NS7complexIdEEi(
	.param .u64 .ptr .align 1 _Z5fft_8PN6thrust24THRUST_300001_SM_1000_NS7complexIdEEi_param_0,
	.param .u32 _Z5fft_8PN6thrust24THRUST_300001_SM_1000_NS7complexIdEEi_param_1
)
{
	.local .align 16 .b8 	__local_depot1[256];
	.reg .b64 	%SP;
	.reg .b64 	%SPL;
	.reg .pred 	%p<137>;
	.reg .b32 	%r<444>;
	.reg .b64 	%rd<229>;
	.reg .b64 	%fd<1339>;

	mov.u64 	%SPL, __local_depot1;
	ld.param.u64 	%rd14, [_Z5fft_8PN6thrust24THRUST_300001_SM_1000_NS7complexIdEEi_param_0];
	ld.param.u32 	%r168, [_Z5fft_8PN6thrust24THRUST_300001_SM_1000_NS7complexIdEEi_param_1];
	cvta.to.global.u64 	%rd15, %rd14;
	add.u64 	%rd1, %SPL, 0;
	mov.u32 	%r171, %ctaid.x;
	mov.u32 	%r172, %ctaid.y;
	mad.lo.s32 	%r173, %r168, %r171, %r172;
	shr.s32 	%r174, %r168, 31;
	shr.u32 	%r175, %r174, 29;
	add.s32 	%r176, %r168, %r175;
	shr.s32 	%r177, %r176, 3;
	mul.wide.s32 	%rd17, %r173, 16;
	add.s64 	%rd18, %rd15, %rd17;
	ld.global.v2.f64 	{%fd261, %fd262}, [%rd18];
	st.local.v2.f64 	[%rd1], {%fd261, %fd262};
	mul.wide.s32 	%rd19, %r177, 16;
	add.s64 	%rd2, %rd18, %rd19;
	ld.global.v2.f64 	{%fd263, %fd264}, [%rd2];
	st.local.v2.f64 	[%rd1+16], {%fd263, %fd264};
	add.s64 	%rd3, %rd2, %rd19;
	ld.global.v2.f64 	{%fd265, %fd266}, [%rd3];
	st.local.v2.f64 	[%rd1+32], {%fd265, %fd266};
	add.s64 	%rd4, %rd3, %rd19;
	ld.global.v2.f64 	{%fd267, %fd268}, [%rd4];
	st.local.v2.f64 	[%rd1+48], {%fd267, %fd268};
	add.s64 	%rd5, %rd4, %rd19;
	ld.global.v2.f64 	{%fd269, %fd270}, [%rd5];
	st.local.v2.f64 	[%rd1+64], {%fd269, %fd270};
	add.s64 	%rd6, %rd5, %rd19;
	ld.global.v2.f64 	{%fd271, %fd272}, [%rd6];
	st.local.v2.f64 	[%rd1+80], {%fd271, %fd272};
	add.s64 	%rd7, %rd6, %rd19;
	ld.global.v2.f64 	{%fd273, %fd274}, [%rd7];
	st.local.v2.f64 	[%rd1+96], {%fd273, %fd274};
	add.s64 	%rd8, %rd7, %rd19;
	ld.global.v2.f64 	{%fd275, %fd276}, [%rd8];
	st.local.v2.f64 	[%rd1+112], {%fd275, %fd276};
	st.local.v2.f64 	[%rd1+128], {%fd261, %fd262};
	st.local.v2.f64 	[%rd1+144], {%fd269, %fd270};
	st.local.v2.f64 	[%rd1+160], {%fd265, %fd266};
	st.local.v2.f64 	[%rd1+176], {%fd273, %fd274};
	st.local.v2.f64 	[%rd1+192], {%fd263, %fd264};
	st.local.v2.f64 	[%rd1+208], {%fd271, %fd272};
	st.local.v2.f64 	[%rd1+224], {%fd267, %fd268};
	st.local.v2.f64 	[%rd1+240], {%fd275, %fd276};
	mov.b32 	%r387, 0;
	mov.b32 	%r379, 1;
	mov.u32 	%r380, %r379;
	mov.u32 	%r381, %r379;
	mov.u32 	%r382, %r379;
	mov.u32 	%r383, %r379;
	mov.u32 	%r384, %r379;
	mov.u32 	%r385, %r379;
	mov.u32 	%r386, %r379;
	mov.u32 	%r388, %r387;
	mov.u32 	%r389, %r387;
	mov.u32 	%r390, %r387;
	mov.u32 	%r391, %r387;
	mov.u32 	%r392, %r387;
	mov.u32 	%r393, %r387;
	mov.u32 	%r394, %r387;
	mov.u32 	%r395, %r379;
$L__BB1_1:
	cvt.rn.f64.u32 	%fd1, %r395;
	xor.b32  	%r386, %r386, 1;
	xor.b32  	%r394, %r394, 1;
	mov.f64 	%fd277, 0d8000000000000000;
	div.rn.f64 	%fd2, %fd277, %fd1;
	abs.f64 	%fd3, %fd2;
	setp.neu.f64 	%p1, %fd3, 0d7FF0000000000000;
	@%p1 bra 	$L__BB1_3;
	mov.f64 	%fd283, 0d0000000000000000;
	mul.rn.f64 	%fd1278, %fd2, %fd283;
	mov.b32 	%r397, 1;
	bra.uni 	$L__BB1_6;
$L__BB1_3:
	mul.f64 	%fd278, %fd2, 0d3FE45F306DC9C883;
	cvt.rni.s32.f64 	%r396, %fd278;
	cvt.rn.f64.s32 	%fd279, %r396;
	fma.rn.f64 	%fd280, %fd279, 0dBFF921FB54442D18, %fd2;
	fma.rn.f64 	%fd281, %fd279, 0dBC91A62633145C00, %fd280;
	fma.rn.f64 	%fd1278, %fd279, 0dB97B839A252049C0, %fd281;
	setp.ltu.f64 	%p2, %fd3, 0d41E0000000000000;
	@%p2 bra 	$L__BB1_5;
	{ // callseq 10, 0
	.param .b64 param0;
	st.param.f64 	[param0], %fd2;
	.param .align 16 .b8 retval0[16];
	call.uni (retval0), 
	__internal_trig_reduction_slowpathd, 
	(
	param0
	);
	ld.param.f64 	%fd1278, [retval0];
	ld.param.b32 	%r396, [retval0+8];
	} // callseq 10
$L__BB1_5:
	add.s32 	%r397, %r396, 1;
$L__BB1_6:
	setp.neu.f64 	%p3, %fd3, 0d7FF0000000000000;
	shl.b32 	%r180, %r397, 6;
	cvt.u64.u32 	%rd20, %r180;
	and.b64  	%rd21, %rd20, 64;
	mov.u64 	%rd22, __cudart_sin_cos_coeffs;
	add.s64 	%rd23, %rd22, %rd21;
	mul.rn.f64 	%fd284, %fd1278, %fd1278;
	and.b32  	%r181, %r397, 1;
	setp.eq.b32 	%p4, %r181, 1;
	selp.f64 	%fd285, 0dBDA8FF8320FD8164, 0d3DE5DB65F9785EBA, %p4;
	ld.global.nc.v2.f64 	{%fd286, %fd287}, [%rd23];
	fma.rn.f64 	%fd288, %fd285, %fd284, %fd286;
	fma.rn.f64 	%fd289, %fd288, %fd284, %fd287;
	ld.global.nc.v2.f64 	{%fd290, %fd291}, [%rd23+16];
	fma.rn.f64 	%fd292, %fd289, %fd284, %fd290;
	fma.rn.f64 	%fd293, %fd292, %fd284, %fd291;
	ld.global.nc.v2.f64 	{%fd294, %fd295}, [%rd23+32];
	fma.rn.f64 	%fd296, %fd293, %fd284, %fd294;
	fma.rn.f64 	%fd297, %fd296, %fd284, %fd295;
	fma.rn.f64 	%fd298, %fd297, %fd1278, %fd1278;
	fma.rn.f64 	%fd299, %fd297, %fd284, 0d3FF0000000000000;
	selp.f64 	%fd300, %fd299, %fd298, %p4;
	and.b32  	%r182, %r397, 2;
	setp.eq.s32 	%p5, %r182, 0;
	mov.f64 	%fd301, 0d0000000000000000;
	sub.f64 	%fd302, %fd301, %fd300;
	selp.f64 	%fd9, %fd300, %fd302, %p5;
	@%p3 bra 	$L__BB1_8;
	mov.f64 	%fd308, 0d0000000000000000;
	mul.rn.f64 	%fd1279, %fd2, %fd308;
	mov.b32 	%r398, 0;
	bra.uni 	$L__BB1_10;
$L__BB1_8:
	mul.f64 	%fd303, %fd2, 0d3FE45F306DC9C883;
	cvt.rni.s32.f64 	%r398, %fd303;
	cvt.rn.f64.s32 	%fd304, %r398;
	fma.rn.f64 	%fd305, %fd304, 0dBFF921FB54442D18, %fd2;
	fma.rn.f64 	%fd306, %fd304, 0dBC91A62633145C00, %fd305;
	fma.rn.f64 	%fd1279, %fd304, 0dB97B839A252049C0, %fd306;
	setp.ltu.f64 	%p6, %fd3, 0d41E0000000000000;
	@%p6 bra 	$L__BB1_10;
	{ // callseq 11, 0
	.param .b64 param0;
	st.param.f64 	[param0], %fd2;
	.param .align 16 .b8 retval0[16];
	call.uni (retval0), 
	__internal_trig_reduction_slowpathd, 
	(
	param0
	);
	ld.param.f64 	%fd1279, [retval0];
	ld.param.b32 	%r398, [retval0+8];
	} // callseq 11
$L__BB1_10:
	shl.b32 	%r185, %r398, 6;
	cvt.u64.u32 	%rd24, %r185;
	and.b64  	%rd25, %rd24, 64;
	add.s64 	%rd27, %rd22, %rd25;
	mul.rn.f64 	%fd309, %fd1279, %fd1279;
	and.b32  	%r186, %r398, 1;
	setp.eq.b32 	%p7, %r186, 1;
	selp.f64 	%fd310, 0dBDA8FF8320FD8164, 0d3DE5DB65F9785EBA, %p7;
	ld.global.nc.v2.f64 	{%fd311, %fd312}, [%rd27];
	fma.rn.f64 	%fd313, %fd310, %fd309, %fd311;
	fma.rn.f64 	%fd314, %fd313, %fd309, %fd312;
	ld.global.nc.v2.f64 	{%fd315, %fd316}, [%rd27+16];
	fma.rn.f64 	%fd317, %fd314, %fd309, %fd315;
	fma.rn.f64 	%fd318, %fd317, %fd309, %fd316;
	ld.global.nc.v2.f64 	{%fd319, %fd320}, [%rd27+32];
	fma.rn.f64 	%fd321, %fd318, %fd309, %fd319;
	fma.rn.f64 	%fd322, %fd321, %fd309, %fd320;
	fma.rn.f64 	%fd323, %fd322, %fd1279, %fd1279;
	fma.rn.f64 	%fd324, %fd322, %fd309, 0d3FF0000000000000;
	selp.f64 	%fd325, %fd324, %fd323, %p7;
	and.b32  	%r187, %r398, 2;
	setp.eq.s32 	%p8, %r187, 0;
	mov.f64 	%fd326, 0d0000000000000000;
	sub.f64 	%fd327, %fd326, %fd325;
	selp.f64 	%fd328, %fd325, %fd327, %p8;
	shl.b32 	%r188, %r394, 3;
	mul.wide.u32 	%rd28, %r188, 16;
	add.s64 	%rd29, %rd1, %rd28;
	mul.wide.s32 	%rd30, %r395, 16;
	add.s64 	%rd31, %rd29, %rd30;
	ld.local.v2.f64 	{%fd329, %fd330}, [%rd31];
	mul.f64 	%fd331, %fd9, %fd329;
	mul.f64 	%fd332, %fd328, %fd330;
	sub.f64 	%fd333, %fd331, %fd332;
	mul.f64 	%fd334, %fd328, %fd329;
	fma.rn.f64 	%fd335, %fd9, %fd330, %fd334;
	ld.local.v2.f64 	{%fd336, %fd337}, [%rd29];
	add.f64 	%fd14, %fd336, %fd333;
	add.f64 	%fd15, %fd337, %fd335;
	shl.b32 	%r189, %r386, 3;
	mul.wide.u32 	%rd32, %r189, 16;
	add.s64 	%rd33, %rd1, %rd32;
	st.local.v2.f64 	[%rd33], {%fd14, %fd15};
	xor.b32  	%r385, %r385, 1;
	xor.b32  	%r393, %r393, 1;
	xor.b32  	%r30, %r395, 1;
	mov.f64 	%fd338, 0dC00921FB54442D18;
	div.rn.f64 	%fd16, %fd338, %fd1;
	abs.f64 	%fd17, %fd16;
	setp.eq.f64 	%p9, %fd17, 0d7FF0000000000000;
	@%p9 bra 	$L__BB1_14;
	mul.f64 	%fd339, %fd16, 0d3FE45F306DC9C883;
	cvt.rni.s32.f64 	%r399, %fd339;
	cvt.rn.f64.s32 	%fd340, %r399;
	fma.rn.f64 	%fd341, %fd340, 0dBFF921FB54442D18, %fd16;
	fma.rn.f64 	%fd342, %fd340, 0dBC91A62633145C00, %fd341;
	fma.rn.f64 	%fd1281, %fd340, 0dB97B839A252049C0, %fd342;
	setp.ltu.f64 	%p10, %fd17, 0d41E0000000000000;
	@%p10 bra 	$L__BB1_13;
	{ // callseq 12, 0
	.param .b64 param0;
	st.param.f64 	[param0], %fd16;
	.param .align 16 .b8 retval0[16];
	call.uni (retval0), 
	__internal_trig_reduction_slowpathd, 
	(
	param0
	);
	ld.param.f64 	%fd1281, [retval0];
	ld.param.b32 	%r399, [retval0+8];
	} // callseq 12
$L__BB1_13:
	add.s32 	%r400, %r399, 1;
	bra.uni 	$L__BB1_15;
$L__BB1_14:
	mov.f64 	%fd344, 0d0000000000000000;
	mul.rn.f64 	%fd1281, %fd16, %fd344;
	mov.b32 	%r400, 1;
$L__BB1_15:
	setp.eq.f64 	%p11, %fd17, 0d7FF0000000000000;
	shl.b32 	%r192, %r400, 6;
	cvt.u64.u32 	%rd34, %r192;
	and.b64  	%rd35, %rd34, 64;
	add.s64 	%rd37, %rd22, %rd35;
	mul.rn.f64 	%fd345, %fd1281, %fd1281;
	and.b32  	%r193, %r400, 1;
	setp.eq.b32 	%p12, %r193, 1;
	selp.f64 	%fd346, 0dBDA8FF8320FD8164, 0d3DE5DB65F9785EBA, %p12;
	ld.global.nc.v2.f64 	{%fd347, %fd348}, [%rd37];
	fma.rn.f64 	%fd349, %fd346, %fd345, %fd347;
	fma.rn.f64 	%fd350, %fd349, %fd345, %fd348;
	ld.global.nc.v2.f64 	{%fd351, %fd352}, [%rd37+16];
	fma.rn.f64 	%fd353, %fd350, %fd345, %fd351;
	fma.rn.f64 	%fd354, %fd353, %fd345, %fd352;
	ld.global.nc.v2.f64 	{%fd355, %fd356}, [%rd37+32];
	fma.rn.f64 	%fd357, %fd354, %fd345, %fd355;
	fma.rn.f64 	%fd358, %fd357, %fd345, %fd356;
	fma.rn.f64 	%fd359, %fd358, %fd1281, %fd1281;
	fma.rn.f64 	%fd360, %fd358, %fd345, 0d3FF0000000000000;
	selp.f64 	%fd361, %fd360, %fd359, %p12;
	and.b32  	%r194, %r400, 2;
	setp.eq.s32 	%p13, %r194, 0;
	mov.f64 	%fd362, 0d0000000000000000;
	sub.f64 	%fd363, %fd362, %fd361;
	selp.f64 	%fd23, %fd361, %fd363, %p13;
	@%p11 bra 	$L__BB1_18;
	mul.f64 	%fd364, %fd16, 0d3FE45F306DC9C883;
	cvt.rni.s32.f64 	%r401, %fd364;
	cvt.rn.f64.s32 	%fd365, %r401;
	fma.rn.f64 	%fd366, %fd365, 0dBFF921FB54442D18, %fd16;
	fma.rn.f64 	%fd367, %fd365, 0dBC91A62633145C00, %fd366;
	fma.rn.f64 	%fd1282, %fd365, 0dB97B839A252049C0, %fd367;
	setp.ltu.f64 	%p14, %fd17, 0d41E0000000000000;
	@%p14 bra 	$L__BB1_19;
	{ // callseq 13, 0
	.param .b64 param0;
	st.param.f64 	[param0], %fd16;
	.param .align 16 .b8 retval0[16];
	call.uni (retval0), 
	__internal_trig_reduction_slowpathd, 
	(
	param0
	);
	ld.param.f64 	%fd1282, [retval0];
	ld.param.b32 	%r401, [retval0+8];
	} // callseq 13
	bra.uni 	$L__BB1_19;
$L__BB1_18:
	mov.f64 	%fd369, 0d0000000000000000;
	mul.rn.f64 	%fd1282, %fd16, %fd369;
	mov.b32 	%r401, 0;
$L__BB1_19:
	shl.b32 	%r197, %r401, 6;
	cvt.u64.u32 	%rd38, %r197;
	and.b64  	%rd39, %rd38, 64;
	add.s64 	%rd41, %rd22, %rd39;
	mul.rn.f64 	%fd370, %fd1282, %fd1282;
	and.b32  	%r198, %r401, 1;
	setp.eq.b32 	%p15, %r198, 1;
	selp.f64 	%fd371, 0dBDA8FF8320FD8164, 0d3DE5DB65F9785EBA, %p15;
	ld.global.nc.v2.f64 	{%fd372, %fd373}, [%rd41];
	fma.rn.f64 	%fd374, %fd371, %fd370, %fd372;
	fma.rn.f64 	%fd375, %fd374, %fd370, %fd373;
	ld.global.nc.v2.f64 	{%fd376, %fd377}, [%rd41+16];
	fma.rn.f64 	%fd378, %fd375, %fd370, %fd376;
	fma.rn.f64 	%fd379, %fd378, %fd370, %fd377;
	ld.global.nc.v2.f64 	{%fd380, %fd381}, [%rd41+32];
	fma.rn.f64 	%fd382, %fd379, %fd370, %fd380;
	fma.rn.f64 	%fd383, %fd382, %fd370, %fd381;
	fma.rn.f64 	%fd384, %fd383, %fd1282, %fd1282;
	fma.rn.f64 	%fd385, %fd383, %fd370, 0d3FF0000000000000;
	selp.f64 	%fd386, %fd385, %fd384, %p15;
	and.b32  	%r199, %r401, 2;
	setp.eq.s32 	%p16, %r199, 0;
	mov.f64 	%fd387, 0d0000000000000000;
	sub.f64 	%fd388, %fd387, %fd386;
	selp.f64 	%fd28, %fd386, %fd388, %p16;
	setp.gt.u32 	%p17, %r395, 1;
	shl.b32 	%r200, %r385, 3;
	mul.wide.u32 	%rd42, %r200, 16;
	add.s64 	%rd9, %rd1, %rd42;
	@%p17 bra 	$L__BB1_21;
	shl.b32 	%r201, %r393, 3;
	add.s32 	%r202, %r201, %r30;
	mul.wide.u32 	%rd43, %r202, 16;
	add.s64 	%rd44, %rd1, %rd43;
	mul.wide.u32 	%rd45, %r201, 16;
	add.s64 	%rd46, %rd1, %rd45;
	ld.local.v2.f64 	{%fd389, %fd390}, [%rd46+16];
	mul.f64 	%fd391, %fd23, %fd389;
	mul.f64 	%fd392, %fd28, %fd390;
	sub.f64 	%fd393, %fd391, %fd392;
	mul.f64 	%fd394, %fd28, %fd389;
	fma.rn.f64 	%fd395, %fd23, %fd390, %fd394;
	ld.local.v2.f64 	{%fd396, %fd397}, [%rd44];
	add.f64 	%fd1283, %fd396, %fd393;
	add.f64 	%fd1284, %fd397, %fd395;
	st.local.v2.f64 	[%rd9+16], {%fd1283, %fd1284};
	bra.uni 	$L__BB1_22;
$L__BB1_21:
	shl.b32 	%r203, %r393, 3;
	mul.wide.u32 	%rd47, %r203, 16;
	add.s64 	%rd48, %rd1, %rd47;
	mul.wide.s32 	%rd49, %r30, 16;
	add.s64 	%rd50, %rd48, %rd49;
	ld.local.v2.f64 	{%fd398, %fd399}, [%rd50];
	mul.f64 	%fd400, %fd23, %fd398;
	mul.f64 	%fd401, %fd28, %fd399;
	sub.f64 	%fd402, %fd400, %fd401;
	mul.f64 	%fd403, %fd28, %fd398;
	fma.rn.f64 	%fd404, %fd23, %fd399, %fd403;
	ld.local.v2.f64 	{%fd405, %fd406}, [%rd48+16];
	add.f64 	%fd1283, %fd405, %fd402;
	add.f64 	%fd1284, %fd406, %fd404;
	st.local.v2.f64 	[%rd9+16], {%fd1283, %fd1284};
$L__BB1_22:
	xor.b32  	%r384, %r384, 1;
	xor.b32  	%r392, %r392, 1;
	xor.b32  	%r41, %r395, 2;
	mov.f64 	%fd407, 0dC01921FB54442D18;
	div.rn.f64 	%fd37, %fd407, %fd1;
	abs.f64 	%fd38, %fd37;
	setp.eq.f64 	%p18, %fd38, 0d7FF0000000000000;
	@%p18 bra 	$L__BB1_26;
	mul.f64 	%fd408, %fd37, 0d3FE45F306DC9C883;
	cvt.rni.s32.f64 	%r402, %fd408;
	cvt.rn.f64.s32 	%fd409, %r402;
	fma.rn.f64 	%fd410, %fd409, 0dBFF921FB54442D18, %fd37;
	fma.rn.f64 	%fd411, %fd409, 0dBC91A62633145C00, %fd410;
	fma.rn.f64 	%fd1286, %fd409, 0dB97B839A252049C0, %fd411;
	setp.ltu.f64 	%p19, %fd38, 0d41E0000000000000;
	@%p19 bra 	$L__BB1_25;
	{ // callseq 14, 0
	.param .b64 param0;
	st.param.f64 	[param0], %fd37;
	.param .align 16 .b8 retval0[16];
	call.uni (retval0), 
	__internal_trig_reduction_slowpathd, 
	(
	param0
	);
	ld.param.f64 	%fd1286, [retval0];
	ld.param.b32 	%r402, [retval0+8];
	} // callseq 14
$L__BB1_25:
	add.s32 	%r403, %r402, 1;
	bra.uni 	$L__BB1_27;
$L__BB1_26:
	mov.f64 	%fd413, 0d0000000000000000;
	mul.rn.f64 	%fd1286, %fd37, %fd413;
	mov.b32 	%r403, 1;
$L__BB1_27:
	shl.b32 	%r206, %r403, 6;
	cvt.u64.u32 	%rd51, %r206;
	and.b64  	%rd52, %rd51, 64;
	mov.u64 	%rd53, __cudart_sin_cos_coeffs;
	add.s64 	%rd54, %rd53, %rd52;
	mul.rn.f64 	%fd414, %fd1286, %fd1286;
	and.b32  	%r207, %r403, 1;
	setp.eq.b32 	%p21, %r207, 1;
	selp.f64 	%fd415, 0dBDA8FF8320FD8164, 0d3DE5DB65F9785EBA, %p21;
	ld.global.nc.v2.f64 	{%fd416, %fd417}, [%rd54];
	fma.rn.f64 	%fd418, %fd415, %fd414, %fd416;
	fma.rn.f64 	%fd419, %fd418, %fd414, %fd417;
	ld.global.nc.v2.f64 	{%fd420, %fd421}, [%rd54+16];
	fma.rn.f64 	%fd422, %fd419, %fd414, %fd420;
	fma.rn.f64 	%fd423, %fd422, %fd414, %fd421;
	ld.global.nc.v2.f64 	{%fd424, %fd425}, [%rd54+32];
	fma.rn.f64 	%fd426, %fd423, %fd414, %fd424;
	fma.rn.f64 	%fd427, %fd426, %fd414, %fd425;
	fma.rn.f64 	%fd428, %fd427, %fd1286, %fd1286;
	fma.rn.f64 	%fd429, %fd427, %fd414, 0d3FF0000000000000;
	selp.f64 	%fd430, %fd429, %fd428, %p21;
	and.b32  	%r208, %r403, 2;
	setp.eq.s32 	%p22, %r208, 0;
	mov.f64 	%fd431, 0d0000000000000000;
	sub.f64 	%fd432, %fd431, %fd430;
	selp.f64 	%fd44, %fd430, %fd432, %p22;
	@%p18 bra 	$L__BB1_30;
	mul.f64 	%fd433, %fd37, 0d3FE45F306DC9C883;
	cvt.rni.s32.f64 	%r404, %fd433;
	cvt.rn.f64.s32 	%fd434, %r404;
	fma.rn.f64 	%fd435, %fd434, 0dBFF921FB54442D18, %fd37;
	fma.rn.f64 	%fd436, %fd434, 0dBC91A62633145C00, %fd435;
	fma.rn.f64 	%fd1287, %fd434, 0dB97B839A252049C0, %fd436;
	setp.ltu.f64 	%p23, %fd38, 0d41E0000000000000;
	@%p23 bra 	$L__BB1_31;
	{ // callseq 15, 0
	.param .b64 param0;
	st.param.f64 	[param0], %fd37;
	.param .align 16 .b8 retval0[16];
	call.uni (retval0), 
	__internal_trig_reduction_slowpathd, 
	(
	param0
	);
	ld.param.f64 	%fd1287, [retval0];
	ld.param.b32 	%r404, [retval0+8];
	} // callseq 15
	bra.uni 	$L__BB1_31;
$L__BB1_30:
	mov.f64 	%fd438, 0d0000000000000000;
	mul.rn.f64 	%fd1287, %fd37, %fd438;
	mov.b32 	%r404, 0;
$L__BB1_31:
	shl.b32 	%r211, %r404, 6;
	cvt.u64.u32 	%rd55, %r211;
	and.b64  	%rd56, %rd55, 64;
	add.s64 	%rd58, %rd53, %rd56;
	mul.rn.f64 	%fd439, %fd1287, %fd1287;
	and.b32  	%r212, %r404, 1;
	setp.eq.b32 	%p24, %r212, 1;
	selp.f64 	%fd440, 0dBDA8FF8320FD8164, 0d3DE5DB65F9785EBA, %p24;
	ld.global.nc.v2.f64 	{%fd441, %fd442}, [%rd58];
	fma.rn.f64 	%fd443, %fd440, %fd439, %fd441;
	fma.rn.f64 	%fd444, %fd443, %fd439, %fd442;
	ld.global.nc.v2.f64 	{%fd445, %fd446}, [%rd58+16];
	fma.rn.f64 	%fd447, %fd444, %fd439, %fd445;
	fma.rn.f64 	%fd448, %fd447, %fd439, %fd446;
	ld.global.nc.v2.f64 	{%fd449, %fd450}, [%rd58+32];
	fma.rn.f64 	%fd451, %fd448, %fd439, %fd449;
	fma.rn.f64 	%fd452, %fd451, %fd439, %fd450;
	fma.rn.f64 	%fd453, %fd452, %fd1287, %fd1287;
	fma.rn.f64 	%fd454, %fd452, %fd439, 0d3FF0000000000000;
	selp.f64 	%fd455, %fd454, %fd453, %p24;
	and.b32  	%r213, %r404, 2;
	setp.eq.s32 	%p25, %r213, 0;
	mov.f64 	%fd456, 0d0000000000000000;
	sub.f64 	%fd457, %fd456, %fd455;
	selp.f64 	%fd49, %fd455, %fd457, %p25;
	setp.gt.u32 	%p26, %r41, 2;
	shl.b32 	%r214, %r384, 3;
	mul.wide.u32 	%rd59, %r214, 16;
	add.s64 	%rd10, %rd1, %rd59;
	@%p26 bra 	$L__BB1_33;
	shl.b32 	%r215, %r392, 3;
	add.s32 	%r216, %r215, %r41;
	mul.wide.u32 	%rd60, %r216, 16;
	add.s64 	%rd61, %rd1, %rd60;
	mul.wide.u32 	%rd62, %r215, 16;
	add.s64 	%rd63, %rd1, %rd62;
	ld.local.v2.f64 	{%fd458, %fd459}, [%rd63+32];
	mul.f64 	%fd460, %fd44, %fd458;
	mul.f64 	%fd461, %fd49, %fd459;
	sub.f64 	%fd462, %fd460, %fd461;
	mul.f64 	%fd463, %fd49, %fd458;
	fma.rn.f64 	%fd464, %fd44, %fd459, %fd463;
	ld.local.v2.f64 	{%fd465, %fd466}, [%rd61];
	add.f64 	%fd1288, %fd465, %fd462;
	add.f64 	%fd1289, %fd466, %fd464;
	st.local.v2.f64 	[%rd10+32], {%fd1288, %fd1289};
	bra.uni 	$L__BB1_34;
$L__BB1_33:
	shl.b32 	%r217, %r392, 3;
	mul.wide.u32 	%rd64, %r217, 16;
	add.s64 	%rd65, %rd1, %rd64;
	mul.wide.s32 	%rd66, %r41, 16;
	add.s64 	%rd67, %rd65, %rd66;
	ld.local.v2.f64 	{%fd467, %fd468}, [%rd67];
	mul.f64 	%fd469, %fd44, %fd467;
	mul.f64 	%fd470, %fd49, %fd468;
	sub.f64 	%fd471, %fd469, %fd470;
	mul.f64 	%fd472, %fd49, %fd467;
	fma.rn.f64 	%fd473, %fd44, %fd468, %fd472;
	ld.local.v2.f64 	{%fd474, %fd475}, [%rd65+32];
	add.f64 	%fd1288, %fd474, %fd471;
	add.f64 	%fd1289, %fd475, %fd473;
	st.local.v2.f64 	[%rd10+32], {%fd1288, %fd1289};
$L__BB1_34:
	xor.b32  	%r383, %r383, 1;
	xor.b32  	%r391, %r391, 1;
	xor.b32  	%r52, %r395, 3;
	mov.f64 	%fd476, 0dC022D97C7F3321D2;
	div.rn.f64 	%fd58, %fd476, %fd1;
	abs.f64 	%fd59, %fd58;
	setp.eq.f64 	%p27, %fd59, 0d7FF0000000000000;
	@%p27 bra 	$L__BB1_38;
	mul.f64 	%fd477, %fd58, 0d3FE45F306DC9C883;
	cvt.rni.s32.f64 	%r405, %fd477;
	cvt.rn.f64.s32 	%fd478, %r405;
	fma.rn.f64 	%fd479, %fd478, 0dBFF921FB54442D18, %fd58;
	fma.rn.f64 	%fd480, %fd478, 0dBC91A62633145C00, %fd479;
	fma.rn.f64 	%fd1291, %fd478, 0dB97B839A252049C0, %fd480;
	setp.ltu.f64 	%p28, %fd59, 0d41E0000000000000;
	@%p28 bra 	$L__BB1_37;
	{ // callseq 16, 0
	.param .b64 param0;
	st.param.f64 	[param0], %fd58;
	.param .align 16 .b8 retval0[16];
	call.uni (retval0), 
	__internal_trig_reduction_slowpathd, 
	(
	param0
	);
	ld.param.f64 	%fd1291, [retval0];
	ld.param.b32 	%r405, [retval0+8];
	} // callseq 16
$L__BB1_37:
	add.s32 	%r406, %r405, 1;
	bra.uni 	$L__BB1_39;
$L__BB1_38:
	mov.f64 	%fd482, 0d0000000000000000;
	mul.rn.f64 	%fd1291, %fd58, %fd482;
	mov.b32 	%r406, 1;
$L__BB1_39:
	shl.b32 	%r220, %r406, 6;
	cvt.u64.u32 	%rd68, %r220;
	and.b64  	%rd69, %rd68, 64;
	mov.u64 	%rd70, __cudart_sin_cos_coeffs;
	add.s64 	%rd71, %rd70, %rd69;
	mul.rn.f64 	%fd483, %fd1291, %fd1291;
	and.b32  	%r221, %r406, 1;
	setp.eq.b32 	%p30, %r221, 1;
	selp.f64 	%fd484, 0dBDA8FF8320FD8164, 0d3DE5DB65F9785EBA, %p30;
	ld.global.nc.v2.f64 	{%fd485, %fd486}, [%rd71];
	fma.rn.f64 	%fd487, %fd484, %fd483, %fd485;
	fma.rn.f64 	%fd488, %fd487, %fd483, %fd486;
	ld.global.nc.v2.f64 	{%fd489, %fd490}, [%rd71+16];
	fma.rn.f64 	%fd491, %fd488, %fd483, %fd489;
	fma.rn.f64 	%fd492, %fd491, %fd483, %fd490;
	ld.global.nc.v2.f64 	{%fd493, %fd494}, [%rd71+32];
	fma.rn.f64 	%fd495, %fd492, %fd483, %fd493;
	fma.rn.f64 	%fd496, %fd495, %fd483, %fd494;
	fma.rn.f64 	%fd497, %fd496, %fd1291, %fd1291;
	fma.rn.f64 	%fd498, %fd496, %fd483, 0d3FF0000000000000;
	selp.f64 	%fd499, %fd498, %fd497, %p30;
	and.b32  	%r222, %r406, 2;
	setp.eq.s32 	%p31, %r222, 0;
	mov.f64 	%fd500, 0d0000000000000000;
	sub.f64 	%fd501, %fd500, %fd499;
	selp.f64 	%fd65, %fd499, %fd501, %p31;
	@%p27 bra 	$L__BB1_42;
	mul.f64 	%fd502, %fd58, 0d3FE45F306DC9C883;
	cvt.rni.s32.f64 	%r407, %fd502;
	cvt.rn.f64.s32 	%fd503, %r407;
	fma.rn.f64 	%fd504, %fd503, 0dBFF921FB54442D18, %fd58;
	fma.rn.f64 	%fd505, %fd503, 0dBC91A62633145C00, %fd504;
	fma.rn.f64 	%fd1292, %fd503, 0dB97B839A252049C0, %fd505;
	setp.ltu.f64 	%p32, %fd59, 0d41E0000000000000;
	@%p32 bra 	$L__BB1_43;
	{ // callseq 17, 0
	.param .b64 param0;
	st.param.f64 	[param0], %fd58;
	.param .align 16 .b8 retval0[16];
	call.uni (retval0), 
	__internal_trig_reduction_slowpathd, 
	(
	param0
	);
	ld.param.f64 	%fd1292, [retval0];
	ld.param.b32 	%r407, [retval0+8];
	} // callseq 17
	bra.uni 	$L__BB1_43;
$L__BB1_42:
	mov.f64 	%fd507, 0d0000000000000000;
	mul.rn.f64 	%fd1292, %fd58, %fd507;
	mov.b32 	%r407, 0;
$L__BB1_43:
	shl.b32 	%r225, %r407, 6;
	cvt.u64.u32 	%rd72, %r225;
	and.b64  	%rd73, %rd72, 64;
	mov.u64 	%rd74, __cudart_sin_cos_coeffs;
	add.s64 	%rd75, %rd74, %rd73;
	mul.rn.f64 	%fd508, %fd1292, %fd1292;
	and.b32  	%r226, %r407, 1;
	setp.eq.b32 	%p33, %r226, 1;
	selp.f64 	%fd509, 0dBDA8FF8320FD8164, 0d3DE5DB65F9785EBA, %p33;
	ld.global.nc.v2.f64 	{%fd510, %fd511}, [%rd75];
	fma.rn.f64 	%fd512, %fd509, %fd508, %fd510;
	fma.rn.f64 	%fd513, %fd512, %fd508, %fd511;
	ld.global.nc.v2.f64 	{%fd514, %fd515}, [%rd75+16];
	fma.rn.f64 	%fd516, %fd513, %fd508, %fd514;
	fma.rn.f64 	%fd517, %fd516, %fd508, %fd515;
	ld.global.nc.v2.f64 	{%fd518, %fd519}, [%rd75+32];
	fma.rn.f64 	%fd520, %fd517, %fd508, %fd518;
	fma.rn.f64 	%fd521, %fd520, %fd508, %fd519;
	fma.rn.f64 	%fd522, %fd521, %fd1292, %fd1292;
	fma.rn.f64 	%fd523, %fd521, %fd508, 0d3FF0000000000000;
	selp.f64 	%fd524, %fd523, %fd522, %p33;
	and.b32  	%r227, %r407, 2;
	setp.eq.s32 	%p34, %r227, 0;
	mov.f64 	%fd525, 0d0000000000000000;
	sub.f64 	%fd526, %fd525, %fd524;
	selp.f64 	%fd70, %fd524, %fd526, %p34;
	setp.gt.u32 	%p35, %r395, 3;
	shl.b32 	%r228, %r383, 3;
	mul.wide.u32 	%rd76, %r228, 16;
	add.s64 	%rd11, %rd1, %rd76;
	@%p35 bra 	$L__BB1_45;
	shl.b32 	%r229, %r391, 3;
	add.s32 	%r230, %r229, %r52;
	mul.wide.u32 	%rd77, %r230, 16;
	add.s64 	%rd78, %rd1, %rd77;
	mul.wide.u32 	%rd79, %r229, 16;
	add.s64 	%rd80, %rd1, %rd79;
	ld.local.v2.f64 	{%fd527, %fd528}, [%rd80+48];
	mul.f64 	%fd529, %fd65, %fd527;
	mul.f64 	%fd530, %fd70, %fd528;
	sub.f64 	%fd531, %fd529, %fd530;
	mul.f64 	%fd532, %fd70, %fd527;
	fma.rn.f64 	%fd533, %fd65, %fd528, %fd532;
	ld.local.v2.f64 	{%fd534, %fd535}, [%rd78];
	add.f64 	%fd1293, %fd534, %fd531;
	add.f64 	%fd1294, %fd535, %fd533;
	st.local.v2.f64 	[%rd11+48], {%fd1293, %fd1294};
	bra.uni 	$L__BB1_46;
$L__BB1_45:
	shl.b32 	%r231, %r391, 3;
	mul.wide.u32 	%rd81, %r231, 16;
	add.s64 	%rd82, %rd1, %rd81;
	mul.wide.s32 	%rd83, %r52, 16;
	add.s64 	%rd84, %rd82, %rd83;
	ld.local.v2.f64 	{%fd536, %fd537}, [%rd84];
	mul.f64 	%fd538, %fd65, %fd536;
	mul.f64 	%fd539, %fd70, %fd537;
	sub.f64 	%fd540, %fd538, %fd539;
	mul.f64 	%fd541, %fd70, %fd536;
	fma.rn.f64 	%fd542, %fd65, %fd537, %fd541;
	ld.local.v2.f64 	{%fd543, %fd544}, [%rd82+48];
	add.f64 	%fd1293, %fd543, %fd540;
	add.f64 	%fd1294, %fd544, %fd542;
	st.local.v2.f64 	[%rd11+48], {%fd1293, %fd1294};
$L__BB1_46:
	xor.b32  	%r382, %r382, 1;
	xor.b32  	%r390, %r390, 1;
	xor.b32  	%r63, %r395, 4;
	mov.f64 	%fd545, 0dC02921FB54442D18;
	div.rn.f64 	%fd79, %fd545, %fd1;
	abs.f64 	%fd80, %fd79;
	setp.eq.f64 	%p36, %fd80, 0d7FF0000000000000;
	@%p36 bra 	$L__BB1_50;
	mul.f64 	%fd546, %fd79, 0d3FE45F306DC9C883;
	cvt.rni.s32.f64 	%r408, %fd546;
	cvt.rn.f64.s32 	%fd547, %r408;
	fma.rn.f64 	%fd548, %fd547, 0dBFF921FB54442D18, %fd79;
	fma.rn.f64 	%fd549, %fd547, 0dBC91A62633145C00, %fd548;
	fma.rn.f64 	%fd1296, %fd547, 0dB97B839A252049C0, %fd549;
	setp.ltu.f64 	%p37, %fd80, 0d41E0000000000000;
	@%p37 bra 	$L__BB1_49;
	{ // callseq 18, 0
	.param .b64 param0;
	st.param.f64 	[param0], %fd79;
	.param .align 16 .b8 retval0[16];
	call.uni (retval0), 
	__internal_trig_reduction_slowpathd, 
	(
	param0
	);
	ld.param.f64 	%fd1296, [retval0];
	ld.param.b32 	%r408, [retval0+8];
	} // callseq 18
$L__BB1_49:
	add.s32 	%r409, %r408, 1;
	bra.uni 	$L__BB1_51;
$L__BB1_50:
	mov.f64 	%fd551, 0d0000000000000000;
	mul.rn.f64 	%fd1296, %fd79, %fd551;
	mov.b32 	%r409, 1;
$L__BB1_51:
	shl.b32 	%r234, %r409, 6;
	cvt.u64.u32 	%rd85, %r234;
	and.b64  	%rd86, %rd85, 64;
	mov.u64 	%rd87, __cudart_sin_cos_coeffs;
	add.s64 	%rd88, %rd87, %rd86;
	mul.rn.f64 	%fd552, %fd1296, %fd1296;
	and.b32  	%r235, %r409, 1;
	setp.eq.b32 	%p39, %r235, 1;
	selp.f64 	%fd553, 0dBDA8FF8320FD8164, 0d3DE5DB65F9785EBA, %p39;
	ld.global.nc.v2.f64 	{%fd554, %fd555}, [%rd88];
	fma.rn.f64 	%fd556, %fd553, %fd552, %fd554;
	fma.rn.f64 	%fd557, %fd556, %fd552, %fd555;
	ld.global.nc.v2.f64 	{%fd558, %fd559}, [%rd88+16];
	fma.rn.f64 	%fd560, %fd557, %fd552, %fd558;
	fma.rn.f64 	%fd561, %fd560, %fd552, %fd559;
	ld.global.nc.v2.f64 	{%fd562, %fd563}, [%rd88+32];
	fma.rn.f64 	%fd564, %fd561, %fd552, %fd562;
	fma.rn.f64 	%fd565, %fd564, %fd552, %fd563;
	fma.rn.f64 	%fd566, %fd565, %fd1296, %fd1296;
	fma.rn.f64 	%fd567, %fd565, %fd552, 0d3FF0000000000000;
	selp.f64 	%fd568, %fd567, %fd566, %p39;
	and.b32  	%r236, %r409, 2;
	setp.eq.s32 	%p40, %r236, 0;
	mov.f64 	%fd569, 0d0000000000000000;
	sub.f64 	%fd570, %fd569, %fd568;
	selp.f64 	%fd86, %fd568, %fd570, %p40;
	@%p36 bra 	$L__BB1_54;
	mul.f64 	%fd571, %fd79, 0d3FE45F306DC9C883;
	cvt.rni.s32.f64 	%r410, %fd571;
	cvt.rn.f64.s32 	%fd572, %r410;
	fma.rn.f64 	%fd573, %fd572, 0dBFF921FB54442D18, %fd79;
	fma.rn.f64 	%fd574, %fd572, 0dBC91A62633145C00, %fd573;
	fma.rn.f64 	%fd1297, %fd572, 0dB97B839A252049C0, %fd574;
	setp.ltu.f64 	%p41, %fd80, 0d41E0000000000000;
	@%p41 bra 	$L__BB1_55;
	{ // callseq 19, 0
	.param .b64 param0;
	st.param.f64 	[param0], %fd79;
	.param .align 16 .b8 retval0[16];
	call.uni (retval0), 
	__internal_trig_reduction_slowpathd, 
	(
	param0
	);
	ld.param.f64 	%fd1297, [retval0];
	ld.param.b32 	%r410, [retval0+8];
	} // callseq 19
	bra.uni 	$L__BB1_55;
$L__BB1_54:
	mov.f64 	%fd576, 0d0000000000000000;
	mul.rn.f64 	%fd1297, %fd79, %fd576;
	mov.b32 	%r410, 0;
$L__BB1_55:
	shl.b32 	%r239, %r410, 6;
	cvt.u64.u32 	%rd89, %r239;
	and.b64  	%rd90, %rd89, 64;
	mov.u64 	%rd91, __cudart_sin_cos_coeffs;
	add.s64 	%rd92, %rd91, %rd90;
	mul.rn.f64 	%fd577, %fd1297, %fd1297;
	and.b32  	%r240, %r410, 1;
	setp.eq.b32 	%p42, %r240, 1;
	selp.f64 	%fd578, 0dBDA8FF8320FD8164, 0d3DE5DB65F9785EBA, %p42;
	ld.global.nc.v2.f64 	{%fd579, %fd580}, [%rd92];
	fma.rn.f64 	%fd581, %fd578, %fd577, %fd579;
	fma.rn.f64 	%fd582, %fd581, %fd577, %fd580;
	ld.global.nc.v2.f64 	{%fd583, %fd584}, [%rd92+16];
	fma.rn.f64 	%fd585, %fd582, %fd577, %fd583;
	fma.rn.f64 	%fd586, %fd585, %fd577, %fd584;
	ld.global.nc.v2.f64 	{%fd587, %fd588}, [%rd92+32];
	fma.rn.f64 	%fd589, %fd586, %fd577, %fd587;
	fma.rn.f64 	%fd590, %fd589, %fd577, %fd588;
	fma.rn.f64 	%fd591, %fd590, %fd1297, %fd1297;
	fma.rn.f64 	%fd592, %fd590, %fd577, 0d3FF0000000000000;
	selp.f64 	%fd593, %fd592, %fd591, %p42;
	and.b32  	%r241, %r410, 2;
	setp.eq.s32 	%p43, %r241, 0;
	mov.f64 	%fd594, 0d0000000000000000;
	sub.f64 	%fd595, %fd594, %fd593;
	selp.f64 	%fd91, %fd593, %fd595, %p43;
	setp.gt.u32 	%p44, %r63, 4;
	shl.b32 	%r242, %r382, 3;
	mul.wide.u32 	%rd93, %r242, 16;
	add.s64 	%rd12, %rd1, %rd93;
	@%p44 bra 	$L__BB1_57;
	shl.b32 	%r243, %r390, 3;
	add.s32 	%r244, %r243, %r63;
	mul.wide.u32 	%rd94, %r244, 16;
	add.s64 	%rd95, %rd1, %rd94;
	mul.wide.u32 	%rd96, %r243, 16;
	add.s64 	%rd97, %rd1, %rd96;
	ld.local.v2.f64 	{%fd596, %fd597}, [%rd97+64];
	mul.f64 	%fd598, %fd86, %fd596;
	mul.f64 	%fd599, %fd91, %fd597;
	sub.f64 	%fd600, %fd598, %fd599;
	mul.f64 	%fd601, %fd91, %fd596;
	fma.rn.f64 	%fd602, %fd86, %fd597, %fd601;
	ld.local.v2.f64 	{%fd603, %fd604}, [%rd95];
	add.f64 	%fd1298, %fd603, %fd600;
	add.f64 	%fd1299, %fd604, %fd602;
	st.local.v2.f64 	[%rd12+64], {%fd1298, %fd1299};
	bra.uni 	$L__BB1_58;
$L__BB1_57:
	shl.b32 	%r245, %r390, 3;
	mul.wide.u32 	%rd98, %r245, 16;
	add.s64 	%rd99, %rd1, %rd98;
	mul.wide.s32 	%rd100, %r63, 16;
	add.s64 	%rd101, %rd99, %rd100;
	ld.local.v2.f64 	{%fd605, %fd606}, [%rd101];
	mul.f64 	%fd607, %fd86, %fd605;
	mul.f64 	%fd608, %fd91, %fd606;
	sub.f64 	%fd609, %fd607, %fd608;
	mul.f64 	%fd610, %fd91, %fd605;
	fma.rn.f64 	%fd611, %fd86, %fd606, %fd610;
	ld.local.v2.f64 	{%fd612, %fd613}, [%rd99+64];
	add.f64 	%fd1298, %fd612, %fd609;
	add.f64 	%fd1299, %fd613, %fd611;
	st.local.v2.f64 	[%rd12+64], {%fd1298, %fd1299};
$L__BB1_58:
	xor.b32  	%r381, %r381, 1;
	xor.b32  	%r389, %r389, 1;
	xor.b32  	%r74, %r395, 5;
	mov.f64 	%fd614, 0dC02F6A7A2955385E;
	div.rn.f64 	%fd100, %fd614, %fd1;
	abs.f64 	%fd101, %fd100;
	setp.eq.f64 	%p45, %fd101, 0d7FF0000000000000;
	@%p45 bra 	$L__BB1_62;
	mul.f64 	%fd615, %fd100, 0d3FE45F306DC9C883;
	cvt.rni.s32.f64 	%r411, %fd615;
	cvt.rn.f64.s32 	%fd616, %r411;
	fma.rn.f64 	%fd617, %fd616, 0dBFF921FB54442D18, %fd100;
	fma.rn.f64 	%fd618, %fd616, 0dBC91A62633145C00, %fd617;
	fma.rn.f64 	%fd1301, %fd616, 0dB97B839A252049C0, %fd618;
	setp.ltu.f64 	%p46, %fd101, 0d41E0000000000000;
	@%p46 bra 	$L__BB1_61;
	{ // callseq 20, 0
	.param .b64 param0;
	st.param.f64 	[param0], %fd100;
	.param .align 16 .b8 retval0[16];
	call.uni (retval0), 
	__internal_trig_reduction_slowpathd, 
	(
	param0
	);
	ld.param.f64 	%fd1301, [retval0];
	ld.param.b32 	%r411, [retval0+8];
	} // callseq 20
$L__BB1_61:
	add.s32 	%r412, %r411, 1;
	bra.uni 	$L__BB1_63;
$L__BB1_62:
	mov.f64 	%fd620, 0d0000000000000000;
	mul.rn.f64 	%fd1301, %fd100, %fd620;
	mov.b32 	%r412, 1;
$L__BB1_63:
	shl.b32 	%r248, %r412, 6;
	cvt.u64.u32 	%rd102, %r248;
	and.b64  	%rd103, %rd102, 64;
	mov.u64 	%rd104, __cudart_sin_cos_coeffs;
	add.s64 	%rd105, %rd104, %rd103;
	mul.rn.f64 	%fd621, %fd1301, %fd1301;
	and.b32  	%r249, %r412, 1;
	setp.eq.b32 	%p48, %r249, 1;
	selp.f64 	%fd622, 0dBDA8FF8320FD8164, 0d3DE5DB65F9785EBA, %p48;
	ld.global.nc.v2.f64 	{%fd623, %fd624}, [%rd105];
	fma.rn.f64 	%fd625, %fd622, %fd621, %fd623;
	fma.rn.f64 	%fd626, %fd625, %fd621, %fd624;
	ld.global.nc.v2.f64 	{%fd627, %fd628}, [%rd105+16];
	fma.rn.f64 	%fd629, %fd626, %fd621, %fd627;
	fma.rn.f64 	%fd630, %fd629, %fd621, %fd628;
	ld.global.nc.v2.f64 	{%fd631, %fd632}, [%rd105+32];
	fma.rn.f64 	%fd633, %fd630, %fd621, %fd631;
	fma.rn.f64 	%fd634, %fd633, %fd621, %fd632;
	fma.rn.f64 	%fd635, %fd634, %fd1301, %fd1301;
	fma.rn.f64 	%fd636, %fd634, %fd621, 0d3FF0000000000000;
	selp.f64 	%fd637, %fd636, %fd635, %p48;
	and.b32  	%r250, %r412, 2;
	setp.eq.s32 	%p49, %r250, 0;
	mov.f64 	%fd638, 0d0000000000000000;
	sub.f64 	%fd639, %fd638, %fd637;
	selp.f64 	%fd107, %fd637, %fd639, %p49;
	@%p45 bra 	$L__BB1_66;
	mul.f64 	%fd640, %fd100, 0d3FE45F306DC9C883;
	cvt.rni.s32.f64 	%r413, %fd640;
	cvt.rn.f64.s32 	%fd641, %r413;
	fma.rn.f64 	%fd642, %fd641, 0dBFF921FB54442D18, %fd100;
	fma.rn.f64 	%fd643, %fd641, 0dBC91A62633145C00, %fd642;
	fma.rn.f64 	%fd1302, %fd641, 0dB97B839A252049C0, %fd643;
	setp.ltu.f64 	%p50, %fd101, 0d41E0000000000000;
	@%p50 bra 	$L__BB1_67;
	{ // callseq 21, 0
	.param .b64 param0;
	st.param.f64 	[param0], %fd100;
	.param .align 16 .b8 retval0[16];
	call.uni (retval0), 
	__internal_trig_reduction_slowpathd, 
	(
	param0
	);
	ld.param.f64 	%fd1302, [retval0];
	ld.param.b32 	%r413, [retval0+8];
	} // callseq 21
	bra.uni 	$L__BB1_67;
$L__BB1_66:
	mov.f64 	%fd645, 0d0000000000000000;
	mul.rn.f64 	%fd1302, %fd100, %fd645;
	mov.b32 	%r413, 0;
$L__BB1_67:
	shl.b32 	%r253, %r413, 6;
	cvt.u64.u32 	%rd106, %r253;
	and.b64  	%rd107, %rd106, 64;
	mov.u64 	%rd108, __cudart_sin_cos_coeffs;
	add.s64 	%rd109, %rd108, %rd107;
	mul.rn.f64 	%fd646, %fd1302, %fd1302;
	and.b32  	%r254, %r413, 1;
	setp.eq.b32 	%p51, %r254, 1;
	selp.f64 	%fd647, 0dBDA8FF8320FD8164, 0d3DE5DB65F9785EBA, %p51;
	ld.global.nc.v2.f64 	{%fd648, %fd649}, [%rd109];
	fma.rn.f64 	%fd650, %fd647, %fd646, %fd648;
	fma.rn.f64 	%fd651, %fd650, %fd646, %fd649;
	ld.global.nc.v2.f64 	{%fd652, %fd653}, [%rd109+16];
	fma.rn.f64 	%fd654, %fd651, %fd646, %fd652;
	fma.rn.f64 	%fd655, %fd654, %fd646, %fd653;
	ld.global.nc.v2.f64 	{%fd656, %fd657}, [%rd109+32];
	fma.rn.f64 	%fd658, %fd655, %fd646, %fd656;
	fma.rn.f64 	%fd659, %fd658, %fd646, %fd657;
	fma.rn.f64 	%fd660, %fd659, %fd1302, %fd1302;
	fma.rn.f64 	%fd661, %fd659, %fd646, 0d3FF0000000000000;
	selp.f64 	%fd662, %fd661, %fd660, %p51;
	and.b32  	%r255, %r413, 2;
	setp.eq.s32 	%p52, %r255, 0;
	mov.f64 	%fd663, 0d0000000000000000;
	sub.f64 	%fd664, %fd663, %fd662;
	selp.f64 	%fd112, %fd662, %fd664, %p52;
	setp.gt.u32 	%p53, %r74, 5;
	shl.b32 	%r256, %r381, 3;
	mul.wide.u32 	%rd110, %r256, 16;
	add.s64 	%rd13, %rd1, %rd110;
	@%p53 bra 	$L__BB1_69;
	shl.b32 	%r257, %r389, 3;
	add.s32 	%r258, %r257, %r74;
	mul.wide.u32 	%rd111, %r258, 16;
	add.s64 	%rd112, %rd1, %rd111;
	mul.wide.u32 	%rd113, %r257, 16;
	add.s64 	%rd114, %rd1, %rd113;
	ld.local.v2.f64 	{%fd665, %fd666}, [%rd114+80];
	mul.f64 	%fd667, %fd107, %fd665;
	mul.f64 	%fd668, %fd112, %fd666;
	sub.f64 	%fd669, %fd667, %fd668;
	mul.f64 	%fd670, %fd112, %fd665;
	fma.rn.f64 	%fd671, %fd107, %fd666, %fd670;
	ld.local.v2.f64 	{%fd672, %fd673}, [%rd112];
	add.f64 	%fd1303, %fd672, %fd669;
	add.f64 	%fd1304, %fd673, %fd671;
	st.local.v2.f64 	[%rd13+80], {%fd1303, %fd1304};
	bra.uni 	$L__BB1_70;
$L__BB1_69:
	shl.b32 	%r259, %r389, 3;
	mul.wide.u32 	%rd115, %r259, 16;
	add.s64 	%rd116, %rd1, %rd115;
	mul.wide.s32 	%rd117, %r74, 16;
	add.s64 	%rd118, %rd116, %rd117;
	ld.local.v2.f64 	{%fd674, %fd675}, [%rd118];
	mul.f64 	%fd676, %fd107, %fd674;
	mul.f64 	%fd677, %fd112, %fd675;
	sub.f64 	%fd678, %fd676, %fd677;
	mul.f64 	%fd679, %fd112, %fd674;
	fma.rn.f64 	%fd680, %fd107, %fd675, %fd679;
	ld.local.v2.f64 	{%fd681, %fd682}, [%rd116+80];
	add.f64 	%fd1303, %fd681, %fd678;
	add.f64 	%fd1304, %fd682, %fd680;
	st.local.v2.f64 	[%rd13+80], {%fd1303, %fd1304};
$L__BB1_70:
	xor.b32  	%r380, %r380, 1;
	xor.b32  	%r388, %r388, 1;
	mov.f64 	%fd683, 0dC032D97C7F3321D2;
	div.rn.f64 	%fd121, %fd683, %fd1;
	abs.f64 	%fd122, %fd121;
	setp.eq.f64 	%p54, %fd122, 0d7FF0000000000000;
	@%p54 bra 	$L__BB1_74;
	mul.f64 	%fd684, %fd121, 0d3FE45F306DC9C883;
	cvt.rni.s32.f64 	%r414, %fd684;
	cvt.rn.f64.s32 	%fd685, %r414;
	fma.rn.f64 	%fd686, %fd685, 0dBFF921FB54442D18, %fd121;
	fma.rn.f64 	%fd687, %fd685, 0dBC91A62633145C00, %fd686;
	fma.rn.f64 	%fd1306, %fd685, 0dB97B839A252049C0, %fd687;
	setp.ltu.f64 	%p55, %fd122, 0d41E0000000000000;
	@%p55 bra 	$L__BB1_73;
	{ // callseq 22, 0
	.param .b64 param0;
	st.param.f64 	[param0], %fd121;
	.param .align 16 .b8 retval0[16];
	call.uni (retval0), 
	__internal_trig_reduction_slowpathd, 
	(
	param0
	);
	ld.param.f64 	%fd1306, [retval0];
	ld.param.b32 	%r414, [retval0+8];
	} // callseq 22
$L__BB1_73:
	add.s32 	%r415, %r414, 1;
	bra.uni 	$L__BB1_75;
$L__BB1_74:
	mov.f64 	%fd689, 0d0000000000000000;
	mul.rn.f64 	%fd1306, %fd121, %fd689;
	mov.b32 	%r415, 1;
$L__BB1_75:
	shl.b32 	%r262, %r415, 6;
	cvt.u64.u32 	%rd119, %r262;
	and.b64  	%rd120, %rd119, 64;
	mov.u64 	%rd121, __cudart_sin_cos_coeffs;
	add.s64 	%rd122, %rd121, %rd120;
	mul.rn.f64 	%fd690, %fd1306, %fd1306;
	and.b32  	%r263, %r415, 1;
	setp.eq.b32 	%p57, %r263, 1;
	selp.f64 	%fd691, 0dBDA8FF8320FD8164, 0d3DE5DB65F9785EBA, %p57;
	ld.global.nc.v2.f64 	{%fd692, %fd693}, [%rd122];
	fma.rn.f64 	%fd694, %fd691, %fd690, %fd692;
	fma.rn.f64 	%fd695, %fd694, %fd690, %fd693;
	ld.global.nc.v2.f64 	{%fd696, %fd697}, [%rd122+16];
	fma.rn.f64 	%fd698, %fd695, %fd690, %fd696;
	fma.rn.f64 	%fd699, %fd698, %fd690, %fd697;
	ld.global.nc.v2.f64 	{%fd700, %fd701}, [%rd122+32];
	fma.rn.f64 	%fd702, %fd699, %fd690, %fd700;
	fma.rn.f64 	%fd703, %fd702, %fd690, %fd701;
	fma.rn.f64 	%fd704, %fd703, %fd1306, %fd1306;
	fma.rn.f64 	%fd705, %fd703, %fd690, 0d3FF0000000000000;
	selp.f64 	%fd706, %fd705, %fd704, %p57;
	and.b32  	%r264, %r415, 2;
	setp.eq.s32 	%p58, %r264, 0;
	mov.f64 	%fd707, 0d0000000000000000;
	sub.f64 	%fd708, %fd707, %fd706;
	selp.f64 	%fd128, %fd706, %fd708, %p58;
	@%p54 bra 	$L__BB1_78;
	mul.f64 	%fd709, %fd121, 0d3FE45F306DC9C883;
	cvt.rni.s32.f64 	%r416, %fd709;
	cvt.rn.f64.s32 	%fd710, %r416;
	fma.rn.f64 	%fd711, %fd710, 0dBFF921FB54442D18, %fd121;
	fma.rn.f64 	%fd712, %fd710, 0dBC91A62633145C00, %fd711;
	fma.rn.f64 	%fd1307, %fd710, 0dB97B839A252049C0, %fd712;
	setp.ltu.f64 	%p59, %fd122, 0d41E0000000000000;
	@%p59 bra 	$L__BB1_79;
	{ // callseq 23, 0
	.param .b64 param0;
	st.param.f64 	[param0], %fd121;
	.param .align 16 .b8 retval0[16];
	call.uni (retval0), 
	__internal_trig_reduction_slowpathd, 
	(
	param0
	);
	ld.param.f64 	%fd1307, [retval0];
	ld.param.b32 	%r416, [retval0+8];
	} // callseq 23
	bra.uni 	$L__BB1_79;
$L__BB1_78:
	mov.f64 	%fd714, 0d0000000000000000;
	mul.rn.f64 	%fd1307, %fd121, %fd714;
	mov.b32 	%r416, 0;
$L__BB1_79:
	shl.b32 	%r267, %r416, 6;
	cvt.u64.u32 	%rd123, %r267;
	and.b64  	%rd124, %rd123, 64;
	mov.u64 	%rd125, __cudart_sin_cos_coeffs;
	add.s64 	%rd126, %rd125, %rd124;
	mul.rn.f64 	%fd715, %fd1307, %fd1307;
	and.b32  	%r268, %r416, 1;
	setp.eq.b32 	%p60, %r268, 1;
	selp.f64 	%fd716, 0dBDA8FF8320FD8164, 0d3DE5DB65F9785EBA, %p60;
	ld.global.nc.v2.f64 	{%fd717, %fd718}, [%rd126];
	fma.rn.f64 	%fd719, %fd716, %fd715, %fd717;
	fma.rn.f64 	%fd720, %fd719, %fd715, %fd718;
	ld.global.nc.v2.f64 	{%fd721, %fd722}, [%rd126+16];
	fma.rn.f64 	%fd723, %fd720, %fd715, %fd721;
	fma.rn.f64 	%fd724, %fd723, %fd715, %fd722;
	ld.global.nc.v2.f64 	{%fd725, %fd726}, [%rd126+32];
	fma.rn.f64 	%fd727, %fd724, %fd715, %fd725;
	fma.rn.f64 	%fd728, %fd727, %fd715, %fd726;
	fma.rn.f64 	%fd729, %fd728, %fd1307, %fd1307;
	fma.rn.f64 	%fd730, %fd728, %fd715, 0d3FF0000000000000;
	selp.f64 	%fd731, %fd730, %fd729, %p60;
	and.b32  	%r269, %r416, 2;
	setp.eq.s32 	%p61, %r269, 0;
	mov.f64 	%fd732, 0d0000000000000000;
	sub.f64 	%fd733, %fd732, %fd731;
	selp.f64 	%fd133, %fd731, %fd733, %p61;
	xor.b32  	%r270, %r395, 6;
	setp.gt.u32 	%p62, %r270, 6;
	@%p62 bra 	$L__BB1_81;
	shl.b32 	%r271, %r388, 3;
	xor.b32  	%r272, %r395, 6;
	add.s32 	%r273, %r271, %r272;
	mul.wide.u32 	%rd127, %r273, 16;
	add.s64 	%rd128, %rd1, %rd127;
	mul.wide.u32 	%rd129, %r271, 16;
	add.s64 	%rd130, %rd1, %rd129;
	ld.local.v2.f64 	{%fd734, %fd735}, [%rd130+96];
	mul.f64 	%fd736, %fd128, %fd734;
	mul.f64 	%fd737, %fd133, %fd735;
	sub.f64 	%fd738, %fd736, %fd737;
	mul.f64 	%fd739, %fd133, %fd734;
	fma.rn.f64 	%fd740, %fd128, %fd735, %fd739;
	ld.local.v2.f64 	{%fd741, %fd742}, [%rd128];
	add.f64 	%fd1308, %fd741, %fd738;
	add.f64 	%fd1309, %fd742, %fd740;
	shl.b32 	%r274, %r380, 3;
	mul.wide.u32 	%rd131, %r274, 16;
	add.s64 	%rd132, %rd1, %rd131;
	st.local.v2.f64 	[%rd132+96], {%fd1308, %fd1309};
	bra.uni 	$L__BB1_82;
$L__BB1_81:
	shl.b32 	%r275, %r388, 3;
	mul.wide.u32 	%rd133, %r275, 16;
	add.s64 	%rd134, %rd1, %rd133;
	mul.wide.s32 	%rd135, %r395, 16;
	xor.b64  	%rd136, %rd135, 96;
	add.s64 	%rd137, %rd134, %rd136;
	ld.local.v2.f64 	{%fd743, %fd744}, [%rd137];
	mul.f64 	%fd745, %fd128, %fd743;
	mul.f64 	%fd746, %fd133, %fd744;
	sub.f64 	%fd747, %fd745, %fd746;
	mul.f64 	%fd748, %fd133, %fd743;
	fma.rn.f64 	%fd749, %fd128, %fd744, %fd748;
	ld.local.v2.f64 	{%fd750, %fd751}, [%rd134+96];
	add.f64 	%fd1308, %fd750, %fd747;
	add.f64 	%fd1309, %fd751, %fd749;
	shl.b32 	%r276, %r380, 3;
	mul.wide.u32 	%rd138, %r276, 16;
	add.s64 	%rd139, %rd1, %rd138;
	st.local.v2.f64 	[%rd139+96], {%fd1308, %fd1309};
$L__BB1_82:
	xor.b32  	%r379, %r379, 1;
	xor.b32  	%r387, %r387, 1;
	mov.f64 	%fd752, 0dC035FDBBE9BBA775;
	div.rn.f64 	%fd142, %fd752, %fd1;
	abs.f64 	%fd143, %fd142;
	setp.eq.f64 	%p63, %fd143, 0d7FF0000000000000;
	@%p63 bra 	$L__BB1_86;
	mul.f64 	%fd753, %fd142, 0d3FE45F306DC9C883;
	cvt.rni.s32.f64 	%r417, %fd753;
	cvt.rn.f64.s32 	%fd754, %r417;
	fma.rn.f64 	%fd755, %fd754, 0dBFF921FB54442D18, %fd142;
	fma.rn.f64 	%fd756, %fd754, 0dBC91A62633145C00, %fd755;
	fma.rn.f64 	%fd1311, %fd754, 0dB97B839A252049C0, %fd756;
	setp.ltu.f64 	%p64, %fd143, 0d41E0000000000000;
	@%p64 bra 	$L__BB1_85;
	{ // callseq 24, 0
	.param .b64 param0;
	st.param.f64 	[param0], %fd142;
	.param .align 16 .b8 retval0[16];
	call.uni (retval0), 
	__internal_trig_reduction_slowpathd, 
	(
	param0
	);
	ld.param.f64 	%fd1311, [retval0];
	ld.param.b32 	%r417, [retval0+8];
	} // callseq 24
$L__BB1_85:
	add.s32 	%r418, %r417, 1;
	bra.uni 	$L__BB1_87;
$L__BB1_86:
	mov.f64 	%fd758, 0d0000000000000000;
	mul.rn.f64 	%fd1311, %fd142, %fd758;
	mov.b32 	%r418, 1;
$L__BB1_87:
	shl.b32 	%r279, %r418, 6;
	cvt.u64.u32 	%rd140, %r279;
	and.b64  	%rd141, %rd140, 64;
	mov.u64 	%rd142, __cudart_sin_cos_coeffs;
	add.s64 	%rd143, %rd142, %rd141;
	mul.rn.f64 	%fd759, %fd1311, %fd1311;
	and.b32  	%r280, %r418, 1;
	setp.eq.b32 	%p66, %r280, 1;
	selp.f64 	%fd760, 0dBDA8FF8320FD8164, 0d3DE5DB65F9785EBA, %p66;
	ld.global.nc.v2.f64 	{%fd761, %fd762}, [%rd143];
	fma.rn.f64 	%fd763, %fd760, %fd759, %fd761;
	fma.rn.f64 	%fd764, %fd763, %fd759, %fd762;
	ld.global.nc.v2.f64 	{%fd765, %fd766}, [%rd143+16];
	fma.rn.f64 	%fd767, %fd764, %fd759, %fd765;
	fma.rn.f64 	%fd768, %fd767, %fd759, %fd766;
	ld.global.nc.v2.f64 	{%fd769, %fd770}, [%rd143+32];
	fma.rn.f64 	%fd771, %fd768, %fd759, %fd769;
	fma.rn.f64 	%fd772, %fd771, %fd759, %fd770;
	fma.rn.f64 	%fd773, %fd772, %fd1311, %fd1311;
	fma.rn.f64 	%fd774, %fd772, %fd759, 0d3FF0000000000000;
	selp.f64 	%fd775, %fd774, %fd773, %p66;
	and.b32  	%r281, %r418, 2;
	setp.eq.s32 	%p67, %r281, 0;
	mov.f64 	%fd776, 0d0000000000000000;
	sub.f64 	%fd777, %fd776, %fd775;
	selp.f64 	%fd149, %fd775, %fd777, %p67;
	@%p63 bra 	$L__BB1_90;
	mul.f64 	%fd778, %fd142, 0d3FE45F306DC9C883;
	cvt.rni.s32.f64 	%r419, %fd778;
	cvt.rn.f64.s32 	%fd779, %r419;
	fma.rn.f64 	%fd780, %fd779, 0dBFF921FB54442D18, %fd142;
	fma.rn.f64 	%fd781, %fd779, 0dBC91A62633145C00, %fd780;
	fma.rn.f64 	%fd1312, %fd779, 0dB97B839A252049C0, %fd781;
	setp.ltu.f64 	%p68, %fd143, 0d41E0000000000000;
	@%p68 bra 	$L__BB1_91;
	{ // callseq 25, 0
	.param .b64 param0;
	st.param.f64 	[param0], %fd142;
	.param .align 16 .b8 retval0[16];
	call.uni (retval0), 
	__internal_trig_reduction_slowpathd, 
	(
	param0
	);
	ld.param.f64 	%fd1312, [retval0];
	ld.param.b32 	%r419, [retval0+8];
	} // callseq 25
	bra.uni 	$L__BB1_91;
$L__BB1_90:
	mov.f64 	%fd783, 0d0000000000000000;
	mul.rn.f64 	%fd1312, %fd142, %fd783;
	mov.b32 	%r419, 0;
$L__BB1_91:
	shl.b32 	%r284, %r419, 6;
	cvt.u64.u32 	%rd144, %r284;
	and.b64  	%rd145, %rd144, 64;
	mov.u64 	%rd146, __cudart_sin_cos_coeffs;
	add.s64 	%rd147, %rd146, %rd145;
	mul.rn.f64 	%fd784, %fd1312, %fd1312;
	and.b32  	%r285, %r419, 1;
	setp.eq.b32 	%p69, %r285, 1;
	selp.f64 	%fd785, 0dBDA8FF8320FD8164, 0d3DE5DB65F9785EBA, %p69;
	ld.global.nc.v2.f64 	{%fd786, %fd787}, [%rd147];
	fma.rn.f64 	%fd788, %fd785, %fd784, %fd786;
	fma.rn.f64 	%fd789, %fd788, %fd784, %fd787;
	ld.global.nc.v2.f64 	{%fd790, %fd791}, [%rd147+16];
	fma.rn.f64 	%fd792, %fd789, %fd784, %fd790;
	fma.rn.f64 	%fd793, %fd792, %fd784, %fd791;
	ld.global.nc.v2.f64 	{%fd794, %fd795}, [%rd147+32];
	fma.rn.f64 	%fd796, %fd793, %fd784, %fd794;
	fma.rn.f64 	%fd797, %fd796, %fd784, %fd795;
	fma.rn.f64 	%fd798, %fd797, %fd1312, %fd1312;
	fma.rn.f64 	%fd799, %fd797, %fd784, 0d3FF0000000000000;
	selp.f64 	%fd800, %fd799, %fd798, %p69;
	and.b32  	%r286, %r419, 2;
	setp.eq.s32 	%p70, %r286, 0;
	mov.f64 	%fd801, 0d0000000000000000;
	sub.f64 	%fd802, %fd801, %fd800;
	selp.f64 	%fd154, %fd800, %fd802, %p70;
	setp.gt.u32 	%p71, %r395, 7;
	@%p71 bra 	$L__BB1_93;
	shl.b32 	%r287, %r387, 3;
	xor.b32  	%r288, %r395, 7;
	add.s32 	%r289, %r287, %r288;
	mul.wide.u32 	%rd148, %r289, 16;
	add.s64 	%rd149, %rd1, %rd148;
	mul.wide.u32 	%rd150, %r287, 16;
	add.s64 	%rd151, %rd1, %rd150;
	ld.local.v2.f64 	{%fd803, %fd804}, [%rd151+112];
	mul.f64 	%fd805, %fd149, %fd803;
	mul.f64 	%fd806, %fd154, %fd804;
	sub.f64 	%fd807, %fd805, %fd806;
	mul.f64 	%fd808, %fd154, %fd803;
	fma.rn.f64 	%fd809, %fd149, %fd804, %fd808;
	ld.local.v2.f64 	{%fd810, %fd811}, [%rd149];
	add.f64 	%fd1313, %fd810, %fd807;
	add.f64 	%fd1314, %fd811, %fd809;
	shl.b32 	%r290, %r379, 3;
	mul.wide.u32 	%rd152, %r290, 16;
	add.s64 	%rd153, %rd1, %rd152;
	st.local.v2.f64 	[%rd153+112], {%fd1313, %fd1314};
	bra.uni 	$L__BB1_94;
$L__BB1_93:
	shl.b32 	%r291, %r387, 3;
	mul.wide.u32 	%rd154, %r291, 16;
	add.s64 	%rd155, %rd1, %rd154;
	mul.wide.s32 	%rd156, %r395, 16;
	xor.b64  	%rd157, %rd156, 112;
	add.s64 	%rd158, %rd155, %rd157;
	ld.local.v2.f64 	{%fd812, %fd813}, [%rd158];
	mul.f64 	%fd814, %fd149, %fd812;
	mul.f64 	%fd815, %fd154, %fd813;
	sub.f64 	%fd816, %fd814, %fd815;
	mul.f64 	%fd817, %fd154, %fd812;
	fma.rn.f64 	%fd818, %fd149, %fd813, %fd817;
	ld.local.v2.f64 	{%fd819, %fd820}, [%rd155+112];
	add.f64 	%fd1313, %fd819, %fd816;
	add.f64 	%fd1314, %fd820, %fd818;
	shl.b32 	%r292, %r379, 3;
	mul.wide.u32 	%rd159, %r292, 16;
	add.s64 	%rd160, %rd1, %rd159;
	st.local.v2.f64 	[%rd160+112], {%fd1313, %fd1314};
$L__BB1_94:
	shl.b32 	%r103, %r395, 1;
	setp.lt.u32 	%p72, %r395, 4;
	mov.u32 	%r395, %r103;
	@%p72 bra 	$L__BB1_1;
	ld.param.u32 	%r377, [_Z5fft_8PN6thrust24THRUST_300001_SM_1000_NS7complexIdEEi_param_1];
	mov.u32 	%r293, %ctaid.y;
	cvt.rn.f64.u32 	%fd163, %r293;
	cvt.rn.f64.s32 	%fd164, %r377;
	mov.f64 	%fd821, 0d8000000000000000;
	div.rn.f64 	%fd165, %fd821, %fd164;
	abs.f64 	%fd166, %fd165;
	setp.neu.f64 	%p73, %fd166, 0d7FF0000000000000;
	@%p73 bra 	$L__BB1_97;
	mov.f64 	%fd827, 0d0000000000000000;
	mul.rn.f64 	%fd1316, %fd165, %fd827;
	mov.b32 	%r421, 1;
	bra.uni 	$L__BB1_100;
$L__BB1_97:
	mul.f64 	%fd822, %fd165, 0d3FE45F306DC9C883;
	cvt.rni.s32.f64 	%r420, %fd822;
	cvt.rn.f64.s32 	%fd823, %r420;
	fma.rn.f64 	%fd824, %fd823, 0dBFF921FB54442D18, %fd165;
	fma.rn.f64 	%fd825, %fd823, 0dBC91A62633145C00, %fd824;
	fma.rn.f64 	%fd1316, %fd823, 0dB97B839A252049C0, %fd825;
	setp.ltu.f64 	%p74, %fd166, 0d41E0000000000000;
	@%p74 bra 	$L__BB1_99;
	{ // callseq 26, 0
	.param .b64 param0;
	st.param.f64 	[param0], %fd165;
	.param .align 16 .b8 retval0[16];
	call.uni (retval0), 
	__internal_trig_reduction_slowpathd, 
	(
	param0
	);
	ld.param.f64 	%fd1316, [retval0];
	ld.param.b32 	%r420, [retval0+8];
	} // callseq 26
$L__BB1_99:
	add.s32 	%r421, %r420, 1;
$L__BB1_100:
	shl.b32 	%r296, %r421, 6;
	cvt.u64.u32 	%rd161, %r296;
	and.b64  	%rd162, %rd161, 64;
	mov.u64 	%rd163, __cudart_sin_cos_coeffs;
	add.s64 	%rd164, %rd163, %rd162;
	mul.rn.f64 	%fd828, %fd1316, %fd1316;
	and.b32  	%r297, %r421, 1;
	setp.eq.b32 	%p76, %r297, 1;
	selp.f64 	%fd829, 0dBDA8FF8320FD8164, 0d3DE5DB65F9785EBA, %p76;
	ld.global.nc.v2.f64 	{%fd830, %fd831}, [%rd164];
	fma.rn.f64 	%fd832, %fd829, %fd828, %fd830;
	fma.rn.f64 	%fd833, %fd832, %fd828, %fd831;
	ld.global.nc.v2.f64 	{%fd834, %fd835}, [%rd164+16];
	fma.rn.f64 	%fd836, %fd833, %fd828, %fd834;
	fma.rn.f64 	%fd837, %fd836, %fd828, %fd835;
	ld.global.nc.v2.f64 	{%fd838, %fd839}, [%rd164+32];
	fma.rn.f64 	%fd840, %fd837, %fd828, %fd838;
	fma.rn.f64 	%fd841, %fd840, %fd828, %fd839;
	fma.rn.f64 	%fd842, %fd841, %fd1316, %fd1316;
	fma.rn.f64 	%fd843, %fd841, %fd828, 0d3FF0000000000000;
	selp.f64 	%fd844, %fd843, %fd842, %p76;
	and.b32  	%r298, %r421, 2;
	setp.eq.s32 	%p77, %r298, 0;
	mov.f64 	%fd845, 0d0000000000000000;
	sub.f64 	%fd846, %fd845, %fd844;
	selp.f64 	%fd172, %fd844, %fd846, %p77;
	@%p73 bra 	$L__BB1_102;
	mov.f64 	%fd852, 0d0000000000000000;
	mul.rn.f64 	%fd1317, %fd165, %fd852;
	mov.b32 	%r422, 0;
	bra.uni 	$L__BB1_104;
$L__BB1_102:
	mul.f64 	%fd847, %fd165, 0d3FE45F306DC9C883;
	cvt.rni.s32.f64 	%r422, %fd847;
	cvt.rn.f64.s32 	%fd848, %r422;
	fma.rn.f64 	%fd849, %fd848, 0dBFF921FB54442D18, %fd165;
	fma.rn.f64 	%fd850, %fd848, 0dBC91A62633145C00, %fd849;
	fma.rn.f64 	%fd1317, %fd848, 0dB97B839A252049C0, %fd850;
	setp.ltu.f64 	%p78, %fd166, 0d41E0000000000000;
	@%p78 bra 	$L__BB1_104;
	{ // callseq 27, 0
	.param .b64 param0;
	st.param.f64 	[param0], %fd165;
	.param .align 16 .b8 retval0[16];
	call.uni (retval0), 
	__internal_trig_reduction_slowpathd, 
	(
	param0
	);
	ld.param.f64 	%fd1317, [retval0];
	ld.param.b32 	%r422, [retval0+8];
	} // callseq 27
$L__BB1_104:
	ld.param.u32 	%r378, [_Z5fft_8PN6thrust24THRUST_300001_SM_1000_NS7complexIdEEi_param_1];
	ld.param.u64 	%rd228, [_Z5fft_8PN6thrust24THRUST_300001_SM_1000_NS7complexIdEEi_param_0];
	shl.b32 	%r301, %r422, 6;
	cvt.u64.u32 	%rd165, %r301;
	and.b64  	%rd166, %rd165, 64;
	mov.u64 	%rd167, __cudart_sin_cos_coeffs;
	add.s64 	%rd168, %rd167, %rd166;
	mul.rn.f64 	%fd853, %fd1317, %fd1317;
	and.b32  	%r302, %r422, 1;
	setp.eq.b32 	%p79, %r302, 1;
	selp.f64 	%fd854, 0dBDA8FF8320FD8164, 0d3DE5DB65F9785EBA, %p79;
	ld.global.nc.v2.f64 	{%fd855, %fd856}, [%rd168];
	fma.rn.f64 	%fd857, %fd854, %fd853, %fd855;
	fma.rn.f64 	%fd858, %fd857, %fd853, %fd856;
	ld.global.nc.v2.f64 	{%fd859, %fd860}, [%rd168+16];
	fma.rn.f64 	%fd861, %fd858, %fd853, %fd859;
	fma.rn.f64 	%fd862, %fd861, %fd853, %fd860;
	ld.global.nc.v2.f64 	{%fd863, %fd864}, [%rd168+32];
	fma.rn.f64 	%fd865, %fd862, %fd853, %fd863;
	fma.rn.f64 	%fd866, %fd865, %fd853, %fd864;
	fma.rn.f64 	%fd867, %fd866, %fd1317, %fd1317;
	fma.rn.f64 	%fd868, %fd866, %fd853, 0d3FF0000000000000;
	selp.f64 	%fd869, %fd868, %fd867, %p79;
	and.b32  	%r303, %r422, 2;
	setp.eq.s32 	%p80, %r303, 0;
	mov.f64 	%fd870, 0d0000000000000000;
	sub.f64 	%fd871, %fd870, %fd869;
	selp.f64 	%fd872, %fd869, %fd871, %p80;
	mul.f64 	%fd873, %fd172, %fd14;
	mul.f64 	%fd874, %fd15, %fd872;
	sub.f64 	%fd875, %fd873, %fd874;
	mul.f64 	%fd876, %fd14, %fd872;
	fma.rn.f64 	%fd877, %fd172, %fd15, %fd876;
	cvta.to.global.u64 	%rd169, %rd228;
	mov.u32 	%r304, %ctaid.x;
	mov.u32 	%r305, %ctaid.y;
	mad.lo.s32 	%r306, %r378, %r304, %r305;
	mul.wide.s32 	%rd170, %r306, 16;
	add.s64 	%rd171, %rd169, %rd170;
	st.global.v2.f64 	[%rd171], {%fd875, %fd877};
	mul.f64 	%fd878, %fd163, 0dC01921FB54442D18;
	div.rn.f64 	%fd177, %fd878, %fd164;
	abs.f64 	%fd178, %fd177;
	setp.eq.f64 	%p81, %fd178, 0d7FF0000000000000;
	@%p81 bra 	$L__BB1_108;
	mul.f64 	%fd879, %fd177, 0d3FE45F306DC9C883;
	cvt.rni.s32.f64 	%r423, %fd879;
	cvt.rn.f64.s32 	%fd880, %r423;
	fma.rn.f64 	%fd881, %fd880, 0dBFF921FB54442D18, %fd177;
	fma.rn.f64 	%fd882, %fd880, 0dBC91A62633145C00, %fd881;
	fma.rn.f64 	%fd1319, %fd880, 0dB97B839A252049C0, %fd882;
	setp.ltu.f64 	%p82, %fd178, 0d41E0000000000000;
	@%p82 bra 	$L__BB1_107;
	{ // callseq 28, 0
	.param .b64 param0;
	st.param.f64 	[param0], %fd177;
	.param .align 16 .b8 retval0[16];
	call.uni (retval0), 
	__internal_trig_reduction_slowpathd, 
	(
	param0
	);
	ld.param.f64 	%fd1319, [retval0];
	ld.param.b32 	%r423, [retval0+8];
	} // callseq 28
$L__BB1_107:
	add.s32 	%r424, %r423, 1;
	bra.uni 	$L__BB1_109;
$L__BB1_108:
	mov.f64 	%fd884, 0d0000000000000000;
	mul.rn.f64 	%fd1319, %fd177, %fd884;
	mov.b32 	%r424, 1;
$L__BB1_109:
	shl.b32 	%r309, %r424, 6;
	cvt.u64.u32 	%rd172, %r309;
	and.b64  	%rd173, %rd172, 64;
	mov.u64 	%rd174, __cudart_sin_cos_coeffs;
	add.s64 	%rd175, %rd174, %rd173;
	mul.rn.f64 	%fd885, %fd1319, %fd1319;
	and.b32  	%r310, %r424, 1;
	setp.eq.b32 	%p84, %r310, 1;
	selp.f64 	%fd886, 0dBDA8FF8320FD8164, 0d3DE5DB65F9785EBA, %p84;
	ld.global.nc.v2.f64 	{%fd887, %fd888}, [%rd175];
	fma.rn.f64 	%fd889, %fd886, %fd885, %fd887;
	fma.rn.f64 	%fd890, %fd889, %fd885, %fd888;
	ld.global.nc.v2.f64 	{%fd891, %fd892}, [%rd175+16];
	fma.rn.f64 	%fd893, %fd890, %fd885, %fd891;
	fma.rn.f64 	%fd894, %fd893, %fd885, %fd892;
	ld.global.nc.v2.f64 	{%fd895, %fd896}, [%rd175+32];
	fma.rn.f64 	%fd897, %fd894, %fd885, %fd895;
	fma.rn.f64 	%fd898, %fd897, %fd885, %fd896;
	fma.rn.f64 	%fd899, %fd898, %fd1319, %fd1319;
	fma.rn.f64 	%fd900, %fd898, %fd885, 0d3FF0000000000000;
	selp.f64 	%fd901, %fd900, %fd899, %p84;
	and.b32  	%r311, %r424, 2;
	setp.eq.s32 	%p85, %r311, 0;
	mov.f64 	%fd902, 0d0000000000000000;
	sub.f64 	%fd903, %fd902, %fd901;
	selp.f64 	%fd184, %fd901, %fd903, %p85;
	@%p81 bra 	$L__BB1_112;
	mul.f64 	%fd904, %fd177, 0d3FE45F306DC9C883;
	cvt.rni.s32.f64 	%r425, %fd904;
	cvt.rn.f64.s32 	%fd905, %r425;
	fma.rn.f64 	%fd906, %fd905, 0dBFF921FB54442D18, %fd177;
	fma.rn.f64 	%fd907, %fd905, 0dBC91A62633145C00, %fd906;
	fma.rn.f64 	%fd1320, %fd905, 0dB97B839A252049C0, %fd907;
	setp.ltu.f64 	%p86, %fd178, 0d41E0000000000000;
	@%p86 bra 	$L__BB1_113;
	{ // callseq 29, 0
	.param .b64 param0;
	st.param.f64 	[param0], %fd177;
	.param .align 16 .b8 retval0[16];
	call.uni (retval0), 
	__internal_trig_reduction_slowpathd, 
	(
	param0
	);
	ld.param.f64 	%fd1320, [retval0];
	ld.param.b32 	%r425, [retval0+8];
	} // callseq 29
	bra.uni 	$L__BB1_113;
$L__BB1_112:
	mov.f64 	%fd909, 0d0000000000000000;
	mul.rn.f64 	%fd1320, %fd177, %fd909;
	mov.b32 	%r425, 0;
$L__BB1_113:
	shl.b32 	%r314, %r425, 6;
	cvt.u64.u32 	%rd176, %r314;
	and.b64  	%rd177, %rd176, 64;
	mov.u64 	%rd178, __cudart_sin_cos_coeffs;
	add.s64 	%rd179, %rd178, %rd177;
	mul.rn.f64 	%fd910, %fd1320, %fd1320;
	and.b32  	%r315, %r425, 1;
	setp.eq.b32 	%p87, %r315, 1;
	selp.f64 	%fd911, 0dBDA8FF8320FD8164, 0d3DE5DB65F9785EBA, %p87;
	ld.global.nc.v2.f64 	{%fd912, %fd913}, [%rd179];
	fma.rn.f64 	%fd914, %fd911, %fd910, %fd912;
	fma.rn.f64 	%fd915, %fd914, %fd910, %fd913;
	ld.global.nc.v2.f64 	{%fd916, %fd917}, [%rd179+16];
	fma.rn.f64 	%fd918, %fd915, %fd910, %fd916;
	fma.rn.f64 	%fd919, %fd918, %fd910, %fd917;
	ld.global.nc.v2.f64 	{%fd920, %fd921}, [%rd179+32];
	fma.rn.f64 	%fd922, %fd919, %fd910, %fd920;
	fma.rn.f64 	%fd923, %fd922, %fd910, %fd921;
	fma.rn.f64 	%fd924, %fd923, %fd1320, %fd1320;
	fma.rn.f64 	%fd925, %fd923, %fd910, 0d3FF0000000000000;
	selp.f64 	%fd926, %fd925, %fd924, %p87;
	and.b32  	%r316, %r425, 2;
	setp.eq.s32 	%p88, %r316, 0;
	mov.f64 	%fd927, 0d0000000000000000;
	sub.f64 	%fd928, %fd927, %fd926;
	selp.f64 	%fd929, %fd926, %fd928, %p88;
	mul.f64 	%fd930, %fd184, %fd1283;
	mul.f64 	%fd931, %fd1284, %fd929;
	sub.f64 	%fd932, %fd930, %fd931;
	mul.f64 	%fd933, %fd1283, %fd929;
	fma.rn.f64 	%fd934, %fd184, %fd1284, %fd933;
	st.global.v2.f64 	[%rd2], {%fd932, %fd934};
	mul.f64 	%fd935, %fd163, 0dC02921FB54442D18;
	div.rn.f64 	%fd189, %fd935, %fd164;
	abs.f64 	%fd190, %fd189;
	setp.eq.f64 	%p89, %fd190, 0d7FF0000000000000;
	@%p89 bra 	$L__BB1_117;
	mul.f64 	%fd936, %fd189, 0d3FE45F306DC9C883;
	cvt.rni.s32.f64 	%r426, %fd936;
	cvt.rn.f64.s32 	%fd937, %r426;
	fma.rn.f64 	%fd938, %fd937, 0dBFF921FB54442D18, %fd189;
	fma.rn.f64 	%fd939, %fd937, 0dBC91A62633145C00, %fd938;
	fma.rn.f64 	%fd1322, %fd937, 0dB97B839A252049C0, %fd939;
	setp.ltu.f64 	%p90, %fd190, 0d41E0000000000000;
	@%p90 bra 	$L__BB1_116;
	{ // callseq 30, 0
	.param .b64 param0;
	st.param.f64 	[param0], %fd189;
	.param .align 16 .b8 retval0[16];
	call.uni (retval0), 
	__internal_trig_reduction_slowpathd, 
	(
	param0
	);
	ld.param.f64 	%fd1322, [retval0];
	ld.param.b32 	%r426, [retval0+8];
	} // callseq 30
$L__BB1_116:
	add.s32 	%r427, %r426, 1;
	bra.uni 	$L__BB1_118;
$L__BB1_117:
	mov.f64 	%fd941, 0d0000000000000000;
	mul.rn.f64 	%fd1322, %fd189, %fd941;
	mov.b32 	%r427, 1;
$L__BB1_118:
	setp.eq.f64 	%p91, %fd190, 0d7FF0000000000000;
	shl.b32 	%r319, %r427, 6;
	cvt.u64.u32 	%rd180, %r319;
	and.b64  	%rd181, %rd180, 64;
	add.s64 	%rd183, %rd178, %rd181;
	mul.rn.f64 	%fd942, %fd1322, %fd1322;
	and.b32  	%r320, %r427, 1;
	setp.eq.b32 	%p92, %r320, 1;
	selp.f64 	%fd943, 0dBDA8FF8320FD8164, 0d3DE5DB65F9785EBA, %p92;
	ld.global.nc.v2.f64 	{%fd944, %fd945}, [%rd183];
	fma.rn.f64 	%fd946, %fd943, %fd942, %fd944;
	fma.rn.f64 	%fd947, %fd946, %fd942, %fd945;
	ld.global.nc.v2.f64 	{%fd948, %fd949}, [%rd183+16];
	fma.rn.f64 	%fd950, %fd947, %fd942, %fd948;
	fma.rn.f64 	%fd951, %fd950, %fd942, %fd949;
	ld.global.nc.v2.f64 	{%fd952, %fd953}, [%rd183+32];
	fma.rn.f64 	%fd954, %fd951, %fd942, %fd952;
	fma.rn.f64 	%fd955, %fd954, %fd942, %fd953;
	fma.rn.f64 	%fd956, %fd955, %fd1322, %fd1322;
	fma.rn.f64 	%fd957, %fd955, %fd942, 0d3FF0000000000000;
	selp.f64 	%fd958, %fd957, %fd956, %p92;
	and.b32  	%r321, %r427, 2;
	setp.eq.s32 	%p93, %r321, 0;
	mov.f64 	%fd959, 0d0000000000000000;
	sub.f64 	%fd960, %fd959, %fd958;
	selp.f64 	%fd196, %fd958, %fd960, %p93;
	@%p91 bra 	$L__BB1_121;
	mul.f64 	%fd961, %fd189, 0d3FE45F306DC9C883;
	cvt.rni.s32.f64 	%r428, %fd961;
	cvt.rn.f64.s32 	%fd962, %r428;
	fma.rn.f64 	%fd963, %fd962, 0dBFF921FB54442D18, %fd189;
	fma.rn.f64 	%fd964, %fd962, 0dBC91A62633145C00, %fd963;
	fma.rn.f64 	%fd1323, %fd962, 0dB97B839A252049C0, %fd964;
	setp.ltu.f64 	%p94, %fd190, 0d41E0000000000000;
	@%p94 bra 	$L__BB1_122;
	{ // callseq 31, 0
	.param .b64 param0;
	st.param.f64 	[param0], %fd189;
	.param .align 16 .b8 retval0[16];
	call.uni (retval0), 
	__internal_trig_reduction_slowpathd, 
	(
	param0
	);
	ld.param.f64 	%fd1323, [retval0];
	ld.param.b32 	%r428, [retval0+8];
	} // callseq 31
	bra.uni 	$L__BB1_122;
$L__BB1_121:
	mov.f64 	%fd966, 0d0000000000000000;
	mul.rn.f64 	%fd1323, %fd189, %fd966;
	mov.b32 	%r428, 0;
$L__BB1_122:
	shl.b32 	%r324, %r428, 6;
	cvt.u64.u32 	%rd184, %r324;
	and.b64  	%rd185, %rd184, 64;
	add.s64 	%rd187, %rd178, %rd185;
	mul.rn.f64 	%fd967, %fd1323, %fd1323;
	and.b32  	%r325, %r428, 1;
	setp.eq.b32 	%p95, %r325, 1;
	selp.f64 	%fd968, 0dBDA8FF8320FD8164, 0d3DE5DB65F9785EBA, %p95;
	ld.global.nc.v2.f64 	{%fd969, %fd970}, [%rd187];
	fma.rn.f64 	%fd971, %fd968, %fd967, %fd969;
	fma.rn.f64 	%fd972, %fd971, %fd967, %fd970;
	ld.global.nc.v2.f64 	{%fd973, %fd974}, [%rd187+16];
	fma.rn.f64 	%fd975, %fd972, %fd967, %fd973;
	fma.rn.f64 	%fd976, %fd975, %fd967, %fd974;
	ld.global.nc.v2.f64 	{%fd977, %fd978}, [%rd187+32];
	fma.rn.f64 	%fd979, %fd976, %fd967, %fd977;
	fma.rn.f64 	%fd980, %fd979, %fd967, %fd978;
	fma.rn.f64 	%fd981, %fd980, %fd1323, %fd1323;
	fma.rn.f64 	%fd982, %fd980, %fd967, 0d3FF0000000000000;
	selp.f64 	%fd983, %fd982, %fd981, %p95;
	and.b32  	%r326, %r428, 2;
	setp.eq.s32 	%p96, %r326, 0;
	mov.f64 	%fd984, 0d0000000000000000;
	sub.f64 	%fd985, %fd984, %fd983;
	selp.f64 	%fd986, %fd983, %fd985, %p96;
	mul.f64 	%fd987, %fd196, %fd1288;
	mul.f64 	%fd988, %fd1289, %fd986;
	sub.f64 	%fd989, %fd987, %fd988;
	mul.f64 	%fd990, %fd1288, %fd986;
	fma.rn.f64 	%fd991, %fd196, %fd1289, %fd990;
	st.global.v2.f64 	[%rd3], {%fd989, %fd991};
	mul.f64 	%fd992, %fd163, 0dC032D97C7F3321D2;
	div.rn.f64 	%fd201, %fd992, %fd164;
	abs.f64 	%fd202, %fd201;
	setp.eq.f64 	%p97, %fd202, 0d7FF0000000000000;
	@%p97 bra 	$L__BB1_126;
	mul.f64 	%fd993, %fd201, 0d3FE45F306DC9C883;
	cvt.rni.s32.f64 	%r429, %fd993;
	cvt.rn.f64.s32 	%fd994, %r429;
	fma.rn.f64 	%fd995, %fd994, 0dBFF921FB54442D18, %fd201;
	fma.rn.f64 	%fd996, %fd994, 0dBC91A62633145C00, %fd995;
	fma.rn.f64 	%fd1325, %fd994, 0dB97B839A252049C0, %fd996;
	setp.ltu.f64 	%p98, %fd202, 0d41E0000000000000;
	@%p98 bra 	$L__BB1_125;
	{ // callseq 32, 0
	.param .b64 param0;
	st.param.f64 	[param0], %fd201;
	.param .align 16 .b8 retval0[16];
	call.uni (retval0), 
	__internal_trig_reduction_slowpathd, 
	(
	param0
	);
	ld.param.f64 	%fd1325, [retval0];
	ld.param.b32 	%r429, [retval0+8];
	} // callseq 32
$L__BB1_125:
	add.s32 	%r430, %r429, 1;
	bra.uni 	$L__BB1_127;
$L__BB1_126:
	mov.f64 	%fd998, 0d0000000000000000;
	mul.rn.f64 	%fd1325, %fd201, %fd998;
	mov.b32 	%r430, 1;
$L__BB1_127:
	setp.eq.f64 	%p99, %fd202, 0d7FF0000000000000;
	shl.b32 	%r329, %r430, 6;
	cvt.u64.u32 	%rd188, %r329;
	and.b64  	%rd189, %rd188, 64;
	add.s64 	%rd191, %rd178, %rd189;
	mul.rn.f64 	%fd999, %fd1325, %fd1325;
	and.b32  	%r330, %r430, 1;
	setp.eq.b32 	%p100, %r330, 1;
	selp.f64 	%fd1000, 0dBDA8FF8320FD8164, 0d3DE5DB65F9785EBA, %p100;
	ld.global.nc.v2.f64 	{%fd1001, %fd1002}, [%rd191];
	fma.rn.f64 	%fd1003, %fd1000, %fd999, %fd1001;
	fma.rn.f64 	%fd1004, %fd1003, %fd999, %fd1002;
	ld.global.nc.v2.f64 	{%fd1005, %fd1006}, [%rd191+16];
	fma.rn.f64 	%fd1007, %fd1004, %fd999, %fd1005;
	fma.rn.f64 	%fd1008, %fd1007, %fd999, %fd1006;
	ld.global.nc.v2.f64 	{%fd1009, %fd1010}, [%rd191+32];
	fma.rn.f64 	%fd1011, %fd1008, %fd999, %fd1009;
	fma.rn.f64 	%fd1012, %fd1011, %fd999, %fd1010;
	fma.rn.f64 	%fd1013, %fd1012, %fd1325, %fd1325;
	fma.rn.f64 	%fd1014, %fd1012, %fd999, 0d3FF0000000000000;
	selp.f64 	%fd1015, %fd1014, %fd1013, %p100;
	and.b32  	%r331, %r430, 2;
	setp.eq.s32 	%p101, %r331, 0;
	mov.f64 	%fd1016, 0d0000000000000000;
	sub.f64 	%fd1017, %fd1016, %fd1015;
	selp.f64 	%fd208, %fd1015, %fd1017, %p101;
	@%p99 bra 	$L__BB1_130;
	mul.f64 	%fd1018, %fd201, 0d3FE45F306DC9C883;
	cvt.rni.s32.f64 	%r431, %fd1018;
	cvt.rn.f64.s32 	%fd1019, %r431;
	fma.rn.f64 	%fd1020, %fd1019, 0dBFF921FB54442D18, %fd201;
	fma.rn.f64 	%fd1021, %fd1019, 0dBC91A62633145C00, %fd1020;
	fma.rn.f64 	%fd1326, %fd1019, 0dB97B839A252049C0, %fd1021;
	setp.ltu.f64 	%p102, %fd202, 0d41E0000000000000;
	@%p102 bra 	$L__BB1_131;
	{ // callseq 33, 0
	.param .b64 param0;
	st.param.f64 	[param0], %fd201;
	.param .align 16 .b8 retval0[16];
	call.uni (retval0), 
	__internal_trig_reduction_slowpathd, 
	(
	param0
	);
	ld.param.f64 	%fd1326, [retval0];
	ld.param.b32 	%r431, [retval0+8];
	} // callseq 33
	bra.uni 	$L__BB1_131;
$L__BB1_130:
	mov.f64 	%fd1023, 0d0000000000000000;
	mul.rn.f64 	%fd1326, %fd201, %fd1023;
	mov.b32 	%r431, 0;
$L__BB1_131:
	shl.b32 	%r334, %r431, 6;
	cvt.u64.u32 	%rd192, %r334;
	and.b64  	%rd193, %rd192, 64;
	add.s64 	%rd195, %rd178, %rd193;
	mul.rn.f64 	%fd1024, %fd1326, %fd1326;
	and.b32  	%r335, %r431, 1;
	setp.eq.b32 	%p103, %r335, 1;
	selp.f64 	%fd1025, 0dBDA8FF8320FD8164, 0d3DE5DB65F9785EBA, %p103;
	ld.global.nc.v2.f64 	{%fd1026, %fd1027}, [%rd195];
	fma.rn.f64 	%fd1028, %fd1025, %fd1024, %fd1026;
	fma.rn.f64 	%fd1029, %fd1028, %fd1024, %fd1027;
	ld.global.nc.v2.f64 	{%fd1030, %fd1031}, [%rd195+16];
	fma.rn.f64 	%fd1032, %fd1029, %fd1024, %fd1030;
	fma.rn.f64 	%fd1033, %fd1032, %fd1024, %fd1031;
	ld.global.nc.v2.f64 	{%fd1034, %fd1035}, [%rd195+32];
	fma.rn.f64 	%fd1036, %fd1033, %fd1024, %fd1034;
	fma.rn.f64 	%fd1037, %fd1036, %fd1024, %fd1035;
	fma.rn.f64 	%fd1038, %fd1037, %fd1326, %fd1326;
	fma.rn.f64 	%fd1039, %fd1037, %fd1024, 0d3FF0000000000000;
	selp.f64 	%fd1040, %fd1039, %fd1038, %p103;
	and.b32  	%r336, %r431, 2;
	setp.eq.s32 	%p104, %r336, 0;
	mov.f64 	%fd1041, 0d0000000000000000;
	sub.f64 	%fd1042, %fd1041, %fd1040;
	selp.f64 	%fd1043, %fd1040, %fd1042, %p104;
	mul.f64 	%fd1044, %fd208, %fd1293;
	mul.f64 	%fd1045, %fd1294, %fd1043;
	sub.f64 	%fd1046, %fd1044, %fd1045;
	mul.f64 	%fd1047, %fd1293, %fd1043;
	fma.rn.f64 	%fd1048, %fd208, %fd1294, %fd1047;
	st.global.v2.f64 	[%rd4], {%fd1046, %fd1048};
	mul.f64 	%fd1049, %fd163, 0dC03921FB54442D18;
	div.rn.f64 	%fd213, %fd1049, %fd164;
	abs.f64 	%fd214, %fd213;
	setp.eq.f64 	%p105, %fd214, 0d7FF0000000000000;
	@%p105 bra 	$L__BB1_135;
	mul.f64 	%fd1050, %fd213, 0d3FE45F306DC9C883;
	cvt.rni.s32.f64 	%r432, %fd1050;
	cvt.rn.f64.s32 	%fd1051, %r432;
	fma.rn.f64 	%fd1052, %fd1051, 0dBFF921FB54442D18, %fd213;
	fma.rn.f64 	%fd1053, %fd1051, 0dBC91A62633145C00, %fd1052;
	fma.rn.f64 	%fd1328, %fd1051, 0dB97B839A252049C0, %fd1053;
	setp.ltu.f64 	%p106, %fd214, 0d41E0000000000000;
	@%p106 bra 	$L__BB1_134;
	{ // callseq 34, 0
	.param .b64 param0;
	st.param.f64 	[param0], %fd213;
	.param .align 16 .b8 retval0[16];
	call.uni (retval0), 
	__internal_trig_reduction_slowpathd, 
	(
	param0
	);
	ld.param.f64 	%fd1328, [retval0];
	ld.param.b32 	%r432, [retval0+8];
	} // callseq 34
$L__BB1_134:
	add.s32 	%r433, %r432, 1;
	bra.uni 	$L__BB1_136;
$L__BB1_135:
	mov.f64 	%fd1055, 0d0000000000000000;
	mul.rn.f64 	%fd1328, %fd213, %fd1055;
	mov.b32 	%r433, 1;
$L__BB1_136:
	setp.eq.f64 	%p107, %fd214, 0d7FF0000000000000;
	shl.b32 	%r339, %r433, 6;
	cvt.u64.u32 	%rd196, %r339;
	and.b64  	%rd197, %rd196, 64;
	add.s64 	%rd199, %rd178, %rd197;
	mul.rn.f64 	%fd1056, %fd1328, %fd1328;
	and.b32  	%r340, %r433, 1;
	setp.eq.b32 	%p108, %r340, 1;
	selp.f64 	%fd1057, 0dBDA8FF8320FD8164, 0d3DE5DB65F9785EBA, %p108;
	ld.global.nc.v2.f64 	{%fd1058, %fd1059}, [%rd199];
	fma.rn.f64 	%fd1060, %fd1057, %fd1056, %fd1058;
	fma.rn.f64 	%fd1061, %fd1060, %fd1056, %fd1059;
	ld.global.nc.v2.f64 	{%fd1062, %fd1063}, [%rd199+16];
	fma.rn.f64 	%fd1064, %fd1061, %fd1056, %fd1062;
	fma.rn.f64 	%fd1065, %fd1064, %fd1056, %fd1063;
	ld.global.nc.v2.f64 	{%fd1066, %fd1067}, [%rd199+32];
	fma.rn.f64 	%fd1068, %fd1065, %fd1056, %fd1066;
	fma.rn.f64 	%fd1069, %fd1068, %fd1056, %fd1067;
	fma.rn.f64 	%fd1070, %fd1069, %fd1328, %fd1328;
	fma.rn.f64 	%fd1071, %fd1069, %fd1056, 0d3FF0000000000000;
	selp.f64 	%fd1072, %fd1071, %fd1070, %p108;
	and.b32  	%r341, %r433, 2;
	setp.eq.s32 	%p109, %r341, 0;
	mov.f64 	%fd1073, 0d0000000000000000;
	sub.f64 	%fd1074, %fd1073, %fd1072;
	selp.f64 	%fd220, %fd1072, %fd1074, %p109;
	@%p107 bra 	$L__BB1_139;
	mul.f64 	%fd1075, %fd213, 0d3FE45F306DC9C883;
	cvt.rni.s32.f64 	%r434, %fd1075;
	cvt.rn.f64.s32 	%fd1076, %r434;
	fma.rn.f64 	%fd1077, %fd1076, 0dBFF921FB54442D18, %fd213;
	fma.rn.f64 	%fd1078, %fd1076, 0dBC91A62633145C00, %fd1077;
	fma.rn.f64 	%fd1329, %fd1076, 0dB97B839A252049C0, %fd1078;
	setp.ltu.f64 	%p110, %fd214, 0d41E0000000000000;
	@%p110 bra 	$L__BB1_140;
	{ // callseq 35, 0
	.param .b64 param0;
	st.param.f64 	[param0], %fd213;
	.param .align 16 .b8 retval0[16];
	call.uni (retval0), 
	__internal_trig_reduction_slowpathd, 
	(
	param0
	);
	ld.param.f64 	%fd1329, [retval0];
	ld.param.b32 	%r434, [retval0+8];
	} // callseq 35
	bra.uni 	$L__BB1_140;
$L__BB1_139:
	mov.f64 	%fd1080, 0d0000000000000000;
	mul.rn.f64 	%fd1329, %fd213, %fd1080;
	mov.b32 	%r434, 0;
$L__BB1_140:
	shl.b32 	%r344, %r434, 6;
	cvt.u64.u32 	%rd200, %r344;
	and.b64  	%rd201, %rd200, 64;
	add.s64 	%rd203, %rd178, %rd201;
	mul.rn.f64 	%fd1081, %fd1329, %fd1329;
	and.b32  	%r345, %r434, 1;
	setp.eq.b32 	%p111, %r345, 1;
	selp.f64 	%fd1082, 0dBDA8FF8320FD8164, 0d3DE5DB65F9785EBA, %p111;
	ld.global.nc.v2.f64 	{%fd1083, %fd1084}, [%rd203];
	fma.rn.f64 	%fd1085, %fd1082, %fd1081, %fd1083;
	fma.rn.f64 	%fd1086, %fd1085, %fd1081, %fd1084;
	ld.global.nc.v2.f64 	{%fd1087, %fd1088}, [%rd203+16];
	fma.rn.f64 	%fd1089, %fd1086, %fd1081, %fd1087;
	fma.rn.f64 	%fd1090, %fd1089, %fd1081, %fd1088;
	ld.global.nc.v2.f64 	{%fd1091, %fd1092}, [%rd203+32];
	fma.rn.f64 	%fd1093, %fd1090, %fd1081, %fd1091;
	fma.rn.f64 	%fd1094, %fd1093, %fd1081, %fd1092;
	fma.rn.f64 	%fd1095, %fd1094, %fd1329, %fd1329;
	fma.rn.f64 	%fd1096, %fd1094, %fd1081, 0d3FF0000000000000;
	selp.f64 	%fd1097, %fd1096, %fd1095, %p111;
	and.b32  	%r346, %r434, 2;
	setp.eq.s32 	%p112, %r346, 0;
	mov.f64 	%fd1098, 0d0000000000000000;
	sub.f64 	%fd1099, %fd1098, %fd1097;
	selp.f64 	%fd1100, %fd1097, %fd1099, %p112;
	mul.f64 	%fd1101, %fd220, %fd1298;
	mul.f64 	%fd1102, %fd1299, %fd1100;
	sub.f64 	%fd1103, %fd1101, %fd1102;
	mul.f64 	%fd1104, %fd1298, %fd1100;
	fma.rn.f64 	%fd1105, %fd220, %fd1299, %fd1104;
	st.global.v2.f64 	[%rd5], {%fd1103, %fd1105};
	mul.f64 	%fd1106, %fd163, 0dC03F6A7A2955385E;
	div.rn.f64 	%fd225, %fd1106, %fd164;
	abs.f64 	%fd226, %fd225;
	setp.eq.f64 	%p113, %fd226, 0d7FF0000000000000;
	@%p113 bra 	$L__BB1_144;
	mul.f64 	%fd1107, %fd225, 0d3FE45F306DC9C883;
	cvt.rni.s32.f64 	%r435, %fd1107;
	cvt.rn.f64.s32 	%fd1108, %r435;
	fma.rn.f64 	%fd1109, %fd1108, 0dBFF921FB54442D18, %fd225;
	fma.rn.f64 	%fd1110, %fd1108, 0dBC91A62633145C00, %fd1109;
	fma.rn.f64 	%fd1331, %fd1108, 0dB97B839A252049C0, %fd1110;
	setp.ltu.f64 	%p114, %fd226, 0d41E0000000000000;
	@%p114 bra 	$L__BB1_143;
	{ // callseq 36, 0
	.param .b64 param0;
	st.param.f64 	[param0], %fd225;
	.param .align 16 .b8 retval0[16];
	call.uni (retval0), 
	__internal_trig_reduction_slowpathd, 
	(
	param0
	);
	ld.param.f64 	%fd1331, [retval0];
	ld.param.b32 	%r435, [retval0+8];
	} // callseq 36
$L__BB1_143:
	add.s32 	%r436, %r435, 1;
	bra.uni 	$L__BB1_145;
$L__BB1_144:
	mov.f64 	%fd1112, 0d0000000000000000;
	mul.rn.f64 	%fd1331, %fd225, %fd1112;
	mov.b32 	%r436, 1;
$L__BB1_145:
	setp.eq.f64 	%p115, %fd226, 0d7FF0000000000000;
	shl.b32 	%r349, %r436, 6;
	cvt.u64.u32 	%rd204, %r349;
	and.b64  	%rd205, %rd204, 64;
	add.s64 	%rd207, %rd178, %rd205;
	mul.rn.f64 	%fd1113, %fd1331, %fd1331;
	and.b32  	%r350, %r436, 1;
	setp.eq.b32 	%p116, %r350, 1;
	selp.f64 	%fd1114, 0dBDA8FF8320FD8164, 0d3DE5DB65F9785EBA, %p116;
	ld.global.nc.v2.f64 	{%fd1115, %fd1116}, [%rd207];
	fma.rn.f64 	%fd1117, %fd1114, %fd1113, %fd1115;
	fma.rn.f64 	%fd1118, %fd1117, %fd1113, %fd1116;
	ld.global.nc.v2.f64 	{%fd1119, %fd1120}, [%rd207+16];
	fma.rn.f64 	%fd1121, %fd1118, %fd1113, %fd1119;
	fma.rn.f64 	%fd1122, %fd1121, %fd1113, %fd1120;
	ld.global.nc.v2.f64 	{%fd1123, %fd1124}, [%rd207+32];
	fma.rn.f64 	%fd1125, %fd1122, %fd1113, %fd1123;
	fma.rn.f64 	%fd1126, %fd1125, %fd1113, %fd1124;
	fma.rn.f64 	%fd1127, %fd1126, %fd1331, %fd1331;
	fma.rn.f64 	%fd1128, %fd1126, %fd1113, 0d3FF0000000000000;
	selp.f64 	%fd1129, %fd1128, %fd1127, %p116;
	and.b32  	%r351, %r436, 2;
	setp.eq.s32 	%p117, %r351, 0;
	mov.f64 	%fd1130, 0d0000000000000000;
	sub.f64 	%fd1131, %fd1130, %fd1129;
	selp.f64 	%fd232, %fd1129, %fd1131, %p117;
	@%p115 bra 	$L__BB1_148;
	mul.f64 	%fd1132, %fd225, 0d3FE45F306DC9C883;
	cvt.rni.s32.f64 	%r437, %fd1132;
	cvt.rn.f64.s32 	%fd1133, %r437;
	fma.rn.f64 	%fd1134, %fd1133, 0dBFF921FB54442D18, %fd225;
	fma.rn.f64 	%fd1135, %fd1133, 0dBC91A62633145C00, %fd1134;
	fma.rn.f64 	%fd1332, %fd1133, 0dB97B839A252049C0, %fd1135;
	setp.ltu.f64 	%p118, %fd226, 0d41E0000000000000;
	@%p118 bra 	$L__BB1_149;
	{ // callseq 37, 0
	.param .b64 param0;
	st.param.f64 	[param0], %fd225;
	.param .align 16 .b8 retval0[16];
	call.uni (retval0), 
	__internal_trig_reduction_slowpathd, 
	(
	param0
	);
	ld.param.f64 	%fd1332, [retval0];
	ld.param.b32 	%r437, [retval0+8];
	} // callseq 37
	bra.uni 	$L__BB1_149;
$L__BB1_148:
	mov.f64 	%fd1137, 0d0000000000000000;
	mul.rn.f64 	%fd1332, %fd225, %fd1137;
	mov.b32 	%r437, 0;
$L__BB1_149:
	shl.b32 	%r354, %r437, 6;
	cvt.u64.u32 	%rd208, %r354;
	and.b64  	%rd209, %rd208, 64;
	add.s64 	%rd211, %rd178, %rd209;
	mul.rn.f64 	%fd1138, %fd1332, %fd1332;
	and.b32  	%r355, %r437, 1;
	setp.eq.b32 	%p119, %r355, 1;
	selp.f64 	%fd1139, 0dBDA8FF8320FD8164, 0d3DE5DB65F9785EBA, %p119;
	ld.global.nc.v2.f64 	{%fd1140, %fd1141}, [%rd211];
	fma.rn.f64 	%fd1142, %fd1139, %fd1138, %fd1140;
	fma.rn.f64 	%fd1143, %fd1142, %fd1138, %fd1141;
	ld.global.nc.v2.f64 	{%fd1144, %fd1145}, [%rd211+16];
	fma.rn.f64 	%fd1146, %fd1143, %fd1138, %fd1144;
	fma.rn.f64 	%fd1147, %fd1146, %fd1138, %fd1145;
	ld.global.nc.v2.f64 	{%fd1148, %fd1149}, [%rd211+32];
	fma.rn.f64 	%fd1150, %fd1147, %fd1138, %fd1148;
	fma.rn.f64 	%fd1151, %fd1150, %fd1138, %fd1149;
	fma.rn.f64 	%fd1152, %fd1151, %fd1332, %fd1332;
	fma.rn.f64 	%fd1153, %fd1151, %fd1138, 0d3FF0000000000000;
	selp.f64 	%fd1154, %fd1153, %fd1152, %p119;
	and.b32  	%r356, %r437, 2;
	setp.eq.s32 	%p120, %r356, 0;
	mov.f64 	%fd1155, 0d0000000000000000;
	sub.f64 	%fd1156, %fd1155, %fd1154;
	selp.f64 	%fd1157, %fd1154, %fd1156, %p120;
	mul.f64 	%fd1158, %fd232, %fd1303;
	mul.f64 	%fd1159, %fd1304, %fd1157;
	sub.f64 	%fd1160, %fd1158, %fd1159;
	mul.f64 	%fd1161, %fd1303, %fd1157;
	fma.rn.f64 	%fd1162, %fd232, %fd1304, %fd1161;
	st.global.v2.f64 	[%rd6], {%fd1160, %fd1162};
	mul.f64 	%fd1163, %fd163, 0dC042D97C7F3321D2;
	div.rn.f64 	%fd237, %fd1163, %fd164;
	abs.f64 	%fd238, %fd237;
	setp.eq.f64 	%p121, %fd238, 0d7FF0000000000000;
	@%p121 bra 	$L__BB1_153;
	mul.f64 	%fd1164, %fd237, 0d3FE45F306DC9C883;
	cvt.rni.s32.f64 	%r438, %fd1164;
	cvt.rn.f64.s32 	%fd1165, %r438;
	fma.rn.f64 	%fd1166, %fd1165, 0dBFF921FB54442D18, %fd237;
	fma.rn.f64 	%fd1167, %fd1165, 0dBC91A62633145C00, %fd1166;
	fma.rn.f64 	%fd1334, %fd1165, 0dB97B839A252049C0, %fd1167;
	setp.ltu.f64 	%p122, %fd238, 0d41E0000000000000;
	@%p122 bra 	$L__BB1_152;
	{ // callseq 38, 0
	.param .b64 param0;
	st.param.f64 	[param0], %fd237;
	.param .align 16 .b8 retval0[16];
	call.uni (retval0), 
	__internal_trig_reduction_slowpathd, 
	(
	param0
	);
	ld.param.f64 	%fd1334, [retval0];
	ld.param.b32 	%r438, [retval0+8];
	} // callseq 38
$L__BB1_152:
	add.s32 	%r439, %r438, 1;
	bra.uni 	$L__BB1_154;
$L__BB1_153:
	mov.f64 	%fd1169, 0d0000000000000000;
	mul.rn.f64 	%fd1334, %fd237, %fd1169;
	mov.b32 	%r439, 1;
$L__BB1_154:
	setp.eq.f64 	%p123, %fd238, 0d7FF0000000000000;
	shl.b32 	%r359, %r439, 6;
	cvt.u64.u32 	%rd212, %r359;
	and.b64  	%rd213, %rd212, 64;
	add.s64 	%rd215, %rd178, %rd213;
	mul.rn.f64 	%fd1170, %fd1334, %fd1334;
	and.b32  	%r360, %r439, 1;
	setp.eq.b32 	%p124, %r360, 1;
	selp.f64 	%fd1171, 0dBDA8FF8320FD8164, 0d3DE5DB65F9785EBA, %p124;
	ld.global.nc.v2.f64 	{%fd1172, %fd1173}, [%rd215];
	fma.rn.f64 	%fd1174, %fd1171, %fd1170, %fd1172;
	fma.rn.f64 	%fd1175, %fd1174, %fd1170, %fd1173;
	ld.global.nc.v2.f64 	{%fd1176, %fd1177}, [%rd215+16];
	fma.rn.f64 	%fd1178, %fd1175, %fd1170, %fd1176;
	fma.rn.f64 	%fd1179, %fd1178, %fd1170, %fd1177;
	ld.global.nc.v2.f64 	{%fd1180, %fd1181}, [%rd215+32];
	fma.rn.f64 	%fd1182, %fd1179, %fd1170, %fd1180;
	fma.rn.f64 	%fd1183, %fd1182, %fd1170, %fd1181;
	fma.rn.f64 	%fd1184, %fd1183, %fd1334, %fd1334;
	fma.rn.f64 	%fd1185, %fd1183, %fd1170, 0d3FF0000000000000;
	selp.f64 	%fd1186, %fd1185, %fd1184, %p124;
	and.b32  	%r361, %r439, 2;
	setp.eq.s32 	%p125, %r361, 0;
	mov.f64 	%fd1187, 0d0000000000000000;
	sub.f64 	%fd1188, %fd1187, %fd1186;
	selp.f64 	%fd244, %fd1186, %fd1188, %p125;
	@%p123 bra 	$L__BB1_157;
	mul.f64 	%fd1189, %fd237, 0d3FE45F306DC9C883;
	cvt.rni.s32.f64 	%r440, %fd1189;
	cvt.rn.f64.s32 	%fd1190, %r440;
	fma.rn.f64 	%fd1191, %fd1190, 0dBFF921FB54442D18, %fd237;
	fma.rn.f64 	%fd1192, %fd1190, 0dBC91A62633145C00, %fd1191;
	fma.rn.f64 	%fd1335, %fd1190, 0dB97B839A252049C0, %fd1192;
	setp.ltu.f64 	%p126, %fd238, 0d41E0000000000000;
	@%p126 bra 	$L__BB1_158;
	{ // callseq 39, 0
	.param .b64 param0;
	st.param.f64 	[param0], %fd237;
	.param .align 16 .b8 retval0[16];
	call.uni (retval0), 
	__internal_trig_reduction_slowpathd, 
	(
	param0
	);
	ld.param.f64 	%fd1335, [retval0];
	ld.param.b32 	%r440, [retval0+8];
	} // callseq 39
	bra.uni 	$L__BB1_158;
$L__BB1_157:
	mov.f64 	%fd1194, 0d0000000000000000;
	mul.rn.f64 	%fd1335, %fd237, %fd1194;
	mov.b32 	%r440, 0;
$L__BB1_158:
	shl.b32 	%r364, %r440, 6;
	cvt.u64.u32 	%rd216, %r364;
	and.b64  	%rd217, %rd216, 64;
	add.s64 	%rd219, %rd178, %rd217;
	mul.rn.f64 	%fd1195, %fd1335, %fd1335;
	and.b32  	%r365, %r440, 1;
	setp.eq.b32 	%p127, %r365, 1;
	selp.f64 	%fd1196, 0dBDA8FF8320FD8164, 0d3DE5DB65F9785EBA, %p127;
	ld.global.nc.v2.f64 	{%fd1197, %fd1198}, [%rd219];
	fma.rn.f64 	%fd1199, %fd1196, %fd1195, %fd1197;
	fma.rn.f64 	%fd1200, %fd1199, %fd1195, %fd1198;
	ld.global.nc.v2.f64 	{%fd1201, %fd1202}, [%rd219+16];
	fma.rn.f64 	%fd1203, %fd1200, %fd1195, %fd1201;
	fma.rn.f64 	%fd1204, %fd1203, %fd1195, %fd1202;
	ld.global.nc.v2.f64 	{%fd1205, %fd1206}, [%rd219+32];
	fma.rn.f64 	%fd1207, %fd1204, %fd1195, %fd1205;
	fma.rn.f64 	%fd1208, %fd1207, %fd1195, %fd1206;
	fma.rn.f64 	%fd1209, %fd1208, %fd1335, %fd1335;
	fma.rn.f64 	%fd1210, %fd1208, %fd1195, 0d3FF0000000000000;
	selp.f64 	%fd1211, %fd1210, %fd1209, %p127;
	and.b32  	%r366, %r440, 2;
	setp.eq.s32 	%p128, %r366, 0;
	mov.f64 	%fd1212, 0d0000000000000000;
	sub.f64 	%fd1213, %fd1212, %fd1211;
	selp.f64 	%fd1214, %fd1211, %fd1213, %p128;
	mul.f64 	%fd1215, %fd244, %fd1308;
	mul.f64 	%fd1216, %fd1309, %fd1214;
	sub.f64 	%fd1217, %fd1215, %fd1216;
	mul.f64 	%fd1218, %fd1308, %fd1214;
	fma.rn.f64 	%fd1219, %fd244, %fd1309, %fd1218;
	st.global.v2.f64 	[%rd7], {%fd1217, %fd1219};
	mul.f64 	%fd1220, %fd163, 0dC045FDBBE9BBA775;
	div.rn.f64 	%fd249, %fd1220, %fd164;
	abs.f64 	%fd250, %fd249;
	setp.eq.f64 	%p129, %fd250, 0d7FF0000000000000;
	@%p129 bra 	$L__BB1_162;
	mul.f64 	%fd1221, %fd249, 0d3FE45F306DC9C883;
	cvt.rni.s32.f64 	%r441, %fd1221;
	cvt.rn.f64.s32 	%fd1222, %r441;
	fma.rn.f64 	%fd1223, %fd1222, 0dBFF921FB54442D18, %fd249;
	fma.rn.f64 	%fd1224, %fd1222, 0dBC91A62633145C00, %fd1223;
	fma.rn.f64 	%fd1337, %fd1222, 0dB97B839A252049C0, %fd1224;
	setp.ltu.f64 	%p130, %fd250, 0d41E0000000000000;
	@%p130 bra 	$L__BB1_161;
	{ // callseq 40, 0
	.param .b64 param0;
	st.param.f64 	[param0], %fd249;
	.param .align 16 .b8 retval0[16];
	call.uni (retval0), 
	__internal_trig_reduction_slowpathd, 
	(
	param0
	);
	ld.param.f64 	%fd1337, [retval0];
	ld.param.b32 	%r441, [retval0+8];
	} // callseq 40
$L__BB1_161:
	add.s32 	%r442, %r441, 1;
	bra.uni 	$L__BB1_163;
$L__BB1_162:
	mov.f64 	%fd1226, 0d0000000000000000;
	mul.rn.f64 	%fd1337, %fd249, %fd1226;
	mov.b32 	%r442, 1;
$L__BB1_163:
	setp.eq.f64 	%p131, %fd250, 0d7FF0000000000000;
	shl.b32 	%r369, %r442, 6;
	cvt.u64.u32 	%rd220, %r369;
	and.b64  	%rd221, %rd220, 64;
	add.s64 	%rd223, %rd178, %rd221;
	mul.rn.f64 	%fd1227, %fd1337, %fd1337;
	and.b32  	%r370, %r442, 1;
	setp.eq.b32 	%p132, %r370, 1;
	selp.f64 	%fd1228, 0dBDA8FF8320FD8164, 0d3DE5DB65F9785EBA, %p132;
	ld.global.nc.v2.f64 	{%fd1229, %fd1230}, [%rd223];
	fma.rn.f64 	%fd1231, %fd1228, %fd1227, %fd1229;
	fma.rn.f64 	%fd1232, %fd1231, %fd1227, %fd1230;
	ld.global.nc.v2.f64 	{%fd1233, %fd1234}, [%rd223+16];
	fma.rn.f64 	%fd1235, %fd1232, %fd1227, %fd1233;
	fma.rn.f64 	%fd1236, %fd1235, %fd1227, %fd1234;
	ld.global.nc.v2.f64 	{%fd1237, %fd1238}, [%rd223+32];
	fma.rn.f64 	%fd1239, %fd1236, %fd1227, %fd1237;
	fma.rn.f64 	%fd1240, %fd1239, %fd1227, %fd1238;
	fma.rn.f64 	%fd1241, %fd1240, %fd1337, %fd1337;
	fma.rn.f64 	%fd1242, %fd1240, %fd1227, 0d3FF0000000000000;
	selp.f64 	%fd1243, %fd1242, %fd1241, %p132;
	and.b32  	%r371, %r442, 2;
	setp.eq.s32 	%p133, %r371, 0;
	mov.f64 	%fd1244, 0d0000000000000000;
	sub.f64 	%fd1245, %fd1244, %fd1243;
	selp.f64 	%fd256, %fd1243, %fd1245, %p133;
	@%p131 bra 	$L__BB1_166;
	mul.f64 	%fd1246, %fd249, 0d3FE45F306DC9C883;
	cvt.rni.s32.f64 	%r443, %fd1246;
	cvt.rn.f64.s32 	%fd1247, %r443;
	fma.rn.f64 	%fd1248, %fd1247, 0dBFF921FB54442D18, %fd249;
	fma.rn.f64 	%fd1249, %fd1247, 0dBC91A62633145C00, %fd1248;
	fma.rn.f64 	%fd1338, %fd1247, 0dB97B839A252049C0, %fd1249;
	setp.ltu.f64 	%p134, %fd250, 0d41E0000000000000;
	@%p134 bra 	$L__BB1_167;
	{ // callseq 41, 0
	.param .b64 param0;
	st.param.f64 	[param0], %fd249;
	.param .align 16 .b8 retval0[16];
	call.uni (retval0), 
	__internal_trig_reduction_slowpathd, 
	(
	param0
	);
	ld.param.f64 	%fd1338, [retval0];
	ld.param.b32 	%r443, [retval0+8];
	} // callseq 41
	bra.uni 	$L__BB1_167;
$L__BB1_166:
	mov.f64 	%fd1251, 0d0000000000000000;
	mul.rn.f64 	%fd1338, %fd249, %fd1251;
	mov.b32 	%r443, 0;
$L__BB1_167:
	shl.b32 	%r374, %r443, 6;
	cvt.u64.u32 	%rd224, %r374;
	and.b64  	%rd225, %rd224, 64;
	add.s64 	%rd227, %rd178, %rd225;
	mul.rn.f64 	%fd1252, %fd1338, %fd1338;
	and.b32  	%r375, %r443, 1;
	setp.eq.b32 	%p135, %r375, 1;
	selp.f64 	%fd1253, 0dBDA8FF8320FD8164, 0d3DE5DB65F9785EBA, %p135;
	ld.global.nc.v2.f64 	{%fd1254, %fd1255}, [%rd227];
	fma.rn.f64 	%fd1256, %fd1253, %fd1252, %fd1254;
	fma.rn.f64 	%fd1257, %fd1256, %fd1252, %fd1255;
	ld.global.nc.v2.f64 	{%fd1258, %fd1259}, [%rd227+16];
	fma.rn.f64 	%fd1260, %fd1257, %fd1252, %fd1258;
	fma.rn.f64 	%fd1261, %fd1260, %fd1252, %fd1259;
	ld.global.nc.v2.f64 	{%fd1262, %fd1263}, [%rd227+32];
	fma.rn.f64 	%fd1264, %fd1261, %fd1252, %fd1262;
	fma.rn.f64 	%fd1265, %fd1264, %fd1252, %fd1263;
	fma.rn.f64 	%fd1266, %fd1265, %fd1338, %fd1338;
	fma.rn.f64 	%fd1267, %fd1265, %fd1252, 0d3FF0000000000000;
	selp.f64 	%fd1268, %fd1267, %fd1266, %p135;
	and.b32  	%r376, %r443, 2;
	setp.eq.s32 	%p136, %r376, 0;
	mov.f64 	%fd1269, 0d0000000000000000;
	sub.f64 	%fd1270, %fd1269, %fd1268;
	selp.f64 	%fd1271, %fd1268, %fd1270, %p136;
	mul.f64 	%fd1272, %fd256, %fd1313;
	mul.f64 	%fd1273, %fd1314, %fd1271;
	sub.f64 	%fd1274, %fd1272, %fd1273;
	mul.f64 	%fd1275, %fd1313, %fd1271;
	fma.rn.f64 	%fd1276, %fd256, %fd1314, %fd1275;
	st.global.v2.f64 	[%rd8], {%fd1274, %fd1276};
	ret;

}
	// .globl	_Z8fft_lastPN6thrust24THRUST_300001_SM_1000_NS7complexIdEES3_ii
.visible .entry _Z8fft_lastPN6thrust24THRUST_300001_SM_1000_NS7complexIdEES3_ii(
	.param .u64 .ptr .align 1 _Z8fft_lastPN6thrust24THRUST_300001_SM_1000_NS7complexIdEES3_ii_param_0,
	.param .u64 .ptr .align 1 _Z8fft_lastPN6thrust24THRUST_300001_SM_1000_NS7complexIdEES3_ii_param_1,
	.param .u32 _Z8fft_lastPN6thrust24THRUST_300001_SM_1000_NS7complexIdEES3_ii_param_2,
	.param .u32 _Z8fft_lastPN6thrust24THRUST_300001_SM_1000_NS7complexIdEES3_ii_param_3
)
{
	.local .align 16 .b8 	__local_depot2[640];
	.reg .b64 	%SP;
	.reg .b64 	%SPL;
	.reg .pred 	%p<215>;
	.reg .b32 	%r<1820>;
	.reg .b64 	%rd<271>;
	.reg .b64 	%fd<490>;

	mov.u64 	%SPL, __local_depot2;
	ld.param.u64 	%rd5, [_Z8fft_lastPN6thrust24THRUST_300001_SM_1000_NS7complexIdEES3_ii_param_0];
	ld.param.u64 	%rd6, [_Z8fft_lastPN6thrust24THRUST_300001_SM_1000_NS7complexIdEES3_ii_param_1];
	ld.param.u32 	%r575, [_Z8fft_lastPN6thrust24THRUST_300001_SM_1000_NS7complexIdEES3_ii_param_3];
	cvta.to.global.u64 	%rd1, %rd6;
	add.u64 	%rd2, %SPL, 0;
	add.u64 	%rd3, %SPL, 512;
	add.u64 	%rd4, %SPL, 576;
	mov.u32 	%r1702, %ctaid.x;
	shl.b32 	%r577, %r1702, 4;
	cvta.to.global.u64 	%rd10, %rd5;
	mul.wide.u32 	%rd11, %r577, 16;
	add.s64 	%rd12, %rd10, %rd11;
	ld.global.v2.f64 	{%fd53, %fd54}, [%rd12];
	st.local.v2.f64 	[%rd2], {%fd53, %fd54};
	ld.global.v2.f64 	{%fd55, %fd56}, [%rd12+16];
	st.local.v2.f64 	[%rd2+16], {%fd55, %fd56};
	ld.global.v2.f64 	{%fd57, %fd58}, [%rd12+32];
	st.local.v2.f64 	[%rd2+32], {%fd57, %fd58};
	ld.global.v2.f64 	{%fd59, %fd60}, [%rd12+48];
	st.local.v2.f64 	[%rd2+48], {%fd59, %fd60};
	ld.global.v2.f64 	{%fd61, %fd62}, [%rd12+64];
	st.local.v2.f64 	[%rd2+64], {%fd61, %fd62};
	ld.global.v2.f64 	{%fd63, %fd64}, [%rd12+80];
	st.local.v2.f64 	[%rd2+80], {%fd63, %fd64};
	ld.global.v2.f64 	{%fd65, %fd66}, [%rd12+96];
	st.local.v2.f64 	[%rd2+96], {%fd65, %fd66};
	ld.global.v2.f64 	{%fd67, %fd68}, [%rd12+112];
	st.local.v2.f64 	[%rd2+112], {%fd67, %fd68};
	ld.global.v2.f64 	{%fd69, %fd70}, [%rd12+128];
	st.local.v2.f64 	[%rd2+128], {%fd69, %fd70};
	ld.global.v2.f64 	{%fd71, %fd72}, [%rd12+144];
	st.local.v2.f64 	[%rd2+144], {%fd71, %fd72};
	ld.global.v2.f64 	{%fd73, %fd74}, [%rd12+160];
	st.local.v2.f64 	[%rd2+160], {%fd73, %fd74};
	ld.global.v2.f64 	{%fd75, %fd76}, [%rd12+176];
	st.local.v2.f64 	[%rd2+176], {%fd75, %fd76};
	ld.global.v2.f64 	{%fd77, %fd78}, [%rd12+192];
	st.local.v2.f64 	[%rd2+192], {%fd77, %fd78};
	ld.global.v2.f64 	{%fd79, %fd80}, [%rd12+208];
	st.local.v2.f64 	[%rd2+208], {%fd79, %fd80};
	ld.global.v2.f64 	{%fd81, %fd82}, [%rd12+224];
	st.local.v2.f64 	[%rd2+224], {%fd81, %fd82};
	ld.global.v2.f64 	{%fd83, %fd84}, [%rd12+240];
	st.local.v2.f64 	[%rd2+240], {%fd83, %fd84};
	st.local.v2.f64 	[%rd2+256], {%fd53, %fd54};
	st.local.v2.f64 	[%rd2+272], {%fd69, %fd70};
	st.local.v2.f64 	[%rd2+288], {%fd61, %fd62};
	mov.b32 	%r578, 1;
	st.local.v4.u32 	[%rd3], {%r578, %r578, %r578, %r578};
	mov.b32 	%r1563, 0;
	st.local.v4.u32 	[%rd4], {%r1563, %r1563, %r1563, %r1563};
	st.local.v2.f64 	[%rd2+304], {%fd77, %fd78};
	st.local.v2.f64 	[%rd2+320], {%fd57, %fd58};
	st.local.v2.f64 	[%rd2+336], {%fd73, %fd74};
	st.local.v2.f64 	[%rd2+352], {%fd65, %fd66};
	st.local.v4.u32 	[%rd3+16], {%r578, %r578, %r578, %r578};
	st.local.v4.u32 	[%rd4+16], {%r1563, %r1563, %r1563, %r1563};
	st.local.v2.f64 	[%rd2+368], {%fd81, %fd82};
	st.local.v2.f64 	[%rd2+384], {%fd55, %fd56};
	st.local.v2.f64 	[%rd2+400], {%fd71, %fd72};
	st.local.v2.f64 	[%rd2+416], {%fd63, %fd64};
	st.local.v4.u32 	[%rd3+32], {%r578, %r578, %r578, %r578};
	st.local.v4.u32 	[%rd4+32], {%r1563, %r1563, %r1563, %r1563};
	st.local.v2.f64 	[%rd2+432], {%fd79, %fd80};
	st.local.v2.f64 	[%rd2+448], {%fd59, %fd60};
	st.local.v2.f64 	[%rd2+464], {%fd75, %fd76};
	st.local.v2.f64 	[%rd2+480], {%fd67, %fd68};
	st.local.v4.u32 	[%rd3+48], {%r578, %r578, %r578, %r578};
	st.local.v4.u32 	[%rd4+48], {%r1563, %r1563, %r1563, %r1563};
	st.local.v2.f64 	[%rd2+496], {%fd83, %fd84};
$L__BB2_1:
	mul.wide.u32 	%rd13, %r1563, 4;
	add.s64 	%rd14, %rd3, %rd13;
	ld.local.u32 	%r579, [%rd14];
	sub.s32 	%r3, 1, %r579;
	st.local.u32 	[%rd14], %r3;
	add.s64 	%rd15, %rd4, %rd13;
	ld.local.u32 	%r580, [%rd15];
	sub.s32 	%r4, 1, %r580;
	st.local.u32 	[%rd15], %r4;
	cvt.rn.f64.u32 	%fd85, %r1563;
	mul.f64 	%fd1, %fd85, 0dC00921FB54442D18;
	abs.f64 	%fd2, %fd1;
	setp.neu.f64 	%p1, %fd2, 0d7FF0000000000000;
	@%p1 bra 	$L__BB2_3;
	mov.f64 	%fd91, 0d0000000000000000;
	mul.rn.f64 	%fd479, %fd1, %fd91;
	mov.b32 	%r1565, 1;
	bra.uni 	$L__BB2_6;
$L__BB2_3:
	mul.f64 	%fd86, %fd1, 0d3FE45F306DC9C883;
	cvt.rni.s32.f64 	%r1564, %fd86;
	cvt.rn.f64.s32 	%fd87, %r1564;
	fma.rn.f64 	%fd88, %fd87, 0dBFF921FB54442D18, %fd1;
	fma.rn.f64 	%fd89, %fd87, 0dBC91A62633145C00, %fd88;
	fma.rn.f64 	%fd479, %fd87, 0dB97B839A252049C0, %fd89;
	setp.ltu.f64 	%p2, %fd2, 0d41E0000000000000;
	@%p2 bra 	$L__BB2_5;
	{ // callseq 42, 0
	.param .b64 param0;
	st.param.f64 	[param0], %fd1;
	.param .align 16 .b8 retval0[16];
	call.uni (retval0), 
	__internal_trig_reduction_slowpathd, 
	(
	param0
	);
	ld.param.f64 	%fd479, [retval0];
	ld.param.b32 	%r1564, [retval0+8];
	} // callseq 42
$L__BB2_5:
	add.s32 	%r1565, %r1564, 1;
$L__BB2_6:
	setp.neu.f64 	%p3, %fd2, 0d7FF0000000000000;
	shl.b32 	%r583, %r1565, 6;
	cvt.u64.u32 	%rd16, %r583;
	and.b64  	%rd17, %rd16, 64;
	mov.u64 	%rd18, __cudart_sin_cos_coeffs;
	add.s64 	%rd19, %rd18, %rd17;
	mul.rn.f64 	%fd92, %fd479, %fd479;
	and.b32  	%r584, %r1565, 1;
	setp.eq.b32 	%p4, %r584, 1;
	selp.f64 	%fd93, 0dBDA8FF8320FD8164, 0d3DE5DB65F9785EBA, %p4;
	ld.global.nc.v2.f64 	{%fd94, %fd95}, [%rd19];
	fma.rn.f64 	%fd96, %fd93, %fd92, %fd94;
	fma.rn.f64 	%fd97, %fd96, %fd92, %fd95;
	ld.global.nc.v2.f64 	{%fd98, %fd99}, [%rd19+16];
	fma.rn.f64 	%fd100, %fd97, %fd92, %fd98;
	fma.rn.f64 	%fd101, %fd100, %fd92, %fd99;
	ld.global.nc.v2.f64 	{%fd102, %fd103}, [%rd19+32];
	fma.rn.f64 	%fd104, %fd101, %fd92, %fd102;
	fma.rn.f64 	%fd105, %fd104, %fd92, %fd103;
	fma.rn.f64 	%fd106, %fd105, %fd479, %fd479;
	fma.rn.f64 	%fd107, %fd105, %fd92, 0d3FF0000000000000;
	selp.f64 	%fd108, %fd107, %fd106, %p4;
	and.b32  	%r585, %r1565, 2;
	setp.eq.s32 	%p5, %r585, 0;
	mov.f64 	%fd109, 0d0000000000000000;
	sub.f64 	%fd110, %fd109, %fd108;
	selp.f64 	%fd8, %fd108, %fd110, %p5;
	@%p3 bra 	$L__BB2_8;
	mov.f64 	%fd116, 0d0000000000000000;
	mul.rn.f64 	%fd480, %fd1, %fd116;
	mov.b32 	%r1566, 0;
	bra.uni 	$L__BB2_10;
$L__BB2_8:
	mul.f64 	%fd111, %fd1, 0d3FE45F306DC9C883;
	cvt.rni.s32.f64 	%r1566, %fd111;
	cvt.rn.f64.s32 	%fd112, %r1566;
	fma.rn.f64 	%fd113, %fd112, 0dBFF921FB54442D18, %fd1;
	fma.rn.f64 	%fd114, %fd112, 0dBC91A62633145C00, %fd113;
	fma.rn.f64 	%fd480, %fd112, 0dB97B839A252049C0, %fd114;
	setp.ltu.f64 	%p6, %fd2, 0d41E0000000000000;
	@%p6 bra 	$L__BB2_10;
	{ // callseq 43, 0
	.param .b64 param0;
	st.param.f64 	[param0], %fd1;
	.param .align 16 .b8 retval0[16];
	call.uni (retval0), 
	__internal_trig_reduction_slowpathd, 
	(
	param0
	);
	ld.param.f64 	%fd480, [retval0];
	ld.param.b32 	%r1566, [retval0+8];
	} // callseq 43
$L__BB2_10:
	shl.b32 	%r588, %r1566, 6;
	cvt.u64.u32 	%rd20, %r588;
	and.b64  	%rd21, %rd20, 64;
	add.s64 	%rd23, %rd18, %rd21;
	mul.rn.f64 	%fd117, %fd480, %fd480;
	and.b32  	%r589, %r1566, 1;
	setp.eq.b32 	%p7, %r589, 1;
	selp.f64 	%fd118, 0dBDA8FF8320FD8164, 0d3DE5DB65F9785EBA, %p7;
	ld.global.nc.v2.f64 	{%fd119, %fd120}, [%rd23];
	fma.rn.f64 	%fd121, %fd118, %fd117, %fd119;
	fma.rn.f64 	%fd122, %fd121, %fd117, %fd120;
	ld.global.nc.v2.f64 	{%fd123, %fd124}, [%rd23+16];
	fma.rn.f64 	%fd125, %fd122, %fd117, %fd123;
	fma.rn.f64 	%fd126, %fd125, %fd117, %fd124;
	ld.global.nc.v2.f64 	{%fd127, %fd128}, [%rd23+32];
	fma.rn.f64 	%fd129, %fd126, %fd117, %fd127;
	fma.rn.f64 	%fd130, %fd129, %fd117, %fd128;
	fma.rn.f64 	%fd131, %fd130, %fd480, %fd480;
	fma.rn.f64 	%fd132, %fd130, %fd117, 0d3FF0000000000000;
	selp.f64 	%fd133, %fd132, %fd131, %p7;
	and.b32  	%r590, %r1566, 2;
	setp.eq.s32 	%p8, %r590, 0;
	mov.f64 	%fd134, 0d0000000000000000;
	sub.f64 	%fd135, %fd134, %fd133;
	selp.f64 	%fd13, %fd133, %fd135, %p8;
	xor.b32  	%r591, %r1563, 1;
	setp.le.u32 	%p9, %r591, %r1563;
	@%p9 bra 	$L__BB2_12;
	shl.b32 	%r598, %r4, 4;
	add.s32 	%r599, %r598, %r1563;
	mul.wide.s32 	%rd30, %r599, 16;
	add.s64 	%rd31, %rd2, %rd30;
	add.s32 	%r601, %r598, %r591;
	mul.wide.s32 	%rd32, %r601, 16;
	add.s64 	%rd33, %rd2, %rd32;
	ld.local.v2.f64 	{%fd147, %fd148}, [%rd33];
	mul.f64 	%fd149, %fd8, %fd147;
	mul.f64 	%fd150, %fd13, %fd148;
	sub.f64 	%fd151, %fd149, %fd150;
	mul.f64 	%fd152, %fd13, %fd147;
	fma.rn.f64 	%fd153, %fd8, %fd148, %fd152;
	ld.local.v2.f64 	{%fd154, %fd155}, [%rd31];
	add.f64 	%fd156, %fd154, %fd151;
	add.f64 	%fd157, %fd155, %fd153;
	shl.b32 	%r602, %r3, 4;
	add.s32 	%r603, %r602, %r1563;
	mul.wide.s32 	%rd34, %r603, 16;
	add.s64 	%rd35, %rd2, %rd34;
	st.local.v2.f64 	[%rd35], {%fd156, %fd157};
	bra.uni 	$L__BB2_13;
$L__BB2_12:
	shl.b32 	%r592, %r4, 4;
	add.s32 	%r594, %r592, %r591;
	mul.wide.s32 	%rd24, %r594, 16;
	add.s64 	%rd25, %rd2, %rd24;
	add.s32 	%r595, %r592, %r1563;
	mul.wide.s32 	%rd26, %r595, 16;
	add.s64 	%rd27, %rd2, %rd26;
	ld.local.v2.f64 	{%fd136, %fd137}, [%rd27];
	mul.f64 	%fd138, %fd8, %fd136;
	mul.f64 	%fd139, %fd13, %fd137;
	sub.f64 	%fd140, %fd138, %fd139;
	mul.f64 	%fd141, %fd13, %fd136;
	fma.rn.f64 	%fd142, %fd8, %fd137, %fd141;
	ld.local.v2.f64 	{%fd143, %fd144}, [%rd25];
	add.f64 	%fd145, %fd143, %fd140;
	add.f64 	%fd146, %fd144, %fd142;
	shl.b32 	%r596, %r3, 4;
	add.s32 	%r597, %r596, %r1563;
	mul.wide.s32 	%rd28, %r597, 16;
	add.s64 	%rd29, %rd2, %rd28;
	st.local.v2.f64 	[%rd29], {%fd145, %fd146};
$L__BB2_13:
	add.s32 	%r1563, %r1563, 1;
	setp.ne.s32 	%p10, %r1563, 16;
	@%p10 bra 	$L__BB2_1;
	mov.b32 	%r1567, 0;
$L__BB2_15:
	mul.wide.u32 	%rd36, %r1567, 4;
	add.s64 	%rd37, %rd3, %rd36;
	ld.local.u32 	%r605, [%rd37];
	sub.s32 	%r15, 1, %r605;
	st.local.u32 	[%rd37], %r15;
	add.s64 	%rd38, %rd4, %rd36;
	ld.local.u32 	%r606, [%rd38];
	sub.s32 	%r16, 1, %r606;
	st.local.u32 	[%rd38], %r16;
	cvt.rn.f64.u32 	%fd158, %r1567;
	mul.f64 	%fd159, %fd158, 0dC00921FB54442D18;
	mul.f64 	%fd14, %fd159, 0d3FE0000000000000;
	abs.f64 	%fd15, %fd14;
	setp.eq.f64 	%p11, %fd15, 0d7FF0000000000000;
	@%p11 bra 	$L__BB2_19;
	mul.f64 	%fd160, %fd14, 0d3FE45F306DC9C883;
	cvt.rni.s32.f64 	%r1568, %fd160;
	cvt.rn.f64.s32 	%fd161, %r1568;
	fma.rn.f64 	%fd162, %fd161, 0dBFF921FB54442D18, %fd14;
	fma.rn.f64 	%fd163, %fd161, 0dBC91A62633145C00, %fd162;
	fma.rn.f64 	%fd482, %fd161, 0dB97B839A252049C0, %fd163;
	setp.ltu.f64 	%p12, %fd15, 0d41E0000000000000;
	@%p12 bra 	$L__BB2_18;
	{ // callseq 44, 0
	.param .b64 param0;
	st.param.f64 	[param0], %fd14;
	.param .align 16 .b8 retval0[16];
	call.uni (retval0), 
	__internal_trig_reduction_slowpathd, 
	(
	param0
	);
	ld.param.f64 	%fd482, [retval0];
	ld.param.b32 	%r1568, [retval0+8];
	} // callseq 44
$L__BB2_18:
	add.s32 	%r1569, %r1568, 1;
	bra.uni 	$L__BB2_20;
$L__BB2_19:
	mov.f64 	%fd165, 0d0000000000000000;
	mul.rn.f64 	%fd482, %fd14, %fd165;
	mov.b32 	%r1569, 1;
$L__BB2_20:
	setp.eq.f64 	%p13, %fd15, 0d7FF0000000000000;
	shl.b32 	%r609, %r1569, 6;
	cvt.u64.u32 	%rd39, %r609;
	and.b64  	%rd40, %rd39, 64;
	add.s64 	%rd42, %rd18, %rd40;
	mul.rn.f64 	%fd166, %fd482, %fd482;
	and.b32  	%r610, %r1569, 1;
	setp.eq.b32 	%p14, %r610, 1;
	selp.f64 	%fd167, 0dBDA8FF8320FD8164, 0d3DE5DB65F9785EBA, %p14;
	ld.global.nc.v2.f64 	{%fd168, %fd169}, [%rd42];
	fma.rn.f64 	%fd170, %fd167, %fd166, %fd168;
	fma.rn.f64 	%fd171, %fd170, %fd166, %fd169;
	ld.global.nc.v2.f64 	{%fd172, %fd173}, [%rd42+16];
	fma.rn.f64 	%fd174, %fd171, %fd166, %fd172;
	fma.rn.f64 	%fd175, %fd174, %fd166, %fd173;
	ld.global.nc.v2.f64 	{%fd176, %fd177}, [%rd42+32];
	fma.rn.f64 	%fd178, %fd175, %fd166, %fd176;
	fma.rn.f64 	%fd179, %fd178, %fd166, %fd177;
	fma.rn.f64 	%fd180, %fd179, %fd482, %fd482;
	fma.rn.f64 	%fd181, %fd179, %fd166, 0d3FF0000000000000;
	selp.f64 	%fd182, %fd181, %fd180, %p14;
	and.b32  	%r611, %r1569, 2;
	setp.eq.s32 	%p15, %r611, 0;
	mov.f64 	%fd183, 0d0000000000000000;
	sub.f64 	%fd184, %fd183, %fd182;
	selp.f64 	%fd21, %fd182, %fd184, %p15;
	@%p13 bra 	$L__BB2_23;
	mul.f64 	%fd185, %fd14, 0d3FE45F306DC9C883;
	cvt.rni.s32.f64 	%r1570, %fd185;
	cvt.rn.f64.s32 	%fd186, %r1570;
	fma.rn.f64 	%fd187, %fd186, 0dBFF921FB54442D18, %fd14;
	fma.rn.f64 	%fd188, %fd186, 0dBC91A62633145C00, %fd187;
	fma.rn.f64 	%fd483, %fd186, 0dB97B839A252049C0, %fd188;
	setp.ltu.f64 	%p16, %fd15, 0d41E0000000000000;
	@%p16 bra 	$L__BB2_24;
	{ // callseq 45, 0
	.param .b64 param0;
	st.param.f64 	[param0], %fd14;
	.param .align 16 .b8 retval0[16];
	call.uni (retval0), 
	__internal_trig_reduction_slowpathd, 
	(
	param0
	);
	ld.param.f64 	%fd483, [retval0];
	ld.param.b32 	%r1570, [retval0+8];
	} // callseq 45
	bra.uni 	$L__BB2_24;
$L__BB2_23:
	mov.f64 	%fd190, 0d0000000000000000;
	mul.rn.f64 	%fd483, %fd14, %fd190;
	mov.b32 	%r1570, 0;
$L__BB2_24:
	shl.b32 	%r614, %r1570, 6;
	cvt.u64.u32 	%rd43, %r614;
	and.b64  	%rd44, %rd43, 64;
	add.s64 	%rd46, %rd18, %rd44;
	mul.rn.f64 	%fd191, %fd483, %fd483;
	and.b32  	%r615, %r1570, 1;
	setp.eq.b32 	%p17, %r615, 1;
	selp.f64 	%fd192, 0dBDA8FF8320FD8164, 0d3DE5DB65F9785EBA, %p17;
	ld.global.nc.v2.f64 	{%fd193, %fd194}, [%rd46];
	fma.rn.f64 	%fd195, %fd192, %fd191, %fd193;
	fma.rn.f64 	%fd196, %fd195, %fd191, %fd194;
	ld.global.nc.v2.f64 	{%fd197, %fd198}, [%rd46+16];
	fma.rn.f64 	%fd199, %fd196, %fd191, %fd197;
	fma.rn.f64 	%fd200, %fd199, %fd191, %fd198;
	ld.global.nc.v2.f64 	{%fd201, %fd202}, [%rd46+32];
	fma.rn.f64 	%fd203, %fd200, %fd191, %fd201;
	fma.rn.f64 	%fd204, %fd203, %fd191, %fd202;
	fma.rn.f64 	%fd205, %fd204, %fd483, %fd483;
	fma.rn.f64 	%fd206, %fd204, %fd191, 0d3FF0000000000000;
	selp.f64 	%fd207, %fd206, %fd205, %p17;
	and.b32  	%r616, %r1570, 2;
	setp.eq.s32 	%p18, %r616, 0;
	mov.f64 	%fd208, 0d0000000000000000;
	sub.f64 	%fd209, %fd208, %fd207;
	selp.f64 	%fd26, %fd207, %fd209, %p18;
	xor.b32  	%r617, %r1567, 2;
	setp.gt.u32 	%p19, %r617, %r1567;
	@%p19 bra 	$L__BB2_26;
	shl.b32 	%r618, %r16, 4;
	add.s32 	%r620, %r618, %r617;
	mul.wide.s32 	%rd47, %r620, 16;
	add.s64 	%rd48, %rd2, %rd47;
	add.s32 	%r621, %r618, %r1567;
	mul.wide.s32 	%rd49, %r621, 16;
	add.s64 	%rd50, %rd2, %rd49;
	ld.local.v2.f64 	{%fd210, %fd211}, [%rd50];
	mul.f64 	%fd212, %fd21, %fd210;
	mul.f64 	%fd213, %fd26, %fd211;
	sub.f64 	%fd214, %fd212, %fd213;
	mul.f64 	%fd215, %fd26, %fd210;
	fma.rn.f64 	%fd216, %fd21, %fd211, %fd215;
	ld.local.v2.f64 	{%fd217, %fd218}, [%rd48];
	add.f64 	%fd219, %fd217, %fd214;
	add.f64 	%fd220, %fd218, %fd216;
	shl.b32 	%r622, %r15, 4;
	add.s32 	%r623, %r622, %r1567;
	mul.wide.s32 	%rd51, %r623, 16;
	add.s64 	%rd52, %rd2, %rd51;
	st.local.v2.f64 	[%rd52], {%fd219, %fd220};
	bra.uni 	$L__BB2_27;
$L__BB2_26:
	shl.b32 	%r624, %r16, 4;
	add.s32 	%r625, %r624, %r1567;
	mul.wide.s32 	%rd53, %r625, 16;
	add.s64 	%rd54, %rd2, %rd53;
	add.s32 	%r627, %r624, %r617;
	mul.wide.s32 	%rd55, %r627, 16;
	add.s64 	%rd56, %rd2, %rd55;
	ld.local.v2.f64 	{%fd221, %fd222}, [%rd56];
	mul.f64 	%fd223, %fd21, %fd221;
	mul.f64 	%fd224, %fd26, %fd222;
	sub.f64 	%fd225, %fd223, %fd224;
	mul.f64 	%fd226, %fd26, %fd221;
	fma.rn.f64 	%fd227, %fd21, %fd222, %fd226;
	ld.local.v2.f64 	{%fd228, %fd229}, [%rd54];
	add.f64 	%fd230, %fd228, %fd225;
	add.f64 	%fd231, %fd229, %fd227;
	shl.b32 	%r628, %r15, 4;
	add.s32 	%r629, %r628, %r1567;
	mul.wide.s32 	%rd57, %r629, 16;
	add.s64 	%rd58, %rd2, %rd57;
	st.local.v2.f64 	[%rd58], {%fd230, %fd231};
$L__BB2_27:
	add.s32 	%r1567, %r1567, 1;
	setp.ne.s32 	%p20, %r1567, 16;
	@%p20 bra 	$L__BB2_15;
	mov.b32 	%r1571, 0;
$L__BB2_29:
	mul.wide.u32 	%rd59, %r1571, 4;
	add.s64 	%rd60, %rd3, %rd59;
	ld.local.u32 	%r631, [%rd60];
	sub.s32 	%r27, 1, %r631;
	st.local.u32 	[%rd60], %r27;
	add.s64 	%rd61, %rd4, %rd59;
	ld.local.u32 	%r632, [%rd61];
	sub.s32 	%r28, 1, %r632;
	st.local.u32 	[%rd61], %r28;
	cvt.rn.f64.u32 	%fd232, %r1571;
	mul.f64 	%fd233, %fd232, 0dC00921FB54442D18;
	mul.f64 	%fd27, %fd233, 0d3FD0000000000000;
	abs.f64 	%fd28, %fd27;
	setp.eq.f64 	%p21, %fd28, 0d7FF0000000000000;
	@%p21 bra 	$L__BB2_33;
	mul.f64 	%fd234, %fd27, 0d3FE45F306DC9C883;
	cvt.rni.s32.f64 	%r1572, %fd234;
	cvt.rn.f64.s32 	%fd235, %r1572;
	fma.rn.f64 	%fd236, %fd235, 0dBFF921FB54442D18, %fd27;
	fma.rn.f64 	%fd237, %fd235, 0dBC91A62633145C00, %fd236;
	fma.rn.f64 	%fd485, %fd235, 0dB97B839A252049C0, %fd237;
	setp.ltu.f64 	%p22, %fd28, 0d41E0000000000000;
	@%p22 bra 	$L__BB2_32;
	{ // callseq 46, 0
	.param .b64 param0;
	st.param.f64 	[param0], %fd27;
	.param .align 16 .b8 retval0[16];
	call.uni (retval0), 
	__internal_trig_reduction_slowpathd, 
	(
	param0
	);
	ld.param.f64 	%fd485, [retval0];
	ld.param.b32 	%r1572, [retval0+8];
	} // callseq 46
$L__BB2_32:
	add.s32 	%r1573, %r1572, 1;
	bra.uni 	$L__BB2_34;
$L__BB2_33:
	mov.f64 	%fd239, 0d0000000000000000;
	mul.rn.f64 	%fd485, %fd27, %fd239;
	mov.b32 	%r1573, 1;
$L__BB2_34:
	setp.eq.f64 	%p23, %fd28, 0d7FF0000000000000;
	shl.b32 	%r635, %r1573, 6;
	cvt.u64.u32 	%rd62, %r635;
	and.b64  	%rd63, %rd62, 64;
	add.s64 	%rd65, %rd18, %rd63;
	mul.rn.f64 	%fd240, %fd485, %fd485;
	and.b32  	%r636, %r1573, 1;
	setp.eq.b32 	%p24, %r636, 1;
	selp.f64 	%fd241, 0dBDA8FF8320FD8164, 0d3DE5DB65F9785EBA, %p24;
	ld.global.nc.v2.f64 	{%fd242, %fd243}, [%rd65];
	fma.rn.f64 	%fd244, %fd241, %fd240, %fd242;
	fma.rn.f64 	%fd245, %fd244, %fd240, %fd243;
	ld.global.nc.v2.f64 	{%fd246, %fd247}, [%rd65+16];
	fma.rn.f64 	%fd248, %fd245, %fd240, %fd246;
	fma.rn.f64 	%fd249, %fd248, %fd240, %fd247;
	ld.global.nc.v2.f64 	{%fd250, %fd251}, [%rd65+32];
	fma.rn.f64 	%fd252, %fd249, %fd240, %fd250;
	fma.rn.f64 	%fd253, %fd252, %fd240, %fd251;
	fma.rn.f64 	%fd254, %fd253, %fd485, %fd485;
	fma.rn.f64 	%fd255, %fd253, %fd240, 0d3FF0000000000000;
	selp.f64 	%fd256, %fd255, %fd254, %p24;
	and.b32  	%r637, %r1573, 2;
	setp.eq.s32 	%p25, %r637, 0;
	mov.f64 	%fd257, 0d0000000000000000;
	sub.f64 	%fd258, %fd257, %fd256;
	selp.f64 	%fd34, %fd256, %fd258, %p25;
	@%p23 bra 	$L__BB2_37;
	mul.f64 	%fd259, %fd27, 0d3FE45F306DC9C883;
	cvt.rni.s32.f64 	%r1574, %fd259;
	cvt.rn.f64.s32 	%fd260, %r1574;
	fma.rn.f64 	%fd261, %fd260, 0dBFF921FB54442D18, %fd27;
	fma.rn.f64 	%fd262, %fd260, 0dBC91A62633145C00, %fd261;
	fma.rn.f64 	%fd486, %fd260, 0dB97B839A252049C0, %fd262;
	setp.ltu.f64 	%p26, %fd28, 0d41E0000000000000;
	@%p26 bra 	$L__BB2_38;
	{ // callseq 47, 0
	.param .b64 param0;
	st.param.f64 	[param0], %fd27;
	.param .align 16 .b8 retval0[16];
	call.uni (retval0), 
	__internal_trig_reduction_slowpathd, 
	(
	param0
	);
	ld.param.f64 	%fd486, [retval0];
	ld.param.b32 	%r1574, [retval0+8];
	} // callseq 47
	bra.uni 	$L__BB2_38;
$L__BB2_37:
	mov.f64 	%fd264, 0d0000000000000000;
	mul.rn.f64 	%fd486, %fd27, %fd264;
	mov.b32 	%r1574, 0;
$L__BB2_38:
	shl.b32 	%r640, %r1574, 6;
	cvt.u64.u32 	%rd66, %r640;
	and.b64  	%rd67, %rd66, 64;
	add.s64 	%rd69, %rd18, %rd67;
	mul.rn.f64 	%fd265, %fd486, %fd486;
	and.b32  	%r641, %r1574, 1;
	setp.eq.b32 	%p27, %r641, 1;
	selp.f64 	%fd266, 0dBDA8FF8320FD8164, 0d3DE5DB65F9785EBA, %p27;
	ld.global.nc.v2.f64 	{%fd267, %fd268}, [%rd69];
	fma.rn.f64 	%fd269, %fd266, %fd265, %fd267;
	fma.rn.f64 	%fd270, %fd269, %fd265, %fd268;
	ld.global.nc.v2.f64 	{%fd271, %fd272}, [%rd69+16];
	fma.rn.f64 	%fd273, %fd270, %fd265, %fd271;
	fma.rn.f64 	%fd274, %fd273, %fd265, %fd272;
	ld.global.nc.v2.f64 	{%fd275, %fd276}, [%rd69+32];
	fma.rn.f64 	%fd277, %fd274, %fd265, %fd275;
	fma.rn.f64 	%fd278, %fd277, %fd265, %fd276;
	fma.rn.f64 	%fd279, %fd278, %fd486, %fd486;
	fma.rn.f64 	%fd280, %fd278, %fd265, 0d3FF0000000000000;
	selp.f64 	%fd281, %fd280, %fd279, %p27;
	and.b32  	%r642, %r1574, 2;
	setp.eq.s32 	%p28, %r642, 0;
	mov.f64 	%fd282, 0d0000000000000000;
	sub.f64 	%fd283, %fd282, %fd281;
	selp.f64 	%fd39, %fd281, %fd283, %p28;
	xor.b32  	%r643, %r1571, 4;
	setp.gt.u32 	%p29, %r643, %r1571;
	@%p29 bra 	$L__BB2_40;
	shl.b32 	%r644, %r28, 4;
	add.s32 	%r646, %r644, %r643;
	mul.wide.s32 	%rd70, %r646, 16;
	add.s64 	%rd71, %rd2, %rd70;
	add.s32 	%r647, %r644, %r1571;
	mul.wide.s32 	%rd72, %r647, 16;
	add.s64 	%rd73, %rd2, %rd72;
	ld.local.v2.f64 	{%fd284, %fd285}, [%rd73];
	mul.f64 	%fd286, %fd34, %fd284;
	mul.f64 	%fd287, %fd39, %fd285;
	sub.f64 	%fd288, %fd286, %fd287;
	mul.f64 	%fd289, %fd39, %fd284;
	fma.rn.f64 	%fd290, %fd34, %fd285, %fd289;
	ld.local.v2.f64 	{%fd291, %fd292}, [%rd71];
	add.f64 	%fd293, %fd291, %fd288;
	add.f64 	%fd294, %fd292, %fd290;
	shl.b32 	%r648, %r27, 4;
	add.s32 	%r649, %r648, %r1571;
	mul.wide.s32 	%rd74, %r649, 16;
	add.s64 	%rd75, %rd2, %rd74;
	st.local.v2.f64 	[%rd75], {%fd293, %fd294};
	bra.uni 	$L__BB2_41;
$L__BB2_40:
	shl.b32 	%r650, %r28, 4;
	add.s32 	%r651, %r650, %r1571;
	mul.wide.s32 	%rd76, %r651, 16;
	add.s64 	%rd77, %rd2, %rd76;
	add.s32 	%r653, %r650, %r643;
	mul.wide.s32 	%rd78, %r653, 16;
	add.s64 	%rd79, %rd2, %rd78;
	ld.local.v2.f64 	{%fd295, %fd296}, [%rd79];
	mul.f64 	%fd297, %fd34, %fd295;
	mul.f64 	%fd298, %fd39, %fd296;
	sub.f64 	%fd299, %fd297, %fd298;
	mul.f64 	%fd300, %fd39, %fd295;
	fma.rn.f64 	%fd301, %fd34, %fd296, %fd300;
	ld.local.v2.f64 	{%fd302, %fd303}, [%rd77];
	add.f64 	%fd304, %fd302, %fd299;
	add.f64 	%fd305, %fd303, %fd301;
	shl.b32 	%r654, %r27, 4;
	add.s32 	%r655, %r654, %r1571;
	mul.wide.s32 	%rd80, %r655, 16;
	add.s64 	%rd81, %rd2, %rd80;
	st.local.v2.f64 	[%rd81], {%fd304, %fd305};
$L__BB2_41:
	add.s32 	%r1571, %r1571, 1;
	setp.ne.s32 	%p30, %r1571, 16;
	@%p30 bra 	$L__BB2_29;
	mov.b32 	%r1575, 0;
$L__BB2_43:
	mul.wide.u32 	%rd82, %r1575, 4;
	add.s64 	%rd83, %rd3, %rd82;
	ld.local.u32 	%r657, [%rd83];
	sub.s32 	%r39, 1, %r657;
	st.local.u32 	[%rd83], %r39;
	add.s64 	%rd84, %rd4, %rd82;
	ld.local.u32 	%r658, [%rd84];
	sub.s32 	%r40, 1, %r658;
	st.local.u32 	[%rd84], %r40;
	cvt.rn.f64.u32 	%fd306, %r1575;
	mul.f64 	%fd307, %fd306, 0dC00921FB54442D18;
	mul.f64 	%fd40, %fd307, 0d3FC0000000000000;
	abs.f64 	%fd41, %fd40;
	setp.eq.f64 	%p31, %fd41, 0d7FF0000000000000;
	@%p31 bra 	$L__BB2_47;
	mul.f64 	%fd308, %fd40, 0d3FE45F306DC9C883;
	cvt.rni.s32.f64 	%r1576, %fd308;
	cvt.rn.f64.s32 	%fd309, %r1576;
	fma.rn.f64 	%fd310, %fd309, 0dBFF921FB54442D18, %fd40;
	fma.rn.f64 	%fd311, %fd309, 0dBC91A62633145C00, %fd310;
	fma.rn.f64 	%fd488, %fd309, 0dB97B839A252049C0, %fd311;
	setp.ltu.f64 	%p32, %fd41, 0d41E0000000000000;
	@%p32 bra 	$L__BB2_46;
	{ // callseq 48, 0
	.param .b64 param0;
	st.param.f64 	[param0], %fd40;
	.param .align 16 .b8 retval0[16];
	call.uni (retval0), 
	__internal_trig_reduction_slowpathd, 
	(
	param0
	);
	ld.param.f64 	%fd488, [retval0];
	ld.param.b32 	%r1576, [retval0+8];
	} // callseq 48
$L__BB2_46:
	add.s32 	%r1577, %r1576, 1;
	bra.uni 	$L__BB2_48;
$L__BB2_47:
	mov.f64 	%fd313, 0d0000000000000000;
	mul.rn.f64 	%fd488, %fd40, %fd313;
	mov.b32 	%r1577, 1;
$L__BB2_48:
	setp.eq.f64 	%p33, %fd41, 0d7FF0000000000000;
	shl.b32 	%r661, %r1577, 6;
	cvt.u64.u32 	%rd85, %r661;
	and.b64  	%rd86, %rd85, 64;
	add.s64 	%rd88, %rd18, %rd86;
	mul.rn.f64 	%fd314, %fd488, %fd488;
	and.b32  	%r662, %r1577, 1;
	setp.eq.b32 	%p34, %r662, 1;
	selp.f64 	%fd315, 0dBDA8FF8320FD8164, 0d3DE5DB65F9785EBA, %p34;
	ld.global.nc.v2.f64 	{%fd316, %fd317}, [%rd88];
	fma.rn.f64 	%fd318, %fd315, %fd314, %fd316;
	fma.rn.f64 	%fd319, %fd318, %fd314, %fd317;
	ld.global.nc.v2.f64 	{%fd320, %fd321}, [%rd88+16];
	fma.rn.f64 	%fd322, %fd319, %fd314, %fd320;
	fma.rn.f64 	%fd323, %fd322, %fd314, %fd321;
	ld.global.nc.v2.f64 	{%fd324, %fd325}, [%rd88+32];
	fma.rn.f64 	%fd326, %fd323, %fd314, %fd324;
	fma.rn.f64 	%fd327, %fd326, %fd314, %fd325;
	fma.rn.f64 	%fd328, %fd327, %fd488, %fd488;
	fma.rn.f64 	%fd329, %fd327, %fd314, 0d3FF0000000000000;
	selp.f64 	%fd330, %fd329, %fd328, %p34;
	and.b32  	%r663, %r1577, 2;
	setp.eq.s32 	%p35, %r663, 0;
	mov.f64 	%fd331, 0d0000000000000000;
	sub.f64 	%fd332, %fd331, %fd330;
	selp.f64 	%fd47, %fd330, %fd332, %p35;
	@%p33 bra 	$L__BB2_51;
	mul.f64 	%fd333, %fd40, 0d3FE45F306DC9C883;
	cvt.rni.s32.f64 	%r1578, %fd333;
	cvt.rn.f64.s32 	%fd334, %r1578;
	fma.rn.f64 	%fd335, %fd334, 0dBFF921FB54442D18, %fd40;
	fma.rn.f64 	%fd336, %fd334, 0dBC91A62633145C00, %fd335;
	fma.rn.f64 	%fd489, %fd334, 0dB97B839A252049C0, %fd336;
	setp.ltu.f64 	%p36, %fd41, 0d41E0000000000000;
	@%p36 bra 	$L__BB2_52;
	{ // callseq 49, 0
	.param .b64 param0;
	st.param.f64 	[param0], %fd40;
	.param .align 16 .b8 retval0[16];
	call.uni (retval0), 
	__internal_trig_reduction_slowpathd, 
	(
	param0
	);
	ld.param.f64 	%fd489, [retval0];
	ld.param.b32 	%r1578, [retval0+8];
	} // callseq 49
	bra.uni 	$L__BB2_52;
$L__BB2_51:
	mov.f64 	%fd338, 0d0000000000000000;
	mul.rn.f64 	%fd489, %fd40, %fd338;
	mov.b32 	%r1578, 0;
$L__BB2_52:
	shl.b32 	%r666, %r1578, 6;
	cvt.u64.u32 	%rd89, %r666;
	and.b64  	%rd90, %rd89, 64;
	add.s64 	%rd92, %rd18, %rd90;
	mul.rn.f64 	%fd339, %fd489, %fd489;
	and.b32  	%r667, %r1578, 1;
	setp.eq.b32 	%p37, %r667, 1;
	selp.f64 	%fd340, 0dBDA8FF8320FD8164, 0d3DE5DB65F9785EBA, %p37;
	ld.global.nc.v2.f64 	{%fd341, %fd342}, [%rd92];
	fma.rn.f64 	%fd343, %fd340, %fd339, %fd341;
	fma.rn.f64 	%fd344, %fd343, %fd339, %fd342;
	ld.global.nc.v2.f64 	{%fd345, %fd346}, [%rd92+16];
	fma.rn.f64 	%fd347, %fd344, %fd339, %fd345;
	fma.rn.f64 	%fd348, %fd347, %fd339, %fd346;
	ld.global.nc.v2.f64 	{%fd349, %fd350}, [%rd92+32];
	fma.rn.f64 	%fd351, %fd348, %fd339, %fd349;
	fma.rn.f64 	%fd352, %fd351, %fd339, %fd350;
	fma.rn.f64 	%fd353, %fd352, %fd489, %fd489;
	fma.rn.f64 	%fd354, %fd352, %fd339, 0d3FF0000000000000;
	selp.f64 	%fd355, %fd354, %fd353, %p37;
	and.b32  	%r668, %r1578, 2;
	setp.eq.s32 	%p38, %r668, 0;
	mov.f64 	%fd356, 0d0000000000000000;
	sub.f64 	%fd357, %fd356, %fd355;
	selp.f64 	%fd52, %fd355, %fd357, %p38;
	xor.b32  	%r669, %r1575, 8;
	setp.gt.u32 	%p39, %r669, %r1575;
	@%p39 bra 	$L__BB2_54;
	shl.b32 	%r670, %r40, 4;
	add.s32 	%r672, %r670, %r669;
	mul.wide.s32 	%rd93, %r672, 16;
	add.s64 	%rd94, %rd2, %rd93;
	add.s32 	%r673, %r670, %r1575;
	mul.wide.s32 	%rd95, %r673, 16;
	add.s64 	%rd96, %rd2, %rd95;
	ld.local.v2.f64 	{%fd358, %fd359}, [%rd96];
	mul.f64 	%fd360, %fd47, %fd358;
	mul.f64 	%fd361, %fd52, %fd359;
	sub.f64 	%fd362, %fd360, %fd361;
	mul.f64 	%fd363, %fd52, %fd358;
	fma.rn.f64 	%fd364, %fd47, %fd359, %fd363;
	ld.local.v2.f64 	{%fd365, %fd366}, [%rd94];
	add.f64 	%fd367, %fd365, %fd362;
	add.f64 	%fd368, %fd366, %fd364;
	shl.b32 	%r674, %r39, 4;
	add.s32 	%r675, %r674, %r1575;
	mul.wide.s32 	%rd97, %r675, 16;
	add.s64 	%rd98, %rd2, %rd97;
	st.local.v2.f64 	[%rd98], {%fd367, %fd368};
	bra.uni 	$L__BB2_55;
$L__BB2_54:
	shl.b32 	%r676, %r40, 4;
	add.s32 	%r677, %r676, %r1575;
	mul.wide.s32 	%rd99, %r677, 16;
	add.s64 	%rd100, %rd2, %rd99;
	add.s32 	%r679, %r676, %r669;
	mul.wide.s32 	%rd101, %r679, 16;
	add.s64 	%rd102, %rd2, %rd101;
	ld.local.v2.f64 	{%fd369, %fd370}, [%rd102];
	mul.f64 	%fd371, %fd47, %fd369;
	mul.f64 	%fd372, %fd52, %fd370;
	sub.f64 	%fd373, %fd371, %fd372;
	mul.f64 	%fd374, %fd52, %fd369;
	fma.rn.f64 	%fd375, %fd47, %fd370, %fd374;
	ld.local.v2.f64 	{%fd376, %fd377}, [%rd100];
	add.f64 	%fd378, %fd376, %fd373;
	add.f64 	%fd379, %fd377, %fd375;
	shl.b32 	%r680, %r39, 4;
	add.s32 	%r681, %r680, %r1575;
	mul.wide.s32 	%rd103, %r681, 16;
	add.s64 	%rd104, %rd2, %rd103;
	st.local.v2.f64 	[%rd104], {%fd378, %fd379};
$L__BB2_55:
	add.s32 	%r1575, %r1575, 1;
	setp.ne.s32 	%p40, %r1575, 16;
	@%p40 bra 	$L__BB2_43;
	ld.param.u32 	%r1558, [_Z8fft_lastPN6thrust24THRUST_300001_SM_1000_NS7complexIdEES3_ii_param_2];
	setp.lt.s32 	%p41, %r575, 1;
	add.s32 	%r50, %r1558, -1;
	@%p41 bra 	$L__BB2_203;
	ld.param.u32 	%r1561, [_Z8fft_lastPN6thrust24THRUST_300001_SM_1000_NS7complexIdEES3_ii_param_2];
	setp.lt.s32 	%p123, %r1561, 2;
	@%p123 bra 	$L__BB2_194;
	ld.param.u32 	%r1562, [_Z8fft_lastPN6thrust24THRUST_300001_SM_1000_NS7complexIdEES3_ii_param_2];
	add.s32 	%r51, %r575, -1;
	add.s32 	%r52, %r1562, -2;
	and.b32  	%r53, %r575, 3;
	and.b32  	%r54, %r50, 3;
	and.b32  	%r55, %r50, -4;
	and.b32  	%r1513, %r575, 2147483644;
	neg.s32 	%r56, %r1513;
	mov.b32 	%r1579, 0;
$L__BB2_59:
	setp.lt.u32 	%p204, %r51, 3;
	mov.u32 	%r1586, %r1579;
	mov.u32 	%r1591, %r1702;
	@%p204 bra 	$L__BB2_62;
	mov.u32 	%r1580, %r56;
	mov.u32 	%r1586, %r1579;
	mov.u32 	%r1591, %r1702;
$L__BB2_61:
	shl.b32 	%r1515, %r1591, 6;
	and.b32  	%r1516, %r1515, 448;
	shr.u32 	%r1517, %r1591, 6;
	and.b32  	%r1518, %r1517, 7;
	shl.b32 	%r1519, %r1586, 9;
	or.b32  	%r1520, %r1519, %r1516;
	and.b32  	%r1521, %r1591, 56;
	or.b32  	%r1522, %r1521, %r1520;
	or.b32  	%r1523, %r1522, %r1518;
	shr.u32 	%r1524, %r1591, 9;
	and.b32  	%r1525, %r1524, 7;
	shl.b32 	%r1526, %r1523, 3;
	or.b32  	%r1586, %r1526, %r1525;
	shr.u32 	%r1591, %r1591, 12;
	add.s32 	%r1580, %r1580, 4;
	setp.eq.s32 	%p205, %r1580, 0;
	@%p205 bra 	$L__BB2_62;
	bra.uni 	$L__BB2_61;
$L__BB2_62:
	setp.eq.s32 	%p206, %r53, 0;
	mov.u32 	%r1588, %r1591;
	@%p206 bra 	$L__BB2_66;
	setp.eq.s32 	%p207, %r53, 1;
	and.b32  	%r1527, %r1591, 7;
	shl.b32 	%r1528, %r1586, 3;
	or.b32  	%r1586, %r1528, %r1527;
	shr.u32 	%r1588, %r1591, 3;
	@%p207 bra 	$L__BB2_66;
	setp.eq.s32 	%p208, %r53, 2;
	and.b32  	%r1529, %r1588, 7;
	shl.b32 	%r1530, %r1586, 3;
	or.b32  	%r1586, %r1530, %r1529;
	shr.u32 	%r1588, %r1591, 6;
	@%p208 bra 	$L__BB2_66;
	and.b32  	%r1531, %r1588, 7;
	shl.b32 	%r1532, %r1586, 3;
	or.b32  	%r1586, %r1532, %r1531;
	shr.u32 	%r1588, %r1591, 9;
$L__BB2_66:
	setp.lt.u32 	%p209, %r52, 3;
	@%p209 bra 	$L__BB2_69;
	mov.b32 	%r1585, 0;
$L__BB2_68:
	shl.b32 	%r1535, %r1588, 8;
	and.b32  	%r1536, %r1535, 3840;
	shr.u32 	%r1537, %r1588, 8;
	and.b32  	%r1538, %r1537, 15;
	shl.b32 	%r1539, %r1586, 12;
	or.b32  	%r1540, %r1539, %r1536;
	and.b32  	%r1541, %r1588, 240;
	or.b32  	%r1542, %r1541, %r1540;
	or.b32  	%r1543, %r1542, %r1538;
	shr.u32 	%r1544, %r1588, 12;
	and.b32  	%r1545, %r1544, 15;
	shl.b32 	%r1546, %r1543, 4;
	or.b32  	%r1586, %r1546, %r1545;
	shr.u32 	%r1588, %r1588, 16;
	add.s32 	%r1585, %r1585, 4;
	setp.ne.s32 	%p210, %r1585, %r55;
	@%p210 bra 	$L__BB2_68;
$L__BB2_69:
	setp.eq.s32 	%p211, %r54, 0;
	@%p211 bra 	$L__BB2_73;
	setp.eq.s32 	%p212, %r54, 1;
	and.b32  	%r1547, %r1588, 15;
	shl.b32 	%r1548, %r1586, 4;
	or.b32  	%r1586, %r1548, %r1547;
	@%p212 bra 	$L__BB2_73;
	setp.eq.s32 	%p213, %r54, 2;
	shr.u32 	%r1549, %r1588, 4;
	and.b32  	%r1550, %r1549, 15;
	shl.b32 	%r1551, %r1586, 4;
	or.b32  	%r1586, %r1551, %r1550;
	@%p213 bra 	$L__BB2_73;
	shr.u32 	%r1552, %r1588, 8;
	and.b32  	%r1553, %r1552, 15;
	shl.b32 	%r1554, %r1586, 4;
	or.b32  	%r1586, %r1554, %r1553;
$L__BB2_73:
	mul.wide.s32 	%rd265, %r1586, 16;
	add.s64 	%rd266, %rd1, %rd265;
	mul.wide.u32 	%rd267, %r1579, 4;
	add.s64 	%rd268, %rd3, %rd267;
	ld.local.u32 	%r1555, [%rd268];
	shl.b32 	%r1556, %r1555, 4;
	add.s32 	%r1557, %r1556, %r1579;
	mul.wide.s32 	%rd269, %r1557, 16;
	add.s64 	%rd270, %rd2, %rd269;
	ld.local.v2.f64 	{%fd476, %fd477}, [%rd270];
	st.global.v2.f64 	[%rd266], {%fd476, %fd477};
	add.s32 	%r1579, %r1579, 1;
	setp.eq.s32 	%p214, %r1579, 16;
	@%p214 bra 	$L__BB2_334;
	bra.uni 	$L__BB2_59;
$L__BB2_74:
	and.b32  	%r98, %r575, 2147483644;
	mov.b32 	%r1601, 0;
	mov.b32 	%r1605, 1;
	mov.u32 	%r1604, %r1702;
$L__BB2_75:
	shl.b32 	%r1141, %r1604, 6;
	and.b32  	%r1142, %r1141, 448;
	shr.u32 	%r1143, %r1604, 6;
	and.b32  	%r1144, %r1143, 7;
	shl.b32 	%r1145, %r1605, 9;
	or.b32  	%r1146, %r1145, %r1142;
	and.b32  	%r1147, %r1604, 56;
	or.b32  	%r1148, %r1147, %r1146;
	or.b32  	%r1149, %r1148, %r1144;
	shr.u32 	%r1150, %r1604, 9;
	and.b32  	%r1151, %r1150, 7;
	shl.b32 	%r1152, %r1149, 3;
	or.b32  	%r1605, %r1152, %r1151;
	shr.u32 	%r1604, %r1604, 12;
	add.s32 	%r1601, %r1601, 4;
	setp.ne.s32 	%p130, %r1601, %r98;
	@%p130 bra 	$L__BB2_75;
	shl.b32 	%r1603, %r1605, 3;
$L__BB2_77:
	setp.eq.s32 	%p131, %r91, 0;
	@%p131 bra 	$L__BB2_81;
	and.b32  	%r1153, %r1604, 7;
	add.s32 	%r1605, %r1603, %r1153;
	setp.eq.s32 	%p132, %r91, 1;
	@%p132 bra 	$L__BB2_81;
	shr.u32 	%r1154, %r1604, 3;
	and.b32  	%r1155, %r1154, 7;
	shl.b32 	%r1156, %r1605, 3;
	or.b32  	%r1605, %r1156, %r1155;
	setp.eq.s32 	%p133, %r91, 2;
	@%p133 bra 	$L__BB2_81;
	shr.u32 	%r1157, %r1604, 6;
	and.b32  	%r1158, %r1157, 7;
	shl.b32 	%r1159, %r1605, 3;
	or.b32  	%r1605, %r1159, %r1158;
$L__BB2_81:
	setp.lt.u32 	%p134, %r90, 3;
	mul.wide.s32 	%rd205, %r1605, 16;
	add.s64 	%rd206, %rd1, %rd205;
	ld.local.u32 	%r1162, [%rd3+4];
	shl.b32 	%r1163, %r1162, 4;
	mul.wide.s32 	%rd207, %r1163, 16;
	add.s64 	%rd208, %rd2, %rd207;
	ld.local.v2.f64 	{%fd446, %fd447}, [%rd208+16];
	st.global.v2.f64 	[%rd206], {%fd446, %fd447};
	mov.b32 	%r1610, 16;
	mov.u32 	%r1611, %r1702;
	@%p134 bra 	$L__BB2_85;
	and.b32  	%r113, %r575, 2147483644;
	mov.b32 	%r1608, 0;
	mov.b32 	%r1612, 2;
	mov.u32 	%r1611, %r1702;
$L__BB2_83:
	shl.b32 	%r1166, %r1611, 6;
	and.b32  	%r1167, %r1166, 448;
	shr.u32 	%r1168, %r1611, 6;
	and.b32  	%r1169, %r1168, 7;
	shl.b32 	%r1170, %r1612, 9;
	or.b32  	%r1171, %r1170, %r1167;
	and.b32  	%r1172, %r1611, 56;
	or.b32  	%r1173, %r1172, %r1171;
	or.b32  	%r1174, %r1173, %r1169;
	shr.u32 	%r1175, %r1611, 9;
	and.b32  	%r1176, %r1175, 7;
	shl.b32 	%r1177, %r1174, 3;
	or.b32  	%r1612, %r1177, %r1176;
	shr.u32 	%r1611, %r1611, 12;
	add.s32 	%r1608, %r1608, 4;
	setp.ne.s32 	%p135, %r1608, %r113;
	@%p135 bra 	$L__BB2_83;
	shl.b32 	%r1610, %r1612, 3;
$L__BB2_85:
	setp.eq.s32 	%p136, %r91, 0;
	@%p136 bra 	$L__BB2_89;
	and.b32  	%r1178, %r1611, 7;
	add.s32 	%r1612, %r1610, %r1178;
	setp.eq.s32 	%p137, %r91, 1;
	@%p137 bra 	$L__BB2_89;
	shr.u32 	%r1179, %r1611, 3;
	and.b32  	%r1180, %r1179, 7;
	shl.b32 	%r1181, %r1612, 3;
	or.b32  	%r1612, %r1181, %r1180;
	setp.eq.s32 	%p138, %r91, 2;
	@%p138 bra 	$L__BB2_89;
	shr.u32 	%r1182, %r1611, 6;
	and.b32  	%r1183, %r1182, 7;
	shl.b32 	%r1184, %r1612, 3;
	or.b32  	%r1612, %r1184, %r1183;
$L__BB2_89:
	setp.lt.u32 	%p139, %r90, 3;
	mul.wide.s32 	%rd209, %r1612, 16;
	add.s64 	%rd210, %rd1, %rd209;
	ld.local.u32 	%r1187, [%rd3+8];
	shl.b32 	%r1188, %r1187, 4;
	mul.wide.s32 	%rd211, %r1188, 16;
	add.s64 	%rd212, %rd2, %rd211;
	ld.local.v2.f64 	{%fd448, %fd449}, [%rd212+32];
	st.global.v2.f64 	[%rd210], {%fd448, %fd449};
	mov.b32 	%r1617, 24;
	mov.u32 	%r1618, %r1702;
	@%p139 bra 	$L__BB2_93;
	and.b32  	%r128, %r575, 2147483644;
	mov.b32 	%r1615, 0;
	mov.b32 	%r1619, 3;
	mov.u32 	%r1618, %r1702;
$L__BB2_91:
	shl.b32 	%r1191, %r1618, 6;
	and.b32  	%r1192, %r1191, 448;
	shr.u32 	%r1193, %r1618, 6;
	and.b32  	%r1194, %r1193, 7;
	shl.b32 	%r1195, %r1619, 9;
	or.b32  	%r1196, %r1195, %r1192;
	and.b32  	%r1197, %r1618, 56;
	or.b32  	%r1198, %r1197, %r1196;
	or.b32  	%r1199, %r1198, %r1194;
	shr.u32 	%r1200, %r1618, 9;
	and.b32  	%r1201, %r1200, 7;
	shl.b32 	%r1202, %r1199, 3;
	or.b32  	%r1619, %r1202, %r1201;
	shr.u32 	%r1618, %r1618, 12;
	add.s32 	%r1615, %r1615, 4;
	setp.ne.s32 	%p140, %r1615, %r128;
	@%p140 bra 	$L__BB2_91;
	shl.b32 	%r1617, %r1619, 3;
$L__BB2_93:
	setp.eq.s32 	%p141, %r91, 0;
	@%p141 bra 	$L__BB2_97;
	and.b32  	%r1203, %r1618, 7;
	add.s32 	%r1619, %r1617, %r1203;
	setp.eq.s32 	%p142, %r91, 1;
	@%p142 bra 	$L__BB2_97;
	shr.u32 	%r1204, %r1618, 3;
	and.b32  	%r1205, %r1204, 7;
	shl.b32 	%r1206, %r1619, 3;
	or.b32  	%r1619, %r1206, %r1205;
	setp.eq.s32 	%p143, %r91, 2;
	@%p143 bra 	$L__BB2_97;
	shr.u32 	%r1207, %r1618, 6;
	and.b32  	%r1208, %r1207, 7;
	shl.b32 	%r1209, %r1619, 3;
	or.b32  	%r1619, %r1209, %r1208;
$L__BB2_97:
	setp.lt.u32 	%p144, %r90, 3;
	mul.wide.s32 	%rd213, %r1619, 16;
	add.s64 	%rd214, %rd1, %rd213;
	ld.local.u32 	%r1212, [%rd3+12];
	shl.b32 	%r1213, %r1212, 4;
	mul.wide.s32 	%rd215, %r1213, 16;
	add.s64 	%rd216, %rd2, %rd215;
	ld.local.v2.f64 	{%fd450, %fd451}, [%rd216+48];
	st.global.v2.f64 	[%rd214], {%fd450, %fd451};
	mov.b32 	%r1624, 32;
	mov.u32 	%r1625, %r1702;
	@%p144 bra 	$L__BB2_101;
	and.b32  	%r143, %r575, 2147483644;
	mov.b32 	%r1622, 0;
	mov.b32 	%r1626, 4;
	mov.u32 	%r1625, %r1702;
$L__BB2_99:
	shl.b32 	%r1216, %r1625, 6;
	and.b32  	%r1217, %r1216, 448;
	shr.u32 	%r1218, %r1625, 6;
	and.b32  	%r1219, %r1218, 7;
	shl.b32 	%r1220, %r1626, 9;
	or.b32  	%r1221, %r1220, %r1217;
	and.b32  	%r1222, %r1625, 56;
	or.b32  	%r1223, %r1222, %r1221;
	or.b32  	%r1224, %r1223, %r1219;
	shr.u32 	%r1225, %r1625, 9;
	and.b32  	%r1226, %r1225, 7;
	shl.b32 	%r1227, %r1224, 3;
	or.b32  	%r1626, %r1227, %r1226;
	shr.u32 	%r1625, %r1625, 12;
	add.s32 	%r1622, %r1622, 4;
	setp.ne.s32 	%p145, %r1622, %r143;
	@%p145 bra 	$L__BB2_99;
	shl.b32 	%r1624, %r1626, 3;
$L__BB2_101:
	setp.eq.s32 	%p146, %r91, 0;
	@%p146 bra 	$L__BB2_105;
	and.b32  	%r1228, %r1625, 7;
	add.s32 	%r1626, %r1624, %r1228;
	setp.eq.s32 	%p147, %r91, 1;
	@%p147 bra 	$L__BB2_105;
	shr.u32 	%r1229, %r1625, 3;
	and.b32  	%r1230, %r1229, 7;
	shl.b32 	%r1231, %r1626, 3;
	or.b32  	%r1626, %r1231, %r1230;
	setp.eq.s32 	%p148, %r91, 2;
	@%p148 bra 	$L__BB2_105;
	shr.u32 	%r1232, %r1625, 6;
	and.b32  	%r1233, %r1232, 7;
	shl.b32 	%r1234, %r1626, 3;
	or.b32  	%r1626, %r1234, %r1233;
$L__BB2_105:
	setp.lt.u32 	%p149, %r90, 3;
	mul.wide.s32 	%rd217, %r1626, 16;
	add.s64 	%rd218, %rd1, %rd217;
	ld.local.u32 	%r1237, [%rd3+16];
	shl.b32 	%r1238, %r1237, 4;
	mul.wide.s32 	%rd219, %r1238, 16;
	add.s64 	%rd220, %rd2, %rd219;
	ld.local.v2.f64 	{%fd452, %fd453}, [%rd220+64];
	st.global.v2.f64 	[%rd218], {%fd452, %fd453};
	mov.b32 	%r1631, 40;
	mov.u32 	%r1632, %r1702;
	@%p149 bra 	$L__BB2_109;
	and.b32  	%r158, %r575, 2147483644;
	mov.b32 	%r1629, 0;
	mov.b32 	%r1633, 5;
	mov.u32 	%r1632, %r1702;
$L__BB2_107:
	shl.b32 	%r1241, %r1632, 6;
	and.b32  	%r1242, %r1241, 448;
	shr.u32 	%r1243, %r1632, 6;
	and.b32  	%r1244, %r1243, 7;
	shl.b32 	%r1245, %r1633, 9;
	or.b32  	%r1246, %r1245, %r1242;
	and.b32  	%r1247, %r1632, 56;
	or.b32  	%r1248, %r1247, %r1246;
	or.b32  	%r1249, %r1248, %r1244;
	shr.u32 	%r1250, %r1632, 9;
	and.b32  	%r1251, %r1250, 7;
	shl.b32 	%r1252, %r1249, 3;
	or.b32  	%r1633, %r1252, %r1251;
	shr.u32 	%r1632, %r1632, 12;
	add.s32 	%r1629, %r1629, 4;
	setp.ne.s32 	%p150, %r1629, %r158;
	@%p150 bra 	$L__BB2_107;
	shl.b32 	%r1631, %r1633, 3;
$L__BB2_109:
	setp.eq.s32 	%p151, %r91, 0;
	@%p151 bra 	$L__BB2_113;
	and.b32  	%r1253, %r1632, 7;
	add.s32 	%r1633, %r1631, %r1253;
	setp.eq.s32 	%p152, %r91, 1;
	@%p152 bra 	$L__BB2_113;
	shr.u32 	%r1254, %r1632, 3;
	and.b32  	%r1255, %r1254, 7;
	shl.b32 	%r1256, %r1633, 3;
	or.b32  	%r1633, %r1256, %r1255;
	setp.eq.s32 	%p153, %r91, 2;
	@%p153 bra 	$L__BB2_113;
	shr.u32 	%r1257, %r1632, 6;
	and.b32  	%r1258, %r1257, 7;
	shl.b32 	%r1259, %r1633, 3;
	or.b32  	%r1633, %r1259, %r1258;
$L__BB2_113:
	setp.lt.u32 	%p154, %r90, 3;
	mul.wide.s32 	%rd221, %r1633, 16;
	add.s64 	%rd222, %rd1, %rd221;
	ld.local.u32 	%r1262, [%rd3+20];
	shl.b32 	%r1263, %r1262, 4;
	mul.wide.s32 	%rd223, %r1263, 16;
	add.s64 	%rd224, %rd2, %rd223;
	ld.local.v2.f64 	{%fd454, %fd455}, [%rd224+80];
	st.global.v2.f64 	[%rd222], {%fd454, %fd455};
	mov.b32 	%r1638, 48;
	mov.u32 	%r1639, %r1702;
	@%p154 bra 	$L__BB2_117;
	and.b32  	%r173, %r575, 2147483644;
	mov.b32 	%r1636, 0;
	mov.b32 	%r1640, 6;
	mov.u32 	%r1639, %r1702;
$L__BB2_115:
	shl.b32 	%r1266, %r1639, 6;
	and.b32  	%r1267, %r1266, 448;
	shr.u32 	%r1268, %r1639, 6;
	and.b32  	%r1269, %r1268, 7;
	shl.b32 	%r1270, %r1640, 9;
	or.b32  	%r1271, %r1270, %r1267;
	and.b32  	%r1272, %r1639, 56;
	or.b32  	%r1273, %r1272, %r1271;
	or.b32  	%r1274, %r1273, %r1269;
	shr.u32 	%r1275, %r1639, 9;
	and.b32  	%r1276, %r1275, 7;
	shl.b32 	%r1277, %r1274, 3;
	or.b32  	%r1640, %r1277, %r1276;
	shr.u32 	%r1639, %r1639, 12;
	add.s32 	%r1636, %r1636, 4;
	setp.ne.s32 	%p155, %r1636, %r173;
	@%p155 bra 	$L__BB2_115;
	shl.b32 	%r1638, %r1640, 3;
$L__BB2_117:
	setp.eq.s32 	%p156, %r91, 0;
	@%p156 bra 	$L__BB2_121;
	and.b32  	%r1278, %r1639, 7;
	add.s32 	%r1640, %r1638, %r1278;
	setp.eq.s32 	%p157, %r91, 1;
	@%p157 bra 	$L__BB2_121;
	shr.u32 	%r1279, %r1639, 3;
	and.b32  	%r1280, %r1279, 7;
	shl.b32 	%r1281, %r1640, 3;
	or.b32  	%r1640, %r1281, %r1280;
	setp.eq.s32 	%p158, %r91, 2;
	@%p158 bra 	$L__BB2_121;
	shr.u32 	%r1282, %r1639, 6;
	and.b32  	%r1283, %r1282, 7;
	shl.b32 	%r1284, %r1640, 3;
	or.b32  	%r1640, %r1284, %r1283;
$L__BB2_121:
	setp.lt.u32 	%p159, %r90, 3;
	mul.wide.s32 	%rd225, %r1640, 16;
	add.s64 	%rd226, %rd1, %rd225;
	ld.local.u32 	%r1287, [%rd3+24];
	shl.b32 	%r1288, %r1287, 4;
	mul.wide.s32 	%rd227, %r1288, 16;
	add.s64 	%rd228, %rd2, %rd227;
	ld.local.v2.f64 	{%fd456, %fd457}, [%rd228+96];
	st.global.v2.f64 	[%rd226], {%fd456, %fd457};
	mov.b32 	%r1645, 56;
	mov.u32 	%r1646, %r1702;
	@%p159 bra 	$L__BB2_125;
	and.b32  	%r188, %r575, 2147483644;
	mov.b32 	%r1643, 0;
	mov.b32 	%r1647, 7;
	mov.u32 	%r1646, %r1702;
$L__BB2_123:
	shl.b32 	%r1291, %r1646, 6;
	and.b32  	%r1292, %r1291, 448;
	shr.u32 	%r1293, %r1646, 6;
	and.b32  	%r1294, %r1293, 7;
	shl.b32 	%r1295, %r1647, 9;
	or.b32  	%r1296, %r1295, %r1292;
	and.b32  	%r1297, %r1646, 56;
	or.b32  	%r1298, %r1297, %r1296;
	or.b32  	%r1299, %r1298, %r1294;
	shr.u32 	%r1300, %r1646, 9;
	and.b32  	%r1301, %r1300, 7;
	shl.b32 	%r1302, %r1299, 3;
	or.b32  	%r1647, %r1302, %r1301;
	shr.u32 	%r1646, %r1646, 12;
	add.s32 	%r1643, %r1643, 4;
	setp.ne.s32 	%p160, %r1643, %r188;
	@%p160 bra 	$L__BB2_123;
	shl.b32 	%r1645, %r1647, 3;
$L__BB2_125:
	setp.eq.s32 	%p161, %r91, 0;
	@%p161 bra 	$L__BB2_129;
	and.b32  	%r1303, %r1646, 7;
	add.s32 	%r1647, %r1645, %r1303;
	setp.eq.s32 	%p162, %r91, 1;
	@%p162 bra 	$L__BB2_129;
	shr.u32 	%r1304, %r1646, 3;
	and.b32  	%r1305, %r1304, 7;
	shl.b32 	%r1306, %r1647, 3;
	or.b32  	%r1647, %r1306, %r1305;
	setp.eq.s32 	%p163, %r91, 2;
	@%p163 bra 	$L__BB2_129;
	shr.u32 	%r1307, %r1646, 6;
	and.b32  	%r1308, %r1307, 7;
	shl.b32 	%r1309, %r1647, 3;
	or.b32  	%r1647, %r1309, %r1308;
$L__BB2_129:
	setp.lt.u32 	%p164, %r90, 3;
	mul.wide.s32 	%rd229, %r1647, 16;
	add.s64 	%rd230, %rd1, %rd229;
	ld.local.u32 	%r1312, [%rd3+28];
	shl.b32 	%r1313, %r1312, 4;
	mul.wide.s32 	%rd231, %r1313, 16;
	add.s64 	%rd232, %rd2, %rd231;
	ld.local.v2.f64 	{%fd458, %fd459}, [%rd232+112];
	st.global.v2.f64 	[%rd230], {%fd458, %fd459};
	mov.b32 	%r1652, 64;
	mov.u32 	%r1653, %r1702;
	@%p164 bra 	$L__BB2_133;
	and.b32  	%r203, %r575, 2147483644;
	mov.b32 	%r1650, 0;
	mov.b32 	%r1654, 8;
	mov.u32 	%r1653, %r1702;
$L__BB2_131:
	shl.b32 	%r1316, %r1653, 6;
	and.b32  	%r1317, %r1316, 448;
	shr.u32 	%r1318, %r1653, 6;
	and.b32  	%r1319, %r1318, 7;
	shl.b32 	%r1320, %r1654, 9;
	or.b32  	%r1321, %r1320, %r1317;
	and.b32  	%r1322, %r1653, 56;
	or.b32  	%r1323, %r1322, %r1321;
	or.b32  	%r1324, %r1323, %r1319;
	shr.u32 	%r1325, %r1653, 9;
	and.b32  	%r1326, %r1325, 7;
	shl.b32 	%r1327, %r1324, 3;
	or.b32  	%r1654, %r1327, %r1326;
	shr.u32 	%r1653, %r1653, 12;
	add.s32 	%r1650, %r1650, 4;
	setp.ne.s32 	%p165, %r1650, %r203;
	@%p165 bra 	$L__BB2_131;
	shl.b32 	%r1652, %r1654, 3;
$L__BB2_133:
	setp.eq.s32 	%p166, %r91, 0;
	@%p166 bra 	$L__BB2_137;
	and.b32  	%r1328, %r1653, 7;
	add.s32 	%r1654, %r1652, %r1328;
	setp.eq.s32 	%p167, %r91, 1;
	@%p167 bra 	$L__BB2_137;
	shr.u32 	%r1329, %r1653, 3;
	and.b32  	%r1330, %r1329, 7;
	shl.b32 	%r1331, %r1654, 3;
	or.b32  	%r1654, %r1331, %r1330;
	setp.eq.s32 	%p168, %r91, 2;
	@%p168 bra 	$L__BB2_137;
	shr.u32 	%r1332, %r1653, 6;
	and.b32  	%r1333, %r1332, 7;
	shl.b32 	%r1334, %r1654, 3;
	or.b32  	%r1654, %r1334, %r1333;
$L__BB2_137:
	setp.lt.u32 	%p169, %r90, 3;
	mul.wide.s32 	%rd233, %r1654, 16;
	add.s64 	%rd234, %rd1, %rd233;
	ld.local.u32 	%r1337, [%rd3+32];
	shl.b32 	%r1338, %r1337, 4;
	mul.wide.s32 	%rd235, %r1338, 16;
	add.s64 	%rd236, %rd2, %rd235;
	ld.local.v2.f64 	{%fd460, %fd461}, [%rd236+128];
	st.global.v2.f64 	[%rd234], {%fd460, %fd461};
	mov.b32 	%r1659, 72;
	mov.u32 	%r1660, %r1702;
	@%p169 bra 	$L__BB2_141;
	and.b32  	%r218, %r575, 2147483644;
	mov.b32 	%r1657, 0;
	mov.b32 	%r1661, 9;
	mov.u32 	%r1660, %r1702;
$L__BB2_139:
	shl.b32 	%r1341, %r1660, 6;
	and.b32  	%r1342, %r1341, 448;
	shr.u32 	%r1343, %r1660, 6;
	and.b32  	%r1344, %r1343, 7;
	shl.b32 	%r1345, %r1661, 9;
	or.b32  	%r1346, %r1345, %r1342;
	and.b32  	%r1347, %r1660, 56;
	or.b32  	%r1348, %r1347, %r1346;
	or.b32  	%r1349, %r1348, %r1344;
	shr.u32 	%r1350, %r1660, 9;
	and.b32  	%r1351, %r1350, 7;
	shl.b32 	%r1352, %r1349, 3;
	or.b32  	%r1661, %r1352, %r1351;
	shr.u32 	%r1660, %r1660, 12;
	add.s32 	%r1657, %r1657, 4;
	setp.ne.s32 	%p170, %r1657, %r218;
	@%p170 bra 	$L__BB2_139;
	shl.b32 	%r1659, %r1661, 3;
$L__BB2_141:
	setp.eq.s32 	%p171, %r91, 0;
	@%p171 bra 	$L__BB2_145;
	and.b32  	%r1353, %r1660, 7;
	add.s32 	%r1661, %r1659, %r1353;
	setp.eq.s32 	%p172, %r91, 1;
	@%p172 bra 	$L__BB2_145;
	shr.u32 	%r1354, %r1660, 3;
	and.b32  	%r1355, %r1354, 7;
	shl.b32 	%r1356, %r1661, 3;
	or.b32  	%r1661, %r1356, %r1355;
	setp.eq.s32 	%p173, %r91, 2;
	@%p173 bra 	$L__BB2_145;
	shr.u32 	%r1357, %r1660, 6;
	and.b32  	%r1358, %r1357, 7;
	shl.b32 	%r1359, %r1661, 3;
	or.b32  	%r1661, %r1359, %r1358;
$L__BB2_145:
	setp.lt.u32 	%p174, %r90, 3;
	mul.wide.s32 	%rd237, %r1661, 16;
	add.s64 	%rd238, %rd1, %rd237;
	ld.local.u32 	%r1362, [%rd3+36];
	shl.b32 	%r1363, %r1362, 4;
	mul.wide.s32 	%rd239, %r1363, 16;
	add.s64 	%rd240, %rd2, %rd239;
	ld.local.v2.f64 	{%fd462, %fd463}, [%rd240+144];
	st.global.v2.f64 	[%rd238], {%fd462, %fd463};
	mov.b32 	%r1666, 80;
	mov.u32 	%r1667, %r1702;
	@%p174 bra 	$L__BB2_149;
	and.b32  	%r233, %r575, 2147483644;
	mov.b32 	%r1664, 0;
	mov.b32 	%r1668, 10;
	mov.u32 	%r1667, %r1702;
$L__BB2_147:
	shl.b32 	%r1366, %r1667, 6;
	and.b32  	%r1367, %r1366, 448;
	shr.u32 	%r1368, %r1667, 6;
	and.b32  	%r1369, %r1368, 7;
	shl.b32 	%r1370, %r1668, 9;
	or.b32  	%r1371, %r1370, %r1367;
	and.b32  	%r1372, %r1667, 56;
	or.b32  	%r1373, %r1372, %r1371;
	or.b32  	%r1374, %r1373, %r1369;
	shr.u32 	%r1375, %r1667, 9;
	and.b32  	%r1376, %r1375, 7;
	shl.b32 	%r1377, %r1374, 3;
	or.b32  	%r1668, %r1377, %r1376;
	shr.u32 	%r1667, %r1667, 12;
	add.s32 	%r1664, %r1664, 4;
	setp.ne.s32 	%p175, %r1664, %r233;
	@%p175 bra 	$L__BB2_147;
	shl.b32 	%r1666, %r1668, 3;
$L__BB2_149:
	setp.eq.s32 	%p176, %r91, 0;
	@%p176 bra 	$L__BB2_153;
	and.b32  	%r1378, %r1667, 7;
	add.s32 	%r1668, %r1666, %r1378;
	setp.eq.s32 	%p177, %r91, 1;
	@%p177 bra 	$L__BB2_153;
	shr.u32 	%r1379, %r1667, 3;
	and.b32  	%r1380, %r1379, 7;
	shl.b32 	%r1381, %r1668, 3;
	or.b32  	%r1668, %r1381, %r1380;
	setp.eq.s32 	%p178, %r91, 2;
	@%p178 bra 	$L__BB2_153;
	shr.u32 	%r1382, %r1667, 6;
	and.b32  	%r1383, %r1382, 7;
	shl.b32 	%r1384, %r1668, 3;
	or.b32  	%r1668, %r1384, %r1383;
$L__BB2_153:
	setp.lt.u32 	%p179, %r90, 3;
	mul.wide.s32 	%rd241, %r1668, 16;
	add.s64 	%rd242, %rd1, %rd241;
	ld.local.u32 	%r1387, [%rd3+40];
	shl.b32 	%r1388, %r1387, 4;
	mul.wide.s32 	%rd243, %r1388, 16;
	add.s64 	%rd244, %rd2, %rd243;
	ld.local.v2.f64 	{%fd464, %fd465}, [%rd244+160];
	st.global.v2.f64 	[%rd242], {%fd464, %fd465};
	mov.b32 	%r1673, 88;
	mov.u32 	%r1674, %r1702;
	@%p179 bra 	$L__BB2_157;
	and.b32  	%r248, %r575, 2147483644;
	mov.b32 	%r1671, 0;
	mov.b32 	%r1675, 11;
	mov.u32 	%r1674, %r1702;
$L__BB2_155:
	shl.b32 	%r1391, %r1674, 6;
	and.b32  	%r1392, %r1391, 448;
	shr.u32 	%r1393, %r1674, 6;
	and.b32  	%r1394, %r1393, 7;
	shl.b32 	%r1395, %r1675, 9;
	or.b32  	%r1396, %r1395, %r1392;
	and.b32  	%r1397, %r1674, 56;
	or.b32  	%r1398, %r1397, %r1396;
	or.b32  	%r1399, %r1398, %r1394;
	shr.u32 	%r1400, %r1674, 9;
	and.b32  	%r1401, %r1400, 7;
	shl.b32 	%r1402, %r1399, 3;
	or.b32  	%r1675, %r1402, %r1401;
	shr.u32 	%r1674, %r1674, 12;
	add.s32 	%r1671, %r1671, 4;
	setp.ne.s32 	%p180, %r1671, %r248;
	@%p180 bra 	$L__BB2_155;
	shl.b32 	%r1673, %r1675, 3;
$L__BB2_157:
	setp.eq.s32 	%p181, %r91, 0;
	@%p181 bra 	$L__BB2_161;
	and.b32  	%r1403, %r1674, 7;
	add.s32 	%r1675, %r1673, %r1403;
	setp.eq.s32 	%p182, %r91, 1;
	@%p182 bra 	$L__BB2_161;
	shr.u32 	%r1404, %r1674, 3;
	and.b32  	%r1405, %r1404, 7;
	shl.b32 	%r1406, %r1675, 3;
	or.b32  	%r1675, %r1406, %r1405;
	setp.eq.s32 	%p183, %r91, 2;
	@%p183 bra 	$L__BB2_161;
	shr.u32 	%r1407, %r1674, 6;
	and.b32  	%r1408, %r1407, 7;
	shl.b32 	%r1409, %r1675, 3;
	or.b32  	%r1675, %r1409, %r1408;
$L__BB2_161:
	setp.lt.u32 	%p184, %r90, 3;
	mul.wide.s32 	%rd245, %r1675, 16;
	add.s64 	%rd246, %rd1, %rd245;
	ld.local.u32 	%r1412, [%rd3+44];
	shl.b32 	%r1413, %r1412, 4;
	mul.wide.s32 	%rd247, %r1413, 16;
	add.s64 	%rd248, %rd2, %rd247;
	ld.local.v2.f64 	{%fd466, %fd467}, [%rd248+176];
	st.global.v2.f64 	[%rd246], {%fd466, %fd467};
	mov.b32 	%r1680, 96;
	mov.u32 	%r1681, %r1702;
	@%p184 bra 	$L__BB2_165;
	and.b32  	%r263, %r575, 2147483644;
	mov.b32 	%r1678, 0;
	mov.b32 	%r1682, 12;
	mov.u32 	%r1681, %r1702;
$L__BB2_163:
	shl.b32 	%r1416, %r1681, 6;
	and.b32  	%r1417, %r1416, 448;
	shr.u32 	%r1418, %r1681, 6;
	and.b32  	%r1419, %r1418, 7;
	shl.b32 	%r1420, %r1682, 9;
	or.b32  	%r1421, %r1420, %r1417;
	and.b32  	%r1422, %r1681, 56;
	or.b32  	%r1423, %r1422, %r1421;
	or.b32  	%r1424, %r1423, %r1419;
	shr.u32 	%r1425, %r1681, 9;
	and.b32  	%r1426, %r1425, 7;
	shl.b32 	%r1427, %r1424, 3;
	or.b32  	%r1682, %r1427, %r1426;
	shr.u32 	%r1681, %r1681, 12;
	add.s32 	%r1678, %r1678, 4;
	setp.ne.s32 	%p185, %r1678, %r263;
	@%p185 bra 	$L__BB2_163;
	shl.b32 	%r1680, %r1682, 3;
$L__BB2_165:
	setp.eq.s32 	%p186, %r91, 0;
	@%p186 bra 	$L__BB2_169;
	and.b32  	%r1428, %r1681, 7;
	add.s32 	%r1682, %r1680, %r1428;
	setp.eq.s32 	%p187, %r91, 1;
	@%p187 bra 	$L__BB2_169;
	shr.u32 	%r1429, %r1681, 3;
	and.b32  	%r1430, %r1429, 7;
	shl.b32 	%r1431, %r1682, 3;
	or.b32  	%r1682, %r1431, %r1430;
	setp.eq.s32 	%p188, %r91, 2;
	@%p188 bra 	$L__BB2_169;
	shr.u32 	%r1432, %r1681, 6;
	and.b32  	%r1433, %r1432, 7;
	shl.b32 	%r1434, %r1682, 3;
	or.b32  	%r1682, %r1434, %r1433;
$L__BB2_169:
	setp.lt.u32 	%p189, %r90, 3;
	mul.wide.s32 	%rd249, %r1682, 16;
	add.s64 	%rd250, %rd1, %rd249;
	ld.local.u32 	%r1437, [%rd3+48];
	shl.b32 	%r1438, %r1437, 4;
	mul.wide.s32 	%rd251, %r1438, 16;
	add.s64 	%rd252, %rd2, %rd251;
	ld.local.v2.f64 	{%fd468, %fd469}, [%rd252+192];
	st.global.v2.f64 	[%rd250], {%fd468, %fd469};
	mov.b32 	%r1687, 104;
	mov.u32 	%r1688, %r1702;
	@%p189 bra 	$L__BB2_173;
	and.b32  	%r278, %r575, 2147483644;
	mov.b32 	%r1685, 0;
	mov.b32 	%r1689, 13;
	mov.u32 	%r1688, %r1702;
$L__BB2_171:
	shl.b32 	%r1441, %r1688, 6;
	and.b32  	%r1442, %r1441, 448;
	shr.u32 	%r1443, %r1688, 6;
	and.b32  	%r1444, %r1443, 7;
	shl.b32 	%r1445, %r1689, 9;
	or.b32  	%r1446, %r1445, %r1442;
	and.b32  	%r1447, %r1688, 56;
	or.b32  	%r1448, %r1447, %r1446;
	or.b32  	%r1449, %r1448, %r1444;
	shr.u32 	%r1450, %r1688, 9;
	and.b32  	%r1451, %r1450, 7;
	shl.b32 	%r1452, %r1449, 3;
	or.b32  	%r1689, %r1452, %r1451;
	shr.u32 	%r1688, %r1688, 12;
	add.s32 	%r1685, %r1685, 4;
	setp.ne.s32 	%p190, %r1685, %r278;
	@%p190 bra 	$L__BB2_171;
	shl.b32 	%r1687, %r1689, 3;
$L__BB2_173:
	setp.eq.s32 	%p191, %r91, 0;
	@%p191 bra 	$L__BB2_177;
	and.b32  	%r1453, %r1688, 7;
	add.s32 	%r1689, %r1687, %r1453;
	setp.eq.s32 	%p192, %r91, 1;
	@%p192 bra 	$L__BB2_177;
	shr.u32 	%r1454, %r1688, 3;
	and.b32  	%r1455, %r1454, 7;
	shl.b32 	%r1456, %r1689, 3;
	or.b32  	%r1689, %r1456, %r1455;
	setp.eq.s32 	%p193, %r91, 2;
	@%p193 bra 	$L__BB2_177;
	shr.u32 	%r1457, %r1688, 6;
	and.b32  	%r1458, %r1457, 7;
	shl.b32 	%r1459, %r1689, 3;
	or.b32  	%r1689, %r1459, %r1458;
$L__BB2_177:
	setp.lt.u32 	%p194, %r90, 3;
	mul.wide.s32 	%rd253, %r1689, 16;
	add.s64 	%rd254, %rd1, %rd253;
	ld.local.u32 	%r1462, [%rd3+52];
	shl.b32 	%r1463, %r1462, 4;
	mul.wide.s32 	%rd255, %r1463, 16;
	add.s64 	%rd256, %rd2, %rd255;
	ld.local.v2.f64 	{%fd470, %fd471}, [%rd256+208];
	st.global.v2.f64 	[%rd254], {%fd470, %fd471};
	mov.b32 	%r1694, 112;
	mov.u32 	%r1695, %r1702;
	@%p194 bra 	$L__BB2_181;
	and.b32  	%r293, %r575, 2147483644;
	mov.b32 	%r1692, 0;
	mov.b32 	%r1696, 14;
	mov.u32 	%r1695, %r1702;
$L__BB2_179:
	shl.b32 	%r1466, %r1695, 6;
	and.b32  	%r1467, %r1466, 448;
	shr.u32 	%r1468, %r1695, 6;
	and.b32  	%r1469, %r1468, 7;
	shl.b32 	%r1470, %r1696, 9;
	or.b32  	%r1471, %r1470, %r1467;
	and.b32  	%r1472, %r1695, 56;
	or.b32  	%r1473, %r1472, %r1471;
	or.b32  	%r1474, %r1473, %r1469;
	shr.u32 	%r1475, %r1695, 9;
	and.b32  	%r1476, %r1475, 7;
	shl.b32 	%r1477, %r1474, 3;
	or.b32  	%r1696, %r1477, %r1476;
	shr.u32 	%r1695, %r1695, 12;
	add.s32 	%r1692, %r1692, 4;
	setp.ne.s32 	%p195, %r1692, %r293;
	@%p195 bra 	$L__BB2_179;
	shl.b32 	%r1694, %r1696, 3;
$L__BB2_181:
	setp.eq.s32 	%p196, %r91, 0;
	@%p196 bra 	$L__BB2_185;
	and.b32  	%r1478, %r1695, 7;
	add.s32 	%r1696, %r1694, %r1478;
	setp.eq.s32 	%p197, %r91, 1;
	@%p197 bra 	$L__BB2_185;
	shr.u32 	%r1479, %r1695, 3;
	and.b32  	%r1480, %r1479, 7;
	shl.b32 	%r1481, %r1696, 3;
	or.b32  	%r1696, %r1481, %r1480;
	setp.eq.s32 	%p198, %r91, 2;
	@%p198 bra 	$L__BB2_185;
	shr.u32 	%r1482, %r1695, 6;
	and.b32  	%r1483, %r1482, 7;
	shl.b32 	%r1484, %r1696, 3;
	or.b32  	%r1696, %r1484, %r1483;
$L__BB2_185:
	setp.lt.u32 	%p199, %r90, 3;
	mul.wide.s32 	%rd257, %r1696, 16;
	add.s64 	%rd258, %rd1, %rd257;
	ld.local.u32 	%r1487, [%rd3+56];
	shl.b32 	%r1488, %r1487, 4;
	mul.wide.s32 	%rd259, %r1488, 16;
	add.s64 	%rd260, %rd2, %rd259;
	ld.local.v2.f64 	{%fd472, %fd473}, [%rd260+224];
	st.global.v2.f64 	[%rd258], {%fd472, %fd473};
	mov.b32 	%r1701, 120;
	@%p199 bra 	$L__BB2_189;
	and.b32  	%r308, %r575, 2147483644;
	mov.b32 	%r1699, 0;
	mov.b32 	%r1703, 15;
$L__BB2_187:
	shl.b32 	%r1491, %r1702, 6;
	and.b32  	%r1492, %r1491, 448;
	shr.u32 	%r1493, %r1702, 6;
	and.b32  	%r1494, %r1493, 7;
	shl.b32 	%r1495, %r1703, 9;
	or.b32  	%r1496, %r1495, %r1492;
	and.b32  	%r1497, %r1702, 56;
	or.b32  	%r1498, %r1497, %r1496;
	or.b32  	%r1499, %r1498, %r1494;
	shr.u32 	%r1500, %r1702, 9;
	and.b32  	%r1501, %r1500, 7;
	shl.b32 	%r1502, %r1499, 3;
	or.b32  	%r1703, %r1502, %r1501;
	shr.u32 	%r1702, %r1702, 12;
	add.s32 	%r1699, %r1699, 4;
	setp.ne.s32 	%p200, %r1699, %r308;
	@%p200 bra 	$L__BB2_187;
	shl.b32 	%r1701, %r1703, 3;
$L__BB2_189:
	setp.eq.s32 	%p201, %r91, 0;
	@%p201 bra 	$L__BB2_193;
	and.b32  	%r1503, %r1702, 7;
	add.s32 	%r1703, %r1701, %r1503;
	setp.eq.s32 	%p202, %r91, 1;
	@%p202 bra 	$L__BB2_193;
	shr.u32 	%r1504, %r1702, 3;
	and.b32  	%r1505, %r1504, 7;
	shl.b32 	%r1506, %r1703, 3;
	or.b32  	%r1703, %r1506, %r1505;
	setp.eq.s32 	%p203, %r91, 2;
	@%p203 bra 	$L__BB2_193;
	shr.u32 	%r1507, %r1702, 6;
	and.b32  	%r1508, %r1507, 7;
	shl.b32 	%r1509, %r1703, 3;
	or.b32  	%r1703, %r1509, %r1508;
$L__BB2_193:
	mul.wide.s32 	%rd261, %r1703, 16;
	add.s64 	%rd262, %rd1, %rd261;
	ld.local.u32 	%r1510, [%rd3+60];
	shl.b32 	%r1511, %r1510, 4;
	mul.wide.s32 	%rd263, %r1511, 16;
	add.s64 	%rd264, %rd2, %rd263;
	ld.local.v2.f64 	{%fd474, %fd475}, [%rd264+240];
	st.global.v2.f64 	[%rd262], {%fd474, %fd475};
	bra.uni 	$L__BB2_334;
$L__BB2_194:
	add.s32 	%r90, %r575, -1;
	and.b32  	%r91, %r575, 3;
	setp.lt.u32 	%p124, %r90, 3;
	mov.b32 	%r1705, 0;
	mov.u32 	%r1597, %r1702;
	@%p124 bra 	$L__BB2_198;
	and.b32  	%r323, %r575, 2147483644;
	mov.b32 	%r1707, 0;
	mov.u32 	%r1597, %r1702;
	mov.u32 	%r1598, %r1707;
$L__BB2_196:
	shl.b32 	%r1116, %r1597, 6;
	and.b32  	%r1117, %r1116, 448;
	shr.u32 	%r1118, %r1597, 6;
	and.b32  	%r1119, %r1118, 7;
	shl.b32 	%r1120, %r1707, 9;
	or.b32  	%r1121, %r1120, %r1117;
	and.b32  	%r1122, %r1597, 56;
	or.b32  	%r1123, %r1122, %r1121;
	or.b32  	%r1124, %r1123, %r1119;
	shr.u32 	%r1125, %r1597, 9;
	and.b32  	%r1126, %r1125, 7;
	shl.b32 	%r1127, %r1124, 3;
	or.b32  	%r1707, %r1127, %r1126;
	shr.u32 	%r1597, %r1597, 12;
	add.s32 	%r1598, %r1598, 4;
	setp.eq.s32 	%p125, %r1598, %r323;
	@%p125 bra 	$L__BB2_197;
	bra.uni 	$L__BB2_196;
$L__BB2_197:
	shl.b32 	%r1705, %r1707, 3;
$L__BB2_198:
	setp.eq.s32 	%p126, %r91, 0;
	@%p126 bra 	$L__BB2_202;
	and.b32  	%r1128, %r1597, 7;
	add.s32 	%r1707, %r1705, %r1128;
	setp.eq.s32 	%p127, %r91, 1;
	@%p127 bra 	$L__BB2_202;
	shr.u32 	%r1129, %r1597, 3;
	and.b32  	%r1130, %r1129, 7;
	shl.b32 	%r1131, %r1707, 3;
	or.b32  	%r1707, %r1131, %r1130;
	setp.eq.s32 	%p128, %r91, 2;
	@%p128 bra 	$L__BB2_202;
	shr.u32 	%r1132, %r1597, 6;
	and.b32  	%r1133, %r1132, 7;
	shl.b32 	%r1134, %r1707, 3;
	or.b32  	%r1707, %r1134, %r1133;
$L__BB2_202:
	setp.lt.u32 	%p129, %r90, 3;
	mul.wide.s32 	%rd201, %r1707, 16;
	add.s64 	%rd202, %rd1, %rd201;
	ld.local.u32 	%r1137, [%rd3];
	shl.b32 	%r1138, %r1137, 4;
	mul.wide.s32 	%rd203, %r1138, 16;
	add.s64 	%rd204, %rd2, %rd203;
	ld.local.v2.f64 	{%fd444, %fd445}, [%rd204];
	st.global.v2.f64 	[%rd202], {%fd444, %fd445};
	mov.b32 	%r1603, 8;
	mov.u32 	%r1604, %r1702;
	@%p129 bra 	$L__BB2_77;
	bra.uni 	$L__BB2_74;
$L__BB2_203:
	ld.param.u32 	%r1559, [_Z8fft_lastPN6thrust24THRUST_300001_SM_1000_NS7complexIdEES3_ii_param_2];
	setp.lt.s32 	%p42, %r1559, 2;
	@%p42 bra 	$L__BB2_333;
	ld.param.u32 	%r1560, [_Z8fft_lastPN6thrust24THRUST_300001_SM_1000_NS7complexIdEES3_ii_param_2];
	add.s32 	%r332, %r1560, -2;
	and.b32  	%r333, %r50, 3;
	setp.lt.u32 	%p43, %r332, 3;
	mov.b32 	%r1817, 0;
	mov.u32 	%r1709, %r1702;
	@%p43 bra 	$L__BB2_328;
	and.b32  	%r565, %r50, -4;
	mov.b32 	%r1819, 0;
	mov.u32 	%r1709, %r1702;
	mov.u32 	%r1710, %r1819;
	bra.uni 	$L__BB2_326;
$L__BB2_206:
	and.b32  	%r340, %r50, -4;
	mov.b32 	%r1713, 0;
	mov.b32 	%r1717, 1;
	mov.u32 	%r1716, %r1702;
$L__BB2_207:
	shl.b32 	%r742, %r1716, 8;
	and.b32  	%r743, %r742, 3840;
	shr.u32 	%r744, %r1716, 8;
	and.b32  	%r745, %r744, 15;
	shl.b32 	%r746, %r1717, 12;
	or.b32  	%r747, %r746, %r743;
	and.b32  	%r748, %r1716, 240;
	or.b32  	%r749, %r748, %r747;
	or.b32  	%r750, %r749, %r745;
	shr.u32 	%r751, %r1716, 12;
	and.b32  	%r752, %r751, 15;
	shl.b32 	%r753, %r750, 4;
	or.b32  	%r1717, %r753, %r752;
	shr.u32 	%r1716, %r1716, 16;
	add.s32 	%r1713, %r1713, 4;
	setp.ne.s32 	%p49, %r1713, %r340;
	@%p49 bra 	$L__BB2_207;
	shl.b32 	%r1715, %r1717, 4;
$L__BB2_209:
	setp.eq.s32 	%p50, %r333, 0;
	@%p50 bra 	$L__BB2_213;
	and.b32  	%r754, %r1716, 15;
	add.s32 	%r1717, %r1715, %r754;
	setp.eq.s32 	%p51, %r333, 1;
	@%p51 bra 	$L__BB2_213;
	shr.u32 	%r755, %r1716, 4;
	and.b32  	%r756, %r755, 15;
	shl.b32 	%r757, %r1717, 4;
	or.b32  	%r1717, %r757, %r756;
	setp.eq.s32 	%p52, %r333, 2;
	@%p52 bra 	$L__BB2_213;
	shr.u32 	%r758, %r1716, 8;
	and.b32  	%r759, %r758, 15;
	shl.b32 	%r760, %r1717, 4;
	or.b32  	%r1717, %r760, %r759;
$L__BB2_213:
	setp.lt.u32 	%p53, %r332, 3;
	mul.wide.s32 	%rd141, %r1717, 16;
	add.s64 	%rd142, %rd1, %rd141;
	ld.local.u32 	%r763, [%rd3+4];
	shl.b32 	%r764, %r763, 4;
	mul.wide.s32 	%rd143, %r764, 16;
	add.s64 	%rd144, %rd2, %rd143;
	ld.local.v2.f64 	{%fd414, %fd415}, [%rd144+16];
	st.global.v2.f64 	[%rd142], {%fd414, %fd415};
	mov.b32 	%r1722, 32;
	mov.u32 	%r1723, %r1702;
	@%p53 bra 	$L__BB2_217;
	and.b32  	%r355, %r50, -4;
	mov.b32 	%r1720, 0;
	mov.b32 	%r1724, 2;
	mov.u32 	%r1723, %r1702;
$L__BB2_215:
	shl.b32 	%r767, %r1723, 8;
	and.b32  	%r768, %r767, 3840;
	shr.u32 	%r769, %r1723, 8;
	and.b32  	%r770, %r769, 15;
	shl.b32 	%r771, %r1724, 12;
	or.b32  	%r772, %r771, %r768;
	and.b32  	%r773, %r1723, 240;
	or.b32  	%r774, %r773, %r772;
	or.b32  	%r775, %r774, %r770;
	shr.u32 	%r776, %r1723, 12;
	and.b32  	%r777, %r776, 15;
	shl.b32 	%r778, %r775, 4;
	or.b32  	%r1724, %r778, %r777;
	shr.u32 	%r1723, %r1723, 16;
	add.s32 	%r1720, %r1720, 4;
	setp.ne.s32 	%p54, %r1720, %r355;
	@%p54 bra 	$L__BB2_215;
	shl.b32 	%r1722, %r1724, 4;
$L__BB2_217:
	setp.eq.s32 	%p55, %r333, 0;
	@%p55 bra 	$L__BB2_221;
	and.b32  	%r779, %r1723, 15;
	add.s32 	%r1724, %r1722, %r779;
	setp.eq.s32 	%p56, %r333, 1;
	@%p56 bra 	$L__BB2_221;
	shr.u32 	%r780, %r1723, 4;
	and.b32  	%r781, %r780, 15;
	shl.b32 	%r782, %r1724, 4;
	or.b32  	%r1724, %r782, %r781;
	setp.eq.s32 	%p57, %r333, 2;
	@%p57 bra 	$L__BB2_221;
	shr.u32 	%r783, %r1723, 8;
	and.b32  	%r784, %r783, 15;
	shl.b32 	%r785, %r1724, 4;
	or.b32  	%r1724, %r785, %r784;
$L__BB2_221:
	setp.lt.u32 	%p58, %r332, 3;
	mul.wide.s32 	%rd145, %r1724, 16;
	add.s64 	%rd146, %rd1, %rd145;
	ld.local.u32 	%r788, [%rd3+8];
	shl.b32 	%r789, %r788, 4;
	mul.wide.s32 	%rd147, %r789, 16;
	add.s64 	%rd148, %rd2, %rd147;
	ld.local.v2.f64 	{%fd416, %fd417}, [%rd148+32];
	st.global.v2.f64 	[%rd146], {%fd416, %fd417};
	mov.b32 	%r1729, 48;
	mov.u32 	%r1730, %r1702;
	@%p58 bra 	$L__BB2_225;
	and.b32  	%r370, %r50, -4;
	mov.b32 	%r1727, 0;
	mov.b32 	%r1731, 3;
	mov.u32 	%r1730, %r1702;
$L__BB2_223:
	shl.b32 	%r792, %r1730, 8;
	and.b32  	%r793, %r792, 3840;
	shr.u32 	%r794, %r1730, 8;
	and.b32  	%r795, %r794, 15;
	shl.b32 	%r796, %r1731, 12;
	or.b32  	%r797, %r796, %r793;
	and.b32  	%r798, %r1730, 240;
	or.b32  	%r799, %r798, %r797;
	or.b32  	%r800, %r799, %r795;
	shr.u32 	%r801, %r1730, 12;
	and.b32  	%r802, %r801, 15;
	shl.b32 	%r803, %r800, 4;
	or.b32  	%r1731, %r803, %r802;
	shr.u32 	%r1730, %r1730, 16;
	add.s32 	%r1727, %r1727, 4;
	setp.ne.s32 	%p59, %r1727, %r370;
	@%p59 bra 	$L__BB2_223;
	shl.b32 	%r1729, %r1731, 4;
$L__BB2_225:
	setp.eq.s32 	%p60, %r333, 0;
	@%p60 bra 	$L__BB2_229;
	and.b32  	%r804, %r1730, 15;
	add.s32 	%r1731, %r1729, %r804;
	setp.eq.s32 	%p61, %r333, 1;
	@%p61 bra 	$L__BB2_229;
	shr.u32 	%r805, %r1730, 4;
	and.b32  	%r806, %r805, 15;
	shl.b32 	%r807, %r1731, 4;
	or.b32  	%r1731, %r807, %r806;
	setp.eq.s32 	%p62, %r333, 2;
	@%p62 bra 	$L__BB2_229;
	shr.u32 	%r808, %r1730, 8;
	and.b32  	%r809, %r808, 15;
	shl.b32 	%r810, %r1731, 4;
	or.b32  	%r1731, %r810, %r809;
$L__BB2_229:
	setp.lt.u32 	%p63, %r332, 3;
	mul.wide.s32 	%rd149, %r1731, 16;
	add.s64 	%rd150, %rd1, %rd149;
	ld.local.u32 	%r813, [%rd3+12];
	shl.b32 	%r814, %r813, 4;
	mul.wide.s32 	%rd151, %r814, 16;
	add.s64 	%rd152, %rd2, %rd151;
	ld.local.v2.f64 	{%fd418, %fd419}, [%rd152+48];
	st.global.v2.f64 	[%rd150], {%fd418, %fd419};
	mov.b32 	%r1736, 64;
	mov.u32 	%r1737, %r1702;
	@%p63 bra 	$L__BB2_233;
	and.b32  	%r385, %r50, -4;
	mov.b32 	%r1734, 0;
	mov.b32 	%r1738, 4;
	mov.u32 	%r1737, %r1702;
$L__BB2_231:
	shl.b32 	%r817, %r1737, 8;
	and.b32  	%r818, %r817, 3840;
	shr.u32 	%r819, %r1737, 8;
	and.b32  	%r820, %r819, 15;
	shl.b32 	%r821, %r1738, 12;
	or.b32  	%r822, %r821, %r818;
	and.b32  	%r823, %r1737, 240;
	or.b32  	%r824, %r823, %r822;
	or.b32  	%r825, %r824, %r820;
	shr.u32 	%r826, %r1737, 12;
	and.b32  	%r827, %r826, 15;
	shl.b32 	%r828, %r825, 4;
	or.b32  	%r1738, %r828, %r827;
	shr.u32 	%r1737, %r1737, 16;
	add.s32 	%r1734, %r1734, 4;
	setp.ne.s32 	%p64, %r1734, %r385;
	@%p64 bra 	$L__BB2_231;
	shl.b32 	%r1736, %r1738, 4;
$L__BB2_233:
	setp.eq.s32 	%p65, %r333, 0;
	@%p65 bra 	$L__BB2_237;
	and.b32  	%r829, %r1737, 15;
	add.s32 	%r1738, %r1736, %r829;
	setp.eq.s32 	%p66, %r333, 1;
	@%p66 bra 	$L__BB2_237;
	shr.u32 	%r830, %r1737, 4;
	and.b32  	%r831, %r830, 15;
	shl.b32 	%r832, %r1738, 4;
	or.b32  	%r1738, %r832, %r831;
	setp.eq.s32 	%p67, %r333, 2;
	@%p67 bra 	$L__BB2_237;
	shr.u32 	%r833, %r1737, 8;
	and.b32  	%r834, %r833, 15;
	shl.b32 	%r835, %r1738, 4;
	or.b32  	%r1738, %r835, %r834;
$L__BB2_237:
	setp.lt.u32 	%p68, %r332, 3;
	mul.wide.s32 	%rd153, %r1738, 16;
	add.s64 	%rd154, %rd1, %rd153;
	ld.local.u32 	%r838, [%rd3+16];
	shl.b32 	%r839, %r838, 4;
	mul.wide.s32 	%rd155, %r839, 16;
	add.s64 	%rd156, %rd2, %rd155;
	ld.local.v2.f64 	{%fd420, %fd421}, [%rd156+64];
	st.global.v2.f64 	[%rd154], {%fd420, %fd421};
	mov.b32 	%r1743, 80;
	mov.u32 	%r1744, %r1702;
	@%p68 bra 	$L__BB2_241;
	and.b32  	%r400, %r50, -4;
	mov.b32 	%r1741, 0;
	mov.b32 	%r1745, 5;
	mov.u32 	%r1744, %r1702;
$L__BB2_239:
	shl.b32 	%r842, %r1744, 8;
	and.b32  	%r843, %r842, 3840;
	shr.u32 	%r844, %r1744, 8;
	and.b32  	%r845, %r844, 15;
	shl.b32 	%r846, %r1745, 12;
	or.b32  	%r847, %r846, %r843;
	and.b32  	%r848, %r1744, 240;
	or.b32  	%r849, %r848, %r847;
	or.b32  	%r850, %r849, %r845;
	shr.u32 	%r851, %r1744, 12;
	and.b32  	%r852, %r851, 15;
	shl.b32 	%r853, %r850, 4;
	or.b32  	%r1745, %r853, %r852;
	shr.u32 	%r1744, %r1744, 16;
	add.s32 	%r1741, %r1741, 4;
	setp.ne.s32 	%p69, %r1741, %r400;
	@%p69 bra 	$L__BB2_239;
	shl.b32 	%r1743, %r1745, 4;
$L__BB2_241:
	setp.eq.s32 	%p70, %r333, 0;
	@%p70 bra 	$L__BB2_245;
	and.b32  	%r854, %r1744, 15;
	add.s32 	%r1745, %r1743, %r854;
	setp.eq.s32 	%p71, %r333, 1;
	@%p71 bra 	$L__BB2_245;
	shr.u32 	%r855, %r1744, 4;
	and.b32  	%r856, %r855, 15;
	shl.b32 	%r857, %r1745, 4;
	or.b32  	%r1745, %r857, %r856;
	setp.eq.s32 	%p72, %r333, 2;
	@%p72 bra 	$L__BB2_245;
	shr.u32 	%r858, %r1744, 8;
	and.b32  	%r859, %r858, 15;
	shl.b32 	%r860, %r1745, 4;
	or.b32  	%r1745, %r860, %r859;
$L__BB2_245:
	setp.lt.u32 	%p73, %r332, 3;
	mul.wide.s32 	%rd157, %r1745, 16;
	add.s64 	%rd158, %rd1, %rd157;
	ld.local.u32 	%r863, [%rd3+20];
	shl.b32 	%r864, %r863, 4;
	mul.wide.s32 	%rd159, %r864, 16;
	add.s64 	%rd160, %rd2, %rd159;
	ld.local.v2.f64 	{%fd422, %fd423}, [%rd160+80];
	st.global.v2.f64 	[%rd158], {%fd422, %fd423};
	mov.b32 	%r1750, 96;
	mov.u32 	%r1751, %r1702;
	@%p73 bra 	$L__BB2_249;
	and.b32  	%r415, %r50, -4;
	mov.b32 	%r1748, 0;
	mov.b32 	%r1752, 6;
	mov.u32 	%r1751, %r1702;
$L__BB2_247:
	shl.b32 	%r867, %r1751, 8;
	and.b32  	%r868, %r867, 3840;
	shr.u32 	%r869, %r1751, 8;
	and.b32  	%r870, %r869, 15;
	shl.b32 	%r871, %r1752, 12;
	or.b32  	%r872, %r871, %r868;
	and.b32  	%r873, %r1751, 240;
	or.b32  	%r874, %r873, %r872;
	or.b32  	%r875, %r874, %r870;
	shr.u32 	%r876, %r1751, 12;
	and.b32  	%r877, %r876, 15;
	shl.b32 	%r878, %r875, 4;
	or.b32  	%r1752, %r878, %r877;
	shr.u32 	%r1751, %r1751, 16;
	add.s32 	%r1748, %r1748, 4;
	setp.ne.s32 	%p74, %r1748, %r415;
	@%p74 bra 	$L__BB2_247;
	shl.b32 	%r1750, %r1752, 4;
$L__BB2_249:
	setp.eq.s32 	%p75, %r333, 0;
	@%p75 bra 	$L__BB2_253;
	and.b32  	%r879, %r1751, 15;
	add.s32 	%r1752, %r1750, %r879;
	setp.eq.s32 	%p76, %r333, 1;
	@%p76 bra 	$L__BB2_253;
	shr.u32 	%r880, %r1751, 4;
	and.b32  	%r881, %r880, 15;
	shl.b32 	%r882, %r1752, 4;
	or.b32  	%r1752, %r882, %r881;
	setp.eq.s32 	%p77, %r333, 2;
	@%p77 bra 	$L__BB2_253;
	shr.u32 	%r883, %r1751, 8;
	and.b32  	%r884, %r883, 15;
	shl.b32 	%r885, %r1752, 4;
	or.b32  	%r1752, %r885, %r884;
$L__BB2_253:
	setp.lt.u32 	%p78, %r332, 3;
	mul.wide.s32 	%rd161, %r1752, 16;
	add.s64 	%rd162, %rd1, %rd161;
	ld.local.u32 	%r888, [%rd3+24];
	shl.b32 	%r889, %r888, 4;
	mul.wide.s32 	%rd163, %r889, 16;
	add.s64 	%rd164, %rd2, %rd163;
	ld.local.v2.f64 	{%fd424, %fd425}, [%rd164+96];
	st.global.v2.f64 	[%rd162], {%fd424, %fd425};
	mov.b32 	%r1757, 112;
	mov.u32 	%r1758, %r1702;
	@%p78 bra 	$L__BB2_257;
	and.b32  	%r430, %r50, -4;
	mov.b32 	%r1755, 0;
	mov.b32 	%r1759, 7;
	mov.u32 	%r1758, %r1702;
$L__BB2_255:
	shl.b32 	%r892, %r1758, 8;
	and.b32  	%r893, %r892, 3840;
	shr.u32 	%r894, %r1758, 8;
	and.b32  	%r895, %r894, 15;
	shl.b32 	%r896, %r1759, 12;
	or.b32  	%r897, %r896, %r893;
	and.b32  	%r898, %r1758, 240;
	or.b32  	%r899, %r898, %r897;
	or.b32  	%r900, %r899, %r895;
	shr.u32 	%r901, %r1758, 12;
	and.b32  	%r902, %r901, 15;
	shl.b32 	%r903, %r900, 4;
	or.b32  	%r1759, %r903, %r902;
	shr.u32 	%r1758, %r1758, 16;
	add.s32 	%r1755, %r1755, 4;
	setp.ne.s32 	%p79, %r1755, %r430;
	@%p79 bra 	$L__BB2_255;
	shl.b32 	%r1757, %r1759, 4;
$L__BB2_257:
	setp.eq.s32 	%p80, %r333, 0;
	@%p80 bra 	$L__BB2_261;
	and.b32  	%r904, %r1758, 15;
	add.s32 	%r1759, %r1757, %r904;
	setp.eq.s32 	%p81, %r333, 1;
	@%p81 bra 	$L__BB2_261;
	shr.u32 	%r905, %r1758, 4;
	and.b32  	%r906, %r905, 15;
	shl.b32 	%r907, %r1759, 4;
	or.b32  	%r1759, %r907, %r906;
	setp.eq.s32 	%p82, %r333, 2;
	@%p82 bra 	$L__BB2_261;
	shr.u32 	%r908, %r1758, 8;
	and.b32  	%r909, %r908, 15;
	shl.b32 	%r910, %r1759, 4;
	or.b32  	%r1759, %r910, %r909;
$L__BB2_261:
	setp.lt.u32 	%p83, %r332, 3;
	mul.wide.s32 	%rd165, %r1759, 16;
	add.s64 	%rd166, %rd1, %rd165;
	ld.local.u32 	%r913, [%rd3+28];
	shl.b32 	%r914, %r913, 4;
	mul.wide.s32 	%rd167, %r914, 16;
	add.s64 	%rd168, %rd2, %rd167;
	ld.local.v2.f64 	{%fd426, %fd427}, [%rd168+112];
	st.global.v2.f64 	[%rd166], {%fd426, %fd427};
	mov.b32 	%r1764, 128;
	mov.u32 	%r1765, %r1702;
	@%p83 bra 	$L__BB2_265;
	and.b32  	%r445, %r50, -4;
	mov.b32 	%r1762, 0;
	mov.b32 	%r1766, 8;
	mov.u32 	%r1765, %r1702;
$L__BB2_263:
	shl.b32 	%r917, %r1765, 8;
	and.b32  	%r918, %r917, 3840;
	shr.u32 	%r919, %r1765, 8;
	and.b32  	%r920, %r919, 15;
	shl.b32 	%r921, %r1766, 12;
	or.b32  	%r922, %r921, %r918;
	and.b32  	%r923, %r1765, 240;
	or.b32  	%r924, %r923, %r922;
	or.b32  	%r925, %r924, %r920;
	shr.u32 	%r926, %r1765, 12;
	and.b32  	%r927, %r926, 15;
	shl.b32 	%r928, %r925, 4;
	or.b32  	%r1766, %r928, %r927;
	shr.u32 	%r1765, %r1765, 16;
	add.s32 	%r1762, %r1762, 4;
	setp.ne.s32 	%p84, %r1762, %r445;
	@%p84 bra 	$L__BB2_263;
	shl.b32 	%r1764, %r1766, 4;
$L__BB2_265:
	setp.eq.s32 	%p85, %r333, 0;
	@%p85 bra 	$L__BB2_269;
	and.b32  	%r929, %r1765, 15;
	add.s32 	%r1766, %r1764, %r929;
	setp.eq.s32 	%p86, %r333, 1;
	@%p86 bra 	$L__BB2_269;
	shr.u32 	%r930, %r1765, 4;
	and.b32  	%r931, %r930, 15;
	shl.b32 	%r932, %r1766, 4;
	or.b32  	%r1766, %r932, %r931;
	setp.eq.s32 	%p87, %r333, 2;
	@%p87 bra 	$L__BB2_269;
	shr.u32 	%r933, %r1765, 8;
	and.b32  	%r934, %r933, 15;
	shl.b32 	%r935, %r1766, 4;
	or.b32  	%r1766, %r935, %r934;
$L__BB2_269:
	setp.lt.u32 	%p88, %r332, 3;
	mul.wide.s32 	%rd169, %r1766, 16;
	add.s64 	%rd170, %rd1, %rd169;
	ld.local.u32 	%r938, [%rd3+32];
	shl.b32 	%r939, %r938, 4;
	mul.wide.s32 	%rd171, %r939, 16;
	add.s64 	%rd172, %rd2, %rd171;
	ld.local.v2.f64 	{%fd428, %fd429}, [%rd172+128];
	st.global.v2.f64 	[%rd170], {%fd428, %fd429};
	mov.b32 	%r1771, 144;
	mov.u32 	%r1772, %r1702;
	@%p88 bra 	$L__BB2_273;
	and.b32  	%r460, %r50, -4;
	mov.b32 	%r1769, 0;
	mov.b32 	%r1773, 9;
	mov.u32 	%r1772, %r1702;
$L__BB2_271:
	shl.b32 	%r942, %r1772, 8;
	and.b32  	%r943, %r942, 3840;
	shr.u32 	%r944, %r1772, 8;
	and.b32  	%r945, %r944, 15;
	shl.b32 	%r946, %r1773, 12;
	or.b32  	%r947, %r946, %r943;
	and.b32  	%r948, %r1772, 240;
	or.b32  	%r949, %r948, %r947;
	or.b32  	%r950, %r949, %r945;
	shr.u32 	%r951, %r1772, 12;
	and.b32  	%r952, %r951, 15;
	shl.b32 	%r953, %r950, 4;
	or.b32  	%r1773, %r953, %r952;
	shr.u32 	%r1772, %r1772, 16;
	add.s32 	%r1769, %r1769, 4;
	setp.ne.s32 	%p89, %r1769, %r460;
	@%p89 bra 	$L__BB2_271;
	shl.b32 	%r1771, %r1773, 4;
$L__BB2_273:
	setp.eq.s32 	%p90, %r333, 0;
	@%p90 bra 	$L__BB2_277;
	and.b32  	%r954, %r1772, 15;
	add.s32 	%r1773, %r1771, %r954;
	setp.eq.s32 	%p91, %r333, 1;
	@%p91 bra 	$L__BB2_277;
	shr.u32 	%r955, %r1772, 4;
	and.b32  	%r956, %r955, 15;
	shl.b32 	%r957, %r1773, 4;
	or.b32  	%r1773, %r957, %r956;
	setp.eq.s32 	%p92, %r333, 2;
	@%p92 bra 	$L__BB2_277;
	shr.u32 	%r958, %r1772, 8;
	and.b32  	%r959, %r958, 15;
	shl.b32 	%r960, %r1773, 4;
	or.b32  	%r1773, %r960, %r959;
$L__BB2_277:
	setp.lt.u32 	%p93, %r332, 3;
	mul.wide.s32 	%rd173, %r1773, 16;
	add.s64 	%rd174, %rd1, %rd173;
	ld.local.u32 	%r963, [%rd3+36];
	shl.b32 	%r964, %r963, 4;
	mul.wide.s32 	%rd175, %r964, 16;
	add.s64 	%rd176, %rd2, %rd175;
	ld.local.v2.f64 	{%fd430, %fd431}, [%rd176+144];
	st.global.v2.f64 	[%rd174], {%fd430, %fd431};
	mov.b32 	%r1778, 160;
	mov.u32 	%r1779, %r1702;
	@%p93 bra 	$L__BB2_281;
	and.b32  	%r475, %r50, -4;
	mov.b32 	%r1776, 0;
	mov.b32 	%r1780, 10;
	mov.u32 	%r1779, %r1702;
$L__BB2_279:
	shl.b32 	%r967, %r1779, 8;
	and.b32  	%r968, %r967, 3840;
	shr.u32 	%r969, %r1779, 8;
	and.b32  	%r970, %r969, 15;
	shl.b32 	%r971, %r1780, 12;
	or.b32  	%r972, %r971, %r968;
	and.b32  	%r973, %r1779, 240;
	or.b32  	%r974, %r973, %r972;
	or.b32  	%r975, %r974, %r970;
	shr.u32 	%r976, %r1779, 12;
	and.b32  	%r977, %r976, 15;
	shl.b32 	%r978, %r975, 4;
	or.b32  	%r1780, %r978, %r977;
	shr.u32 	%r1779, %r1779, 16;
	add.s32 	%r1776, %r1776, 4;
	setp.ne.s32 	%p94, %r1776, %r475;
	@%p94 bra 	$L__BB2_279;
	shl.b32 	%r1778, %r1780, 4;
$L__BB2_281:
	setp.eq.s32 	%p95, %r333, 0;
	@%p95 bra 	$L__BB2_285;
	and.b32  	%r979, %r1779, 15;
	add.s32 	%r1780, %r1778, %r979;
	setp.eq.s32 	%p96, %r333, 1;
	@%p96 bra 	$L__BB2_285;
	shr.u32 	%r980, %r1779, 4;
	and.b32  	%r981, %r980, 15;
	shl.b32 	%r982, %r1780, 4;
	or.b32  	%r1780, %r982, %r981;
	setp.eq.s32 	%p97, %r333, 2;
	@%p97 bra 	$L__BB2_285;
	shr.u32 	%r983, %r1779, 8;
	and.b32  	%r984, %r983, 15;
	shl.b32 	%r985, %r1780, 4;
	or.b32  	%r1780, %r985, %r984;
$L__BB2_285:
	setp.lt.u32 	%p98, %r332, 3;
	mul.wide.s32 	%rd177, %r1780, 16;
	add.s64 	%rd178, %rd1, %rd177;
	ld.local.u32 	%r988, [%rd3+40];
	shl.b32 	%r989, %r988, 4;
	mul.wide.s32 	%rd179, %r989, 16;
	add.s64 	%rd180, %rd2, %rd179;
	ld.local.v2.f64 	{%fd432, %fd433}, [%rd180+160];
	st.global.v2.f64 	[%rd178], {%fd432, %fd433};
	mov.b32 	%r1785, 176;
	mov.u32 	%r1786, %r1702;
	@%p98 bra 	$L__BB2_289;
	and.b32  	%r490, %r50, -4;
	mov.b32 	%r1783, 0;
	mov.b32 	%r1787, 11;
	mov.u32 	%r1786, %r1702;
$L__BB2_287:
	shl.b32 	%r992, %r1786, 8;
	and.b32  	%r993, %r992, 3840;
	shr.u32 	%r994, %r1786, 8;
	and.b32  	%r995, %r994, 15;
	shl.b32 	%r996, %r1787, 12;
	or.b32  	%r997, %r996, %r993;
	and.b32  	%r998, %r1786, 240;
	or.b32  	%r999, %r998, %r997;
	or.b32  	%r1000, %r999, %r995;
	shr.u32 	%r1001, %r1786, 12;
	and.b32  	%r1002, %r1001, 15;
	shl.b32 	%r1003, %r1000, 4;
	or.b32  	%r1787, %r1003, %r1002;
	shr.u32 	%r1786, %r1786, 16;
	add.s32 	%r1783, %r1783, 4;
	setp.ne.s32 	%p99, %r1783, %r490;
	@%p99 bra 	$L__BB2_287;
	shl.b32 	%r1785, %r1787, 4;
$L__BB2_289:
	setp.eq.s32 	%p100, %r333, 0;
	@%p100 bra 	$L__BB2_293;
	and.b32  	%r1004, %r1786, 15;
	add.s32 	%r1787, %r1785, %r1004;
	setp.eq.s32 	%p101, %r333, 1;
	@%p101 bra 	$L__BB2_293;
	shr.u32 	%r1005, %r1786, 4;
	and.b32  	%r1006, %r1005, 15;
	shl.b32 	%r1007, %r1787, 4;
	or.b32  	%r1787, %r1007, %r1006;
	setp.eq.s32 	%p102, %r333, 2;
	@%p102 bra 	$L__BB2_293;
	shr.u32 	%r1008, %r1786, 8;
	and.b32  	%r1009, %r1008, 15;
	shl.b32 	%r1010, %r1787, 4;
	or.b32  	%r1787, %r1010, %r1009;
$L__BB2_293:
	setp.lt.u32 	%p103, %r332, 3;
	mul.wide.s32 	%rd181, %r1787, 16;
	add.s64 	%rd182, %rd1, %rd181;
	ld.local.u32 	%r1013, [%rd3+44];
	shl.b32 	%r1014, %r1013, 4;
	mul.wide.s32 	%rd183, %r1014, 16;
	add.s64 	%rd184, %rd2, %rd183;
	ld.local.v2.f64 	{%fd434, %fd435}, [%rd184+176];
	st.global.v2.f64 	[%rd182], {%fd434, %fd435};
	mov.b32 	%r1792, 192;
	mov.u32 	%r1793, %r1702;
	@%p103 bra 	$L__BB2_297;
	and.b32  	%r505, %r50, -4;
	mov.b32 	%r1790, 0;
	mov.b32 	%r1794, 12;
	mov.u32 	%r1793, %r1702;
$L__BB2_295:
	shl.b32 	%r1017, %r1793, 8;
	and.b32  	%r1018, %r1017, 3840;
	shr.u32 	%r1019, %r1793, 8;
	and.b32  	%r1020, %r1019, 15;
	shl.b32 	%r1021, %r1794, 12;
	or.b32  	%r1022, %r1021, %r1018;
	and.b32  	%r1023, %r1793, 240;
	or.b32  	%r1024, %r1023, %r1022;
	or.b32  	%r1025, %r1024, %r1020;
	shr.u32 	%r1026, %r1793, 12;
	and.b32  	%r1027, %r1026, 15;
	shl.b32 	%r1028, %r1025, 4;
	or.b32  	%r1794, %r1028, %r1027;
	shr.u32 	%r1793, %r1793, 16;
	add.s32 	%r1790, %r1790, 4;
	setp.ne.s32 	%p104, %r1790, %r505;
	@%p104 bra 	$L__BB2_295;
	shl.b32 	%r1792, %r1794, 4;
$L__BB2_297:
	setp.eq.s32 	%p105, %r333, 0;
	@%p105 bra 	$L__BB2_301;
	and.b32  	%r1029, %r1793, 15;
	add.s32 	%r1794, %r1792, %r1029;
	setp.eq.s32 	%p106, %r333, 1;
	@%p106 bra 	$L__BB2_301;
	shr.u32 	%r1030, %r1793, 4;
	and.b32  	%r1031, %r1030, 15;
	shl.b32 	%r1032, %r1794, 4;
	or.b32  	%r1794, %r1032, %r1031;
	setp.eq.s32 	%p107, %r333, 2;
	@%p107 bra 	$L__BB2_301;
	shr.u32 	%r1033, %r1793, 8;
	and.b32  	%r1034, %r1033, 15;
	shl.b32 	%r1035, %r1794, 4;
	or.b32  	%r1794, %r1035, %r1034;
$L__BB2_301:
	setp.lt.u32 	%p108, %r332, 3;
	mul.wide.s32 	%rd185, %r1794, 16;
	add.s64 	%rd186, %rd1, %rd185;
	ld.local.u32 	%r1038, [%rd3+48];
	shl.b32 	%r1039, %r1038, 4;
	mul.wide.s32 	%rd187, %r1039, 16;
	add.s64 	%rd188, %rd2, %rd187;
	ld.local.v2.f64 	{%fd436, %fd437}, [%rd188+192];
	st.global.v2.f64 	[%rd186], {%fd436, %fd437};
	mov.b32 	%r1799, 208;
	mov.u32 	%r1800, %r1702;
	@%p108 bra 	$L__BB2_305;
	and.b32  	%r520, %r50, -4;
	mov.b32 	%r1797, 0;
	mov.b32 	%r1801, 13;
	mov.u32 	%r1800, %r1702;
$L__BB2_303:
	shl.b32 	%r1042, %r1800, 8;
	and.b32  	%r1043, %r1042, 3840;
	shr.u32 	%r1044, %r1800, 8;
	and.b32  	%r1045, %r1044, 15;
	shl.b32 	%r1046, %r1801, 12;
	or.b32  	%r1047, %r1046, %r1043;
	and.b32  	%r1048, %r1800, 240;
	or.b32  	%r1049, %r1048, %r1047;
	or.b32  	%r1050, %r1049, %r1045;
	shr.u32 	%r1051, %r1800, 12;
	and.b32  	%r1052, %r1051, 15;
	shl.b32 	%r1053, %r1050, 4;
	or.b32  	%r1801, %r1053, %r1052;
	shr.u32 	%r1800, %r1800, 16;
	add.s32 	%r1797, %r1797, 4;
	setp.ne.s32 	%p109, %r1797, %r520;
	@%p109 bra 	$L__BB2_303;
	shl.b32 	%r1799, %r1801, 4;
$L__BB2_305:
	setp.eq.s32 	%p110, %r333, 0;
	@%p110 bra 	$L__BB2_309;
	and.b32  	%r1054, %r1800, 15;
	add.s32 	%r1801, %r1799, %r1054;
	setp.eq.s32 	%p111, %r333, 1;
	@%p111 bra 	$L__BB2_309;
	shr.u32 	%r1055, %r1800, 4;
	and.b32  	%r1056, %r1055, 15;
	shl.b32 	%r1057, %r1801, 4;
	or.b32  	%r1801, %r1057, %r1056;
	setp.eq.s32 	%p112, %r333, 2;
	@%p112 bra 	$L__BB2_309;
	shr.u32 	%r1058, %r1800, 8;
	and.b32  	%r1059, %r1058, 15;
	shl.b32 	%r1060, %r1801, 4;
	or.b32  	%r1801, %r1060, %r1059;
$L__BB2_309:
	setp.lt.u32 	%p113, %r332, 3;
	mul.wide.s32 	%rd189, %r1801, 16;
	add.s64 	%rd190, %rd1, %rd189;
	ld.local.u32 	%r1063, [%rd3+52];
	shl.b32 	%r1064, %r1063, 4;
	mul.wide.s32 	%rd191, %r1064, 16;
	add.s64 	%rd192, %rd2, %rd191;
	ld.local.v2.f64 	{%fd438, %fd439}, [%rd192+208];
	st.global.v2.f64 	[%rd190], {%fd438, %fd439};
	mov.b32 	%r1806, 224;
	mov.u32 	%r1807, %r1702;
	@%p113 bra 	$L__BB2_313;
	and.b32  	%r535, %r50, -4;
	mov.b32 	%r1804, 0;
	mov.b32 	%r1808, 14;
	mov.u32 	%r1807, %r1702;
$L__BB2_311:
	shl.b32 	%r1067, %r1807, 8;
	and.b32  	%r1068, %r1067, 3840;
	shr.u32 	%r1069, %r1807, 8;
	and.b32  	%r1070, %r1069, 15;
	shl.b32 	%r1071, %r1808, 12;
	or.b32  	%r1072, %r1071, %r1068;
	and.b32  	%r1073, %r1807, 240;
	or.b32  	%r1074, %r1073, %r1072;
	or.b32  	%r1075, %r1074, %r1070;
	shr.u32 	%r1076, %r1807, 12;
	and.b32  	%r1077, %r1076, 15;
	shl.b32 	%r1078, %r1075, 4;
	or.b32  	%r1808, %r1078, %r1077;
	shr.u32 	%r1807, %r1807, 16;
	add.s32 	%r1804, %r1804, 4;
	setp.ne.s32 	%p114, %r1804, %r535;
	@%p114 bra 	$L__BB2_311;
	shl.b32 	%r1806, %r1808, 4;
$L__BB2_313:
	setp.eq.s32 	%p115, %r333, 0;
	@%p115 bra 	$L__BB2_317;
	and.b32  	%r1079, %r1807, 15;
	add.s32 	%r1808, %r1806, %r1079;
	setp.eq.s32 	%p116, %r333, 1;
	@%p116 bra 	$L__BB2_317;
	shr.u32 	%r1080, %r1807, 4;
	and.b32  	%r1081, %r1080, 15;
	shl.b32 	%r1082, %r1808, 4;
	or.b32  	%r1808, %r1082, %r1081;
	setp.eq.s32 	%p117, %r333, 2;
	@%p117 bra 	$L__BB2_317;
	shr.u32 	%r1083, %r1807, 8;
	and.b32  	%r1084, %r1083, 15;
	shl.b32 	%r1085, %r1808, 4;
	or.b32  	%r1808, %r1085, %r1084;
$L__BB2_317:
	setp.lt.u32 	%p118, %r332, 3;
	mul.wide.s32 	%rd193, %r1808, 16;
	add.s64 	%rd194, %rd1, %rd193;
	ld.local.u32 	%r1088, [%rd3+56];
	shl.b32 	%r1089, %r1088, 4;
	mul.wide.s32 	%rd195, %r1089, 16;
	add.s64 	%rd196, %rd2, %rd195;
	ld.local.v2.f64 	{%fd440, %fd441}, [%rd196+224];
	st.global.v2.f64 	[%rd194], {%fd440, %fd441};
	mov.b32 	%r1813, 240;
	@%p118 bra 	$L__BB2_321;
	and.b32  	%r550, %r50, -4;
	mov.b32 	%r1811, 0;
	mov.b32 	%r1815, 15;
$L__BB2_319:
	shl.b32 	%r1092, %r1702, 8;
	and.b32  	%r1093, %r1092, 3840;
	shr.u32 	%r1094, %r1702, 8;
	and.b32  	%r1095, %r1094, 15;
	shl.b32 	%r1096, %r1815, 12;
	or.b32  	%r1097, %r1096, %r1093;
	and.b32  	%r1098, %r1702, 240;
	or.b32  	%r1099, %r1098, %r1097;
	or.b32  	%r1100, %r1099, %r1095;
	shr.u32 	%r1101, %r1702, 12;
	and.b32  	%r1102, %r1101, 15;
	shl.b32 	%r1103, %r1100, 4;
	or.b32  	%r1815, %r1103, %r1102;
	shr.u32 	%r1702, %r1702, 16;
	add.s32 	%r1811, %r1811, 4;
	setp.ne.s32 	%p119, %r1811, %r550;
	@%p119 bra 	$L__BB2_319;
	shl.b32 	%r1813, %r1815, 4;
$L__BB2_321:
	setp.eq.s32 	%p120, %r333, 0;
	@%p120 bra 	$L__BB2_325;
	and.b32  	%r1104, %r1702, 15;
	add.s32 	%r1815, %r1813, %r1104;
	setp.eq.s32 	%p121, %r333, 1;
	@%p121 bra 	$L__BB2_325;
	shr.u32 	%r1105, %r1702, 4;
	and.b32  	%r1106, %r1105, 15;
	shl.b32 	%r1107, %r1815, 4;
	or.b32  	%r1815, %r1107, %r1106;
	setp.eq.s32 	%p122, %r333, 2;
	@%p122 bra 	$L__BB2_325;
	shr.u32 	%r1108, %r1702, 8;
	and.b32  	%r1109, %r1108, 15;
	shl.b32 	%r1110, %r1815, 4;
	or.b32  	%r1815, %r1110, %r1109;
$L__BB2_325:
	mul.wide.s32 	%rd197, %r1815, 16;
	add.s64 	%rd198, %rd1, %rd197;
	ld.local.u32 	%r1111, [%rd3+60];
	shl.b32 	%r1112, %r1111, 4;
	mul.wide.s32 	%rd199, %r1112, 16;
	add.s64 	%rd200, %rd2, %rd199;
	ld.local.v2.f64 	{%fd442, %fd443}, [%rd200+240];
	st.global.v2.f64 	[%rd198], {%fd442, %fd443};
	bra.uni 	$L__BB2_334;
$L__BB2_326:
	shl.b32 	%r717, %r1709, 8;
	and.b32  	%r718, %r717, 3840;
	shr.u32 	%r719, %r1709, 8;
	and.b32  	%r720, %r719, 15;
	shl.b32 	%r721, %r1819, 12;
	or.b32  	%r722, %r721, %r718;
	and.b32  	%r723, %r1709, 240;
	or.b32  	%r724, %r723, %r722;
	or.b32  	%r725, %r724, %r720;
	shr.u32 	%r726, %r1709, 12;
	and.b32  	%r727, %r726, 15;
	shl.b32 	%r728, %r725, 4;
	or.b32  	%r1819, %r728, %r727;
	shr.u32 	%r1709, %r1709, 16;
	add.s32 	%r1710, %r1710, 4;
	setp.eq.s32 	%p44, %r1710, %r565;
	@%p44 bra 	$L__BB2_327;
	bra.uni 	$L__BB2_326;
$L__BB2_327:
	shl.b32 	%r1817, %r1819, 4;
$L__BB2_328:
	setp.eq.s32 	%p45, %r333, 0;
	@%p45 bra 	$L__BB2_332;
	and.b32  	%r729, %r1709, 15;
	add.s32 	%r1819, %r1817, %r729;
	setp.eq.s32 	%p46, %r333, 1;
	@%p46 bra 	$L__BB2_332;
	shr.u32 	%r730, %r1709, 4;
	and.b32  	%r731, %r730, 15;
	shl.b32 	%r732, %r1819, 4;
	or.b32  	%r1819, %r732, %r731;
	setp.eq.s32 	%p47, %r333, 2;
	@%p47 bra 	$L__BB2_332;
	shr.u32 	%r733, %r1709, 8;
	and.b32  	%r734, %r733, 15;
	shl.b32 	%r735, %r1819, 4;
	or.b32  	%r1819, %r735, %r734;
$L__BB2_332:
	setp.lt.u32 	%p48, %r332, 3;
	mul.wide.s32 	%rd137, %r1819, 16;
	add.s64 	%rd138, %rd1, %rd137;
	ld.local.u32 	%r738, [%rd3];
	shl.b32 	%r739, %r738, 4;
	mul.wide.s32 	%rd139, %r739, 16;
	add.s64 	%rd140, %rd2, %rd139;
	ld.local.v2.f64 	{%fd412, %fd413}, [%rd140];
	st.global.v2.f64 	[%rd138], {%fd412, %fd413};
	mov.b32 	%r1715, 16;
	mov.u32 	%r1716, %r1702;
	@%p48 bra 	$L__BB2_209;
	bra.uni 	$L__BB2_206;
$L__BB2_333:
	ld.local.v4.u32 	{%r682, %r683, %r684, %r685}, [%rd3];
	shl.b32 	%r686, %r682, 4;
	mul.wide.s32 	%rd105, %r686, 16;
	add.s64 	%rd106, %rd2, %rd105;
	ld.local.v2.f64 	{%fd380, %fd381}, [%rd106];
	st.global.v2.f64 	[%rd1], {%fd380, %fd381};
	shl.b32 	%r687, %r683, 4;
	mul.wide.s32 	%rd107, %r687, 16;
	add.s64 	%rd108, %rd2, %rd107;
	ld.local.v2.f64 	{%fd382, %fd383}, [%rd108+16];
	st.global.v2.f64 	[%rd1+16], {%fd382, %fd383};
	shl.b32 	%r688, %r684, 4;
	mul.wide.s32 	%rd109, %r688, 16;
	add.s64 	%rd110, %rd2, %rd109;
	ld.local.v2.f64 	{%fd384, %fd385}, [%rd110+32];
	st.global.v2.f64 	[%rd1+32], {%fd384, %fd385};
	shl.b32 	%r689, %r685, 4;
	mul.wide.s32 	%rd111, %r689, 16;
	add.s64 	%rd112, %rd2, %rd111;
	ld.local.v2.f64 	{%fd386, %fd387}, [%rd112+48];
	st.global.v2.f64 	[%rd1+48], {%fd386, %fd387};
	ld.local.v4.u32 	{%r690, %r691, %r692, %r693}, [%rd3+16];
	shl.b32 	%r694, %r690, 4;
	mul.wide.s32 	%rd113, %r694, 16;
	add.s64 	%rd114, %rd2, %rd113;
	ld.local.v2.f64 	{%fd388, %fd389}, [%rd114+64];
	st.global.v2.f64 	[%rd1+64], {%fd388, %fd389};
	shl.b32 	%r695, %r691, 4;
	mul.wide.s32 	%rd115, %r695, 16;
	add.s64 	%rd116, %rd2, %rd115;
	ld.local.v2.f64 	{%fd390, %fd391}, [%rd116+80];
	st.global.v2.f64 	[%rd1+80], {%fd390, %fd391};
	shl.b32 	%r696, %r692, 4;
	mul.wide.s32 	%rd117, %r696, 16;
	add.s64 	%rd118, %rd2, %rd117;
	ld.local.v2.f64 	{%fd392, %fd393}, [%rd118+96];
	st.global.v2.f64 	[%rd1+96], {%fd392, %fd393};
	shl.b32 	%r697, %r693, 4;
	mul.wide.s32 	%rd119, %r697, 16;
	add.s64 	%rd120, %rd2, %rd119;
	ld.local.v2.f64 	{%fd394, %fd395}, [%rd120+112];
	st.global.v2.f64 	[%rd1+112], {%fd394, %fd395};
	ld.local.v4.u32 	{%r698, %r699, %r700, %r701}, [%rd3+32];
	shl.b32 	%r702, %r698, 4;
	mul.wide.s32 	%rd121, %r702, 16;
	add.s64 	%rd122, %rd2, %rd121;
	ld.local.v2.f64 	{%fd396, %fd397}, [%rd122+128];
	st.global.v2.f64 	[%rd1+128], {%fd396, %fd397};
	shl.b32 	%r703, %r699, 4;
	mul.wide.s32 	%rd123, %r703, 16;
	add.s64 	%rd124, %rd2, %rd123;
	ld.local.v2.f64 	{%fd398, %fd399}, [%rd124+144];
	st.global.v2.f64 	[%rd1+144], {%fd398, %fd399};
	shl.b32 	%r704, %r700, 4;
	mul.wide.s32 	%rd125, %r704, 16;
	add.s64 	%rd126, %rd2, %rd125;
	ld.local.v2.f64 	{%fd400, %fd401}, [%rd126+160];
	st.global.v2.f64 	[%rd1+160], {%fd400, %fd401};
	shl.b32 	%r705, %r701, 4;
	mul.wide.s32 	%rd127, %r705, 16;
	add.s64 	%rd128, %rd2, %rd127;
	ld.local.v2.f64 	{%fd402, %fd403}, [%rd128+176];
	st.global.v2.f64 	[%rd1+176], {%fd402, %fd403};
	ld.local.v4.u32 	{%r706, %r707, %r708, %r709}, [%rd3+48];
	shl.b32 	%r710, %r706, 4;
	mul.wide.s32 	%rd129, %r710, 16;
	add.s64 	%rd130, %rd2, %rd129;
	ld.local.v2.f64 	{%fd404, %fd405}, [%rd130+192];
	st.global.v2.f64 	[%rd1+192], {%fd404, %fd405};
	shl.b32 	%r711, %r707, 4;
	mul.wide.s32 	%rd131, %r711, 16;
	add.s64 	%rd132, %rd2, %rd131;
	ld.local.v2.f64 	{%fd406, %fd407}, [%rd132+208];
	st.global.v2.f64 	[%rd1+208], {%fd406, %fd407};
	shl.b32 	%r712, %r708, 4;
	mul.wide.s32 	%rd133, %r712, 16;
	add.s64 	%rd134, %rd2, %rd133;
	ld.local.v2.f64 	{%fd408, %fd409}, [%rd134+224];
	st.global.v2.f64 	[%rd1+224], {%fd408, %fd409};
	shl.b32 	%r713, %r709, 4;
	mul.wide.s32 	%rd135, %r713, 16;
	add.s64 	%rd136, %rd2, %rd135;
	ld.local.v2.f64 	{%fd410, %fd411}, [%rd136+240];
	st.global.v2.f64 	[%rd1+240], {%fd410, %fd411};
$L__BB2_334:
	ret;

}
.func  (.param .align 16 .b8 func_retval0[16]) __internal_trig_reduction_slowpathd(
	.param .b64 __internal_trig_reduction_slowpathd_param_0
)
{
	.local .align 8 .b8 	__local_depot3[40];
	.reg .b64 	%SP;
	.reg .b64 	%SPL;
	.reg .pred 	%p<10>;
	.reg .b32 	%r<47>;
	.reg .b64 	%rd<74>;
	.reg .b64 	%fd<5>;

	mov.u64 	%SPL, __local_depot3;
	ld.param.f64 	%fd4, [__internal_trig_reduction_slowpathd_param_0];
	add.u64 	%rd1, %SPL, 0;
	{
	.reg .b32 %temp; 
	mov.b64 	{%temp, %r1}, %fd4;
	}
	shr.u32 	%r2, %r1, 20;
	and.b32  	%r3, %r2, 2047;
	setp.eq.s32 	%p1, %r3, 2047;
	mov.b32 	%r46, 0;
	@%p1 bra 	$L__BB3_9;
	add.s32 	%r20, %r3, -1024;
	mov.b64 	%rd20, %fd4;
	shl.b64 	%rd2, %rd20, 11;
	shr.u32 	%r4, %r20, 6;
	sub.s32 	%r45, 15, %r4;
	sub.s32 	%r21, 19, %r4;
	setp.lt.u32 	%p2, %r20, 128;
	selp.b32 	%r6, 18, %r21, %p2;
	setp.ge.s32 	%p3, %r45, %r6;
	mov.b64 	%rd70, 0;
	@%p3 bra 	$L__BB3_4;
	add.s32 	%r23, %r6, %r4;
	neg.s32 	%r43, %r23;
	or.b64  	%rd3, %rd2, -9223372036854775808;
	mov.b64 	%rd70, 0;
	mov.b32 	%r42, 0;
	mov.u64 	%rd25, __cudart_i2opi_d;
	mov.u32 	%r44, %r45;
$L__BB3_3:
	.pragma "nounroll";
	mul.wide.s32 	%rd22, %r42, 8;
	add.s64 	%rd23, %rd1, %rd22;
	mul.wide.s32 	%rd24, %r44, 8;
	add.s64 	%rd26, %rd25, %rd24;
	ld.global.nc.u64 	%rd27, [%rd26];
	{
	.reg .u32 %r0, %r1, %r2, %r3, %alo, %ahi, %blo, %bhi, %clo, %chi;
	mov.b64 	{%alo,%ahi}, %rd27;
	mov.b64 	{%blo,%bhi}, %rd3;
	mov.b64 	{%clo,%chi}, %rd70;
	mad.lo.cc.u32 	%r0, %alo, %blo, %clo;
	madc.hi.cc.u32 	%r1, %alo, %blo, %chi;
	madc.hi.u32 	%r2, %alo, %bhi, 0;
	mad.lo.cc.u32 	%r1, %alo, %bhi, %r1;
	madc.hi.cc.u32 	%r2, %ahi, %blo, %r2;
	madc.hi.u32 	%r3, %ahi, %bhi, 0;
	mad.lo.cc.u32 	%r1, %ahi, %blo, %r1;
	madc.lo.cc.u32 	%r2, %ahi, %bhi, %r2;
	addc.u32 	%r3, %r3, 0;
	mov.b64 	%rd28, {%r0,%r1};
	mov.b64 	%rd70, {%r2,%r3};
	}
	st.local.u64 	[%rd23], %rd28;
	add.s32 	%r44, %r44, 1;
	add.s32 	%r43, %r43, 1;
	add.s32 	%r42, %r42, 1;
	setp.ne.s32 	%p4, %r43, -15;
	mov.u32 	%r45, %r6;
	@%p4 bra 	$L__BB3_3;
$L__BB3_4:
	cvt.s64.s32 	%rd29, %r45;
	cvt.u64.u32 	%rd30, %r4;
	add.s64 	%rd31, %rd30, %rd29;
	shl.b64 	%rd32, %rd31, 3;
	add.s64 	%rd33, %rd1, %rd32;
	st.local.u64 	[%rd33+-120], %rd70;
	and.b32  	%r15, %r2, 63;
	ld.local.u64 	%rd72, [%rd1+16];
	ld.local.u64 	%rd71, [%rd1+24];
	setp.eq.s32 	%p5, %r15, 0;
	@%p5 bra 	$L__BB3_6;
	shl.b64 	%rd34, %rd71, %r15;
	shr.u64 	%rd35, %rd72, 1;
	xor.b32  	%r24, %r15, 63;
	shr.u64 	%rd36, %rd35, %r24;
	or.b64  	%rd71, %rd34, %rd36;
	ld.local.u64 	%rd37, [%rd1+8];
	shl.b64 	%rd38, %rd72, %r15;
	shr.u64 	%rd39, %rd37, 1;
	shr.u64 	%rd40, %rd39, %r24;
	or.b64  	%rd72, %rd38, %rd40;
$L__BB3_6:
	and.b32  	%r25, %r1, -2147483648;
	shr.u64 	%rd41, %rd71, 62;
	cvt.u32.u64 	%r26, %rd41;
	mov.b64 	{%r27, %r28}, %rd71;
	mov.b64 	{%r29, %r30}, %rd72;
	shf.l.wrap.b32 	%r31, %r30, %r27, 2;
	shf.l.wrap.b32 	%r32, %r27, %r28, 2;
	mov.b64 	%rd42, {%r31, %r32};
	shl.b64 	%rd43, %rd72, 2;
	shr.u64 	%rd44, %rd42, 63;
	cvt.u32.u64 	%r33, %rd44;
	add.s32 	%r34, %r33, %r26;
	setp.eq.s32 	%p6, %r25, 0;
	neg.s32 	%r35, %r34;
	selp.b32 	%r46, %r34, %r35, %p6;
	setp.gt.s64 	%p7, %rd42, -1;
	mov.b64 	%rd45, 0;
	{
	.reg .u32 %r0, %r1, %r2, %r3, %a0, %a1, %a2, %a3, %b0, %b1, %b2, %b3;
	mov.b64 	{%a0,%a1}, %rd45;
	mov.b64 	{%a2,%a3}, %rd45;
	mov.b64 	{%b0,%b1}, %rd43;
	mov.b64 	{%b2,%b3}, %rd42;
	sub.cc.u32 	%r0, %a0, %b0;
	subc.cc.u32 	%r1, %a1, %b1;
	subc.cc.u32 	%r2, %a2, %b2;
	subc.u32 	%r3, %a3, %b3;
	mov.b64 	%rd46, {%r0,%r1};
	mov.b64 	%rd47, {%r2,%r3};
	}
	xor.b32  	%r36, %r25, -2147483648;
	selp.b64 	%rd73, %rd42, %rd47, %p7;
	selp.b64 	%rd14, %rd43, %rd46, %p7;
	selp.b32 	%r17, %r25, %r36, %p7;
	clz.b64 	%r37, %rd73;
	cvt.u64.u32 	%rd15, %r37;
	setp.eq.s32 	%p8, %r37, 0;
	@%p8 bra 	$L__BB3_8;
	cvt.u32.u64 	%r38, %rd15;
	and.b32  	%r39, %r38, 63;
	shl.b64 	%rd48, %rd73, %r39;
	shr.u64 	%rd49, %rd14, 1;
	not.b32 	%r40, %r38;
	and.b32  	%r41, %r40, 63;
	shr.u64 	%rd50, %rd49, %r41;
	or.b64  	%rd73, %rd48, %rd50;
$L__BB3_8:
	mov.b64 	%rd51, -3958705157555305931;
	{
	.reg .u32 %r0, %r1, %r2, %r3, %alo, %ahi, %blo, %bhi;
	mov.b64 	{%alo,%ahi}, %rd73;
	mov.b64 	{%blo,%bhi}, %rd51;
	mul.lo.u32 	%r0, %alo, %blo;
	mul.hi.u32 	%r1, %alo, %blo;
	mad.lo.cc.u32 	%r1, %alo, %bhi, %r1;
	madc.hi.u32 	%r2, %alo, %bhi, 0;
	mad.lo.cc.u32 	%r1, %ahi, %blo, %r1;
	madc.hi.cc.u32 	%r2, %ahi, %blo, %r2;
	madc.hi.u32 	%r3, %ahi, %bhi, 0;
	mad.lo.cc.u32 	%r2, %ahi, %bhi, %r2;
	addc.u32 	%r3, %r3, 0;
	mov.b64 	%rd52, {%r0,%r1};
	mov.b64 	%rd53, {%r2,%r3};
	}
	setp.gt.s64 	%p9, %rd53, 0;
	{
	.reg .u32 %r0, %r1, %r2, %r3, %a0, %a1, %a2, %a3, %b0, %b1, %b2, %b3;
	mov.b64 	{%a0,%a1}, %rd52;
	mov.b64 	{%a2,%a3}, %rd53;
	mov.b64 	{%b0,%b1}, %rd52;
	mov.b64 	{%b2,%b3}, %rd53;
	add.cc.u32 	%r0, %a0, %b0;
	addc.cc.u32 	%r1, %a1, %b1;
	addc.cc.u32 	%r2, %a2, %b2;
	addc.u32 	%r3, %a3, %b3;
	mov.b64 	%rd54, {%r0,%r1};
	mov.b64 	%rd55, {%r2,%r3};
	}
	selp.b64 	%rd56, %rd55, %rd53, %p9;
	selp.s64 	%rd57, -1, 0, %p9;
	sub.s64 	%rd58, %rd57, %rd15;
	cvt.u64.u32 	%rd59, %r17;
	shl.b64 	%rd60, %rd59, 32;
	add.s64 	%rd61, %rd56, 1;
	shr.u64 	%rd62, %rd61, 10;
	add.s64 	%rd63, %rd62, 1;
	shr.u64 	%rd64, %rd63, 1;
	shl.b64 	%rd65, %rd58, 52;
	add.s64 	%rd66, %rd65, %rd64;
	add.s64 	%rd67, %rd66, 4602678819172646912;
	or.b64  	%rd68, %rd67, %rd60;
	mov.b64 	%fd4, %rd68;
$L__BB3_9:
	st.param.f64 	[func_retval0], %fd4;
	st.param.b32 	[func_retval0+8], %r46;
	ret;

}


// ===== COMPILED SASS (sm_100) =====

	.target	sm_100

	.elftype	@"ET_EXEC"


//--------------------- .note.nv.tkinfo           --------------------------
	.section	.note.nv.tkinfo,"",@"SHT_NOTE"
	.sectionflags	@"SHF_NOTE_NV_TKINFO"
	.tkinfo
        /*0018*/ 	.word	0x00000002
        /*0030*/ 	.string	""
        /*0030*/ 	.string	"ptxas"
        /*0030*/ 	.string	"Cuda compilation tools, release 13.0, V13.0.88"
        /*0030*/ 	.string	"Build cuda_13.0.r13.0/compiler.36424714_0"
        /*0030*/ 	.string	"-arch sm_100 -m 64 "



//--------------------- .note.nv.cuinfo           --------------------------
	.section	.note.nv.cuinfo,"",@"SHT_NOTE"
	.sectionflags	@"SHF_NOTE_NV_CUINFO"
        /*0018*/ 	.short	0x0002
        /*001a*/ 	.short	0x0064
        /*001c*/ 	.short	0x0082
	.zero		2


//--------------------- .nv.info                  --------------------------
	.section	.nv.info,"",@"SHT_CUDA_INFO"
	.align	4


	//----- nvinfo : EIATTR_REGCOUNT
	.align		4
        /*0000*/ 	.byte	0x04, 0x2f
        /*0002*/ 	.short	(.L_33 - .L_32)
	.align		4
.L_32:
        /*0004*/ 	.word	index@(_Z6fft_16PN6thrust24THRUST_300001_SM_1000_NS7complexIdEEi)
        /*0008*/ 	.word	0x00000030


	//----- nvinfo : EIATTR_FRAME_SIZE
	.align		4
.L_33:
        /*000c*/ 	.byte	0x04, 0x11
        /*000e*/ 	.short	(.L_35 - .L_34)
	.align		4
.L_34:
        /*0010*/ 	.word	index@($_Z6fft_16PN6thrust24THRUST_300001_SM_1000_NS7complexIdEEi$__internal_trig_reduction_slowpathd)
        /*0014*/ 	.word	0x000002b0


	//----- nvinfo : EIATTR_FRAME_SIZE
	.align		4
.L_35:
        /*0018*/ 	.byte	0x04, 0x11
        /*001a*/ 	.short	(.L_37 - .L_36)
	.align		4
.L_36:
        /*001c*/ 	.word	index@($__internal_1_$__cuda_sm20_div_rn_f64_full)
        /*0020*/ 	.word	0x000002b0


	//----- nvinfo : EIATTR_FRAME_SIZE
	.align		4
.L_37:
        /*0024*/ 	.byte	0x04, 0x11
        /*0026*/ 	.short	(.L_39 - .L_38)
	.align		4
.L_38:
        /*0028*/ 	.word	index@(_Z6fft_16PN6thrust24THRUST_300001_SM_1000_NS7complexIdEEi)
        /*002c*/ 	.word	0x000002b0


	//----- nvinfo : EIATTR_REGCOUNT
	.align		4
.L_39:
        /*0030*/ 	.byte	0x04, 0x2f
        /*0032*/ 	.short	(.L_41 - .L_40)
	.align		4
.L_40:
        /*0034*/ 	.word	index@(_Z5fft_8PN6thrust24THRUST_300001_SM_1000_NS7complexIdEEi)
        /*0038*/ 	.word	0x00000040


	//----- nvinfo : EIATTR_FRAME_SIZE
	.align		4
.L_41:
        /*003c*/ 	.byte	0x04, 0x11
        /*003e*/ 	.short	(.L_43 - .L_42)
	.align		4
.L_42:
        /*0040*/ 	.word	index@($_Z5fft_8PN6thrust24THRUST_300001_SM_1000_NS7complexIdEEi$__internal_trig_reduction_slowpathd)
        /*0044*/ 	.word	0x00000130


	//----- nvinfo : EIATTR_FRAME_SIZE
	.align		4
.L_43:
        /*0048*/ 	.byte	0x04, 0x11
        /*004a*/ 	.short	(.L_45 - .L_44)
	.align		4
.L_44:
        /*004c*/ 	.word	index@($__internal_0_$__cuda_sm20_div_rn_f64_full)
        /*0050*/ 	.word	0x00000130


	//----- nvinfo : EIATTR_FRAME_SIZE
	.align		4
.L_45:
        /*0054*/ 	.byte	0x04, 0x11
        /*0056*/ 	.short	(.L_47 - .L_46)
	.align		4
.L_46:
        /*0058*/ 	.word	index@(_Z5fft_8PN6thrust24THRUST_300001_SM_1000_NS7complexIdEEi)
        /*005c*/ 	.word	0x00000130


	//----- nvinfo : EIATTR_REGCOUNT
	.align		4
.L_47:
        /*0060*/ 	.byte	0x04, 0x2f
        /*0062*/ 	.short	(.L_49 - .L_48)
	.align		4
.L_48:
        /*0064*/ 	.word	index@(_Z8fft_lastPN6thrust24THRUST_300001_SM_1000_NS7complexIdEES3_ii)
        /*0068*/ 	.word	0x00000020


	//----- nvinfo : EIATTR_FRAME_SIZE
	.align		4
.L_49:
        /*006c*/ 	.byte	0x04, 0x11
        /*006e*/ 	.short	(.L_51 - .L_50)
	.align		4
.L_50:
        /*0070*/ 	.word	index@($_Z8fft_lastPN6thrust24THRUST_300001_SM_1000_NS7complexIdEES3_ii$__internal_trig_reduction_slowpathd)
        /*0074*/ 	.word	0x000002b0


	//----- nvinfo : EIATTR_FRAME_SIZE
	.align		4
.L_51:
        /*0078*/ 	.byte	0x04, 0x11
        /*007a*/ 	.short	(.L_53 - .L_52)
	.align		4
.L_52:
        /*007c*/ 	.word	index@(_Z8fft_lastPN6thrust24THRUST_300001_SM_1000_NS7complexIdEES3_ii)
        /*0080*/ 	.word	0x000002b0


	//----- nvinfo : EIATTR_MIN_STACK_SIZE
	.align		4
.L_53:
        /*0084*/ 	.byte	0x04, 0x12
        /*0086*/ 	.short	(.L_55 - .L_54)
	.align		4
.L_54:
        /*0088*/ 	.word	index@(_Z8fft_lastPN6thrust24THRUST_300001_SM_1000_NS7complexIdEES3_ii)
        /*008c*/ 	.word	0x000002b0


	//----- nvinfo : EIATTR_MIN_STACK_SIZE
	.align		4
.L_55:
        /*0090*/ 	.byte	0x04, 0x12
        /*0092*/ 	.short	(.L_57 - .L_56)
	.align		4
.L_56:
        /*0094*/ 	.word	index@(_Z5fft_8PN6thrust24THRUST_300001_SM_1000_NS7complexIdEEi)
        /*0098*/ 	.word	0x00000130


	//----- nvinfo : EIATTR_MIN_STACK_SIZE
	.align		4
.L_57:
        /*009c*/ 	.byte	0x04, 0x12
        /*009e*/ 	.short	(.L_59 - .L_58)
	.align		4
.L_58:
        /*00a0*/ 	.word	index@(_Z6fft_16PN6thrust24THRUST_300001_SM_1000_NS7complexIdEEi)
        /*00a4*/ 	.word	0x000002b0
.L_59:


//--------------------- .nv.compat                --------------------------
	.section	.nv.compat,"",@"SHT_CUDA_COMPAT_INFO"
	.align	4
        /*0000*/ 	.byte	0x02, 0x09, 0x00, 0x00, 0x02, 0x02, 0x01, 0x00, 0x02, 0x05, 0x05, 0x00, 0x03, 0x07, 0x01, 0x01
        /*0010*/ 	.byte	0x02, 0x03, 0x00, 0x00, 0x02, 0x06, 0x01, 0x00, 0x04, 0x0b, 0x08, 0x00, 0x01, 0x00, 0x00, 0x00
        /*0020*/ 	.byte	0x00, 0x00, 0x00, 0x00


//--------------------- .nv.info._Z8fft_lastPN6thrust24THRUST_300001_SM_1000_NS7complexIdEES3_ii --------------------------
	.section	.nv.info._Z8fft_lastPN6thrust24THRUST_300001_SM_1000_NS7complexIdEES3_ii,"",@"SHT_CUDA_INFO"
	.sectionflags	@""
	.align	4


	//----- nvinfo : EIATTR_CUDA_API_VERSION
	.align		4
        /*0000*/ 	.byte	0x04, 0x37
        /*0002*/ 	.short	(.L_61 - .L_60)
.L_60:
        /*0004*/ 	.word	0x00000082


	//----- nvinfo : EIATTR_KPARAM_INFO
	.align		4
.L_61:
        /*0008*/ 	.byte	0x04, 0x17
        /*000a*/ 	.short	(.L_63 - .L_62)
.L_62:
        /*000c*/ 	.word	0x00000000
        /*0010*/ 	.short	0x0003
        /*0012*/ 	.short	0x0014
        /*0014*/ 	.byte	0x00, 0xf0, 0x11, 0x00


	//----- nvinfo : EIATTR_KPARAM_INFO
	.align		4
.L_63:
        /*0018*/ 	.byte	0x04, 0x17
        /*001a*/ 	.short	(.L_65 - .L_64)
.L_64:
        /*001c*/ 	.word	0x00000000
        /*0020*/ 	.short	0x0002
        /*0022*/ 	.short	0x0010
        /*0024*/ 	.byte	0x00, 0xf0, 0x11, 0x00


	//----- nvinfo : EIATTR_KPARAM_INFO
	.align		4
.L_65:
        /*0028*/ 	.byte	0x04, 0x17
        /*002a*/ 	.short	(.L_67 - .L_66)
.L_66:
        /*002c*/ 	.word	0x00000000
        /*0030*/ 	.short	0x0001
        /*0032*/ 	.short	0x0008
        /*0034*/ 	.byte	0x00, 0xf5, 0x21, 0x00


	//----- nvinfo : EIATTR_KPARAM_INFO
	.align		4
.L_67:
        /*0038*/ 	.byte	0x04, 0x17
        /*003a*/ 	.short	(.L_69 - .L_68)
.L_68:
        /*003c*/ 	.word	0x00000000
        /*0040*/ 	.short	0x0000
        /*0042*/ 	.short	0x0000
        /*0044*/ 	.byte	0x00, 0xf5, 0x21, 0x00


	//----- nvinfo : EIATTR_SPARSE_MMA_MASK
	.align		4
.L_69:
        /*0048*/ 	.byte	0x03, 0x50
        /*004a*/ 	.short	0x0000


	//----- nvinfo : EIATTR_MAXREG_COUNT
	.align		4
        /*004c*/ 	.byte	0x03, 0x1b
        /*004e*/ 	.short	0x00ff


	//----- nvinfo : EIATTR_MERCURY_ISA_VERSION
	.align		4
        /*0050*/ 	.byte	0x03, 0x5f
        /*0052*/ 	.short	0x0101


	//----- nvinfo : EIATTR_VRC_CTA_INIT_COUNT
	.align		4
        /*0054*/ 	.byte	0x02, 0x4a
	.zero		1
	.zero		1


	//----- nvinfo : EIATTR_EXIT_INSTR_OFFSETS
	.align		4
        /*0058*/ 	.byte	0x04, 0x1c
        /*005a*/ 	.short	(.L_71 - .L_70)


	//   ....[0]....
.L_70:
        /*005c*/ 	.word	0x000038e0


	//   ....[1]....
        /*0060*/ 	.word	0x0000a920


	//   ....[2]....
        /*0064*/ 	.word	0x00010f80


	//   ....[3]....
        /*0068*/ 	.word	0x000113e0


	//----- nvinfo : EIATTR_CRS_STACK_SIZE
	.align		4
.L_71:
        /*006c*/ 	.byte	0x04, 0x1e
        /*006e*/ 	.short	(.L_73 - .L_72)
.L_72:
        /*0070*/ 	.word	0x00000000


	//----- nvinfo : EIATTR_CBANK_PARAM_SIZE
	.align		4
.L_73:
        /*0074*/ 	.byte	0x03, 0x19
        /*0076*/ 	.short	0x0018


	//----- nvinfo : EIATTR_PARAM_CBANK
	.align		4
        /*0078*/ 	.byte	0x04, 0x0a
        /*007a*/ 	.short	(.L_75 - .L_74)
	.align		4
.L_74:
        /*007c*/ 	.word	index@(.nv.constant0._Z8fft_lastPN6thrust24THRUST_300001_SM_1000_NS7complexIdEES3_ii)
        /*0080*/ 	.short	0x0380
        /*0082*/ 	.short	0x0018


	//----- nvinfo : EIATTR_SW_WAR
	.align		4
.L_75:
        /*0084*/ 	.byte	0x04, 0x36
        /*0086*/ 	.short	(.L_77 - .L_76)
.L_76:
        /*0088*/ 	.word	0x00000008
.L_77:


//--------------------- .nv.info._Z5fft_8PN6thrust24THRUST_300001_SM_1000_NS7complexIdEEi --------------------------
	.section	.nv.info._Z5fft_8PN6thrust24THRUST_300001_SM_1000_NS7complexIdEEi,"",@"SHT_CUDA_INFO"
	.sectionflags	@""
	.align	4


	//----- nvinfo : EIATTR_CUDA_API_VERSION
	.align		4
        /*0000*/ 	.byte	0x04, 0x37
        /*0002*/ 	.short	(.L_79 - .L_78)
.L_78:
        /*0004*/ 	.word	0x00000082


	//----- nvinfo : EIATTR_KPARAM_INFO
	.align		4
.L_79:
        /*0008*/ 	.byte	0x04, 0x17
        /*000a*/ 	.short	(.L_81 - .L_80)
.L_80:
        /*000c*/ 	.word	0x00000000
        /*0010*/ 	.short	0x0001
        /*0012*/ 	.short	0x0008
        /*0014*/ 	.byte	0x00, 0xf0, 0x11, 0x00


	//----- nvinfo : EIATTR_KPARAM_INFO
	.align		4
.L_81:
        /*0018*/ 	.byte	0x04, 0x17
        /*001a*/ 	.short	(.L_83 - .L_82)
.L_82:
        /*001c*/ 	.word	0x00000000
        /*0020*/ 	.short	0x0000
        /*0022*/ 	.short	0x0000
        /*0024*/ 	.byte	0x00, 0xf5, 0x21, 0x00


	//----- nvinfo : EIATTR_SPARSE_MMA_MASK
	.align		4
.L_83:
        /*0028*/ 	.byte	0x03, 0x50
        /*002a*/ 	.short	0x0000


	//----- nvinfo : EIATTR_MAXREG_COUNT
	.align		4
        /*002c*/ 	.byte	0x03, 0x1b
        /*002e*/ 	.short	0x00ff


	//----- nvinfo : EIATTR_MERCURY_ISA_VERSION
	.align		4
        /*0030*/ 	.byte	0x03, 0x5f
        /*0032*/ 	.short	0x0101


	//----- nvinfo : EIATTR_VRC_CTA_INIT_COUNT
	.align		4
        /*0034*/ 	.byte	0x02, 0x4a
	.zero		1
	.zero		1


	//----- nvinfo : EIATTR_EXIT_INSTR_OFFSETS
	.align		4
        /*0038*/ 	.byte	0x04, 0x1c
        /*003a*/ 	.short	(.L_85 - .L_84)


	//   ....[0]....
.L_84:
        /*003c*/ 	.word	0x00009960


	//----- nvinfo : EIATTR_CRS_STACK_SIZE
	.align		4
.L_85:
        /*0040*/ 	.byte	0x04, 0x1e
        /*0042*/ 	.short	(.L_87 - .L_86)
.L_86:
        /*0044*/ 	.word	0x00000000


	//----- nvinfo : EIATTR_CBANK_PARAM_SIZE
	.align		4
.L_87:
        /*0048*/ 	.byte	0x03, 0x19
        /*004a*/ 	.short	0x000c


	//----- nvinfo : EIATTR_PARAM_CBANK
	.align		4
        /*004c*/ 	.byte	0x04, 0x0a
        /*004e*/ 	.short	(.L_89 - .L_88)
	.align		4
.L_88:
        /*0050*/ 	.word	index@(.nv.constant0._Z5fft_8PN6thrust24THRUST_300001_SM_1000_NS7complexIdEEi)
        /*0054*/ 	.short	0x0380
        /*0056*/ 	.short	0x000c


	//----- nvinfo : EIATTR_SW_WAR
	.align		4
.L_89:
        /*0058*/ 	.byte	0x04, 0x36
        /*005a*/ 	.short	(.L_91 - .L_90)
.L_90:
        /*005c*/ 	.word	0x00000008
.L_91:


//--------------------- .nv.info._Z6fft_16PN6thrust24THRUST_300001_SM_1000_NS7complexIdEEi --------------------------
	.section	.nv.info._Z6fft_16PN6thrust24THRUST_300001_SM_1000_NS7complexIdEEi,"",@"SHT_CUDA_INFO"
	.sectionflags	@""
	.align	4


	//----- nvinfo : EIATTR_CUDA_API_VERSION
	.align		4
        /*0000*/ 	.byte	0x04, 0x37
        /*0002*/ 	.short	(.L_93 - .L_92)
.L_92:
        /*0004*/ 	.word	0x00000082


	//----- nvinfo : EIATTR_KPARAM_INFO
	.align		4
.L_93:
        /*0008*/ 	.byte	0x04, 0x17
        /*000a*/ 	.short	(.L_95 - .L_94)
.L_94:
        /*000c*/ 	.word	0x00000000
        /*0010*/ 	.short	0x0001
        /*0012*/ 	.short	0x0008
        /*0014*/ 	.byte	0x00, 0xf0, 0x11, 0x00


	//----- nvinfo : EIATTR_KPARAM_INFO
	.align		4
.L_95:
        /*0018*/ 	.byte	0x04, 0x17
        /*001a*/ 	.short	(.L_97 - .L_96)
.L_96:
        /*001c*/ 	.word	0x00000000
        /*0020*/ 	.short	0x0000
        /*0022*/ 	.short	0x0000
        /*0024*/ 	.byte	0x00, 0xf5, 0x21, 0x00


	//----- nvinfo : EIATTR_SPARSE_MMA_MASK
	.align		4
.L_97:
        /*0028*/ 	.byte	0x03, 0x50
        /*002a*/ 	.short	0x0000


	//----- nvinfo : EIATTR_MAXREG_COUNT
	.align		4
        /*002c*/ 	.byte	0x03, 0x1b
        /*002e*/ 	.short	0x00ff


	//----- nvinfo : EIATTR_MERCURY_ISA_VERSION
	.align		4
        /*0030*/ 	.byte	0x03, 0x5f
        /*0032*/ 	.short	0x0101


	//----- nvinfo : EIATTR_VRC_CTA_INIT_COUNT
	.align		4
        /*0034*/ 	.byte	0x02, 0x4a
	.zero		1
	.zero		1


	//----- nvinfo : EIATTR_EXIT_INSTR_OFFSETS
	.align		4
        /*0038*/ 	.byte	0x04, 0x1c
        /*003a*/ 	.short	(.L_99 - .L_98)


	//   ....[0]....
.L_98:
        /*003c*/ 	.word	0x00003740


	//----- nvinfo : EIATTR_CRS_STACK_SIZE
	.align		4
.L_99:
        /*0040*/ 	.byte	0x04, 0x1e
        /*0042*/ 	.short	(.L_101 - .L_100)
.L_100:
        /*0044*/ 	.word	0x00000000


	//----- nvinfo : EIATTR_CBANK_PARAM_SIZE
	.align		4
.L_101:
        /*0048*/ 	.byte	0x03, 0x19
        /*004a*/ 	.short	0x000c


	//----- nvinfo : EIATTR_PARAM_CBANK
	.align		4
        /*004c*/ 	.byte	0x04, 0x0a
        /*004e*/ 	.short	(.L_103 - .L_102)
	.align		4
.L_102:
        /*0050*/ 	.word	index@(.nv.constant0._Z6fft_16PN6thrust24THRUST_300001_SM_1000_NS7complexIdEEi)
        /*0054*/ 	.short	0x0380
        /*0056*/ 	.short	0x000c


	//----- nvinfo : EIATTR_SW_WAR
	.align		4
.L_103:
        /*0058*/ 	.byte	0x04, 0x36
        /*005a*/ 	.short	(.L_105 - .L_104)
.L_104:
        /*005c*/ 	.word	0x00000008
.L_105:


//--------------------- .nv.callgraph             --------------------------
	.section	.nv.callgraph,"",@"SHT_CUDA_CALLGRAPH"
	.align	4
	.sectionentsize	8
	.align		4
        /*0000*/ 	.word	0x00000000
	.align		4
        /*0004*/ 	.word	0xffffffff
	.align		4
        /*0008*/ 	.word	0x00000000
	.align		4
        /*000c*/ 	.word	0xfffffffe
	.align		4
        /*0010*/ 	.word	0x00000000
	.align		4
        /*0014*/ 	.word	0xfffffffd
	.align		4
        /*0018*/ 	.word	0x00000000
	.align		4
        /*001c*/ 	.word	0xfffffffc


//--------------------- .nv.constant3             --------------------------
	.section	.nv.constant3,"a",@progbits
	.align	4
.nv.constant3:
	.type		block_1,@object
	.size		block_1,(block_2 - block_1)
block_1:
        /*0000*/ 	.byte	0x10, 0x00, 0x00, 0x00
	.type		block_2,@object
	.size		block_2,(.L_1 - block_2)
block_2:
        /*0004*/ 	.byte	0x08, 0x00, 0x00, 0x00
.L_1:


//--------------------- .nv.constant4             --------------------------
	.section	.nv.constant4,"a",@progbits
	.align	8
	.align		8
.nv.constant4:
        /*0000*/ 	.dword	_ZN34_INTERNAL_3b9f038f_4_k_cu_58ceb3994cuda3std3__45__cpo5beginE
	.align		8
        /*0008*/ 	.dword	_ZN34_INTERNAL_3b9f038f_4_k_cu_58ceb3994cuda3std3__45__cpo3endE
	.align		8
        /*0010*/ 	.dword	_ZN34_INTERNAL_3b9f038f_4_k_cu_58ceb3994cuda3std3__45__cpo6cbeginE
	.align		8
        /*0018*/ 	.dword	_ZN34_INTERNAL_3b9f038f_4_k_cu_58ceb3994cuda3std3__45__cpo4cendE
	.align		8
        /*0020*/ 	.dword	_ZN34_INTERNAL_3b9f038f_4_k_cu_58ceb3994cuda3std3__45__cpo6rbeginE
	.align		8
        /*0028*/ 	.dword	_ZN34_INTERNAL_3b9f038f_4_k_cu_58ceb3994cuda3std3__45__cpo4rendE
	.align		8
        /*0030*/ 	.dword	_ZN34_INTERNAL_3b9f038f_4_k_cu_58ceb3994cuda3std3__45__cpo7crbeginE
	.align		8
        /*0038*/ 	.dword	_ZN34_INTERNAL_3b9f038f_4_k_cu_58ceb3994cuda3std3__45__cpo5crendE
	.align		8
        /*0040*/ 	.dword	_ZN34_INTERNAL_3b9f038f_4_k_cu_58ceb3994cuda3std3__436_GLOBAL__N__3b9f038f_4_k_cu_58ceb3996ignoreE
	.align		8
        /*0048*/ 	.dword	_ZN34_INTERNAL_3b9f038f_4_k_cu_58ceb3994cuda3std3__419piecewise_constructE
	.align		8
        /*0050*/ 	.dword	_ZN34_INTERNAL_3b9f038f_4_k_cu_58ceb3994cuda3std3__48in_placeE
	.align		8
        /*0058*/ 	.dword	_ZN34_INTERNAL_3b9f038f_4_k_cu_58ceb3994cuda3std3__420unreachable_sentinelE
	.align		8
        /*0060*/ 	.dword	_ZN34_INTERNAL_3b9f038f_4_k_cu_58ceb3994cuda3std6ranges3__45__cpo4swapE
	.align		8
        /*0068*/ 	.dword	_ZN34_INTERNAL_3b9f038f_4_k_cu_58ceb3994cuda3std6ranges3__45__cpo9iter_moveE
	.align		8
        /*0070*/ 	.dword	_ZN34_INTERNAL_3b9f038f_4_k_cu_58ceb3994cuda3std6ranges3__45__cpo5beginE
	.align		8
        /*0078*/ 	.dword	_ZN34_INTERNAL_3b9f038f_4_k_cu_58ceb3994cuda3std6ranges3__45__cpo3endE
	.align		8
        /*0080*/ 	.dword	_ZN34_INTERNAL_3b9f038f_4_k_cu_58ceb3994cuda3std6ranges3__45__cpo6cbeginE
	.align		8
        /*0088*/ 	.dword	_ZN34_INTERNAL_3b9f038f_4_k_cu_58ceb3994cuda3std6ranges3__45__cpo4cendE
	.align		8
        /*0090*/ 	.dword	_ZN34_INTERNAL_3b9f038f_4_k_cu_58ceb3994cuda3std6ranges3__45__cpo7advanceE
	.align		8
        /*0098*/ 	.dword	_ZN34_INTERNAL_3b9f038f_4_k_cu_58ceb3994cuda3std6ranges3__45__cpo9iter_swapE
	.align		8
        /*00a0*/ 	.dword	_ZN34_INTERNAL_3b9f038f_4_k_cu_58ceb3994cuda3std6ranges3__45__cpo4nextE
	.align		8
        /*00a8*/ 	.dword	_ZN34_INTERNAL_3b9f038f_4_k_cu_58ceb3994cuda3std6ranges3__45__cpo4prevE
	.align		8
        /*00b0*/ 	.dword	_ZN34_INTERNAL_3b9f038f_4_k_cu_58ceb3994cuda3std6ranges3__45__cpo4dataE
	.align		8
        /*00b8*/ 	.dword	_ZN34_INTERNAL_3b9f038f_4_k_cu_58ceb3994cuda3std6ranges3__45__cpo5cdataE
	.align		8
        /*00c0*/ 	.dword	_ZN34_INTERNAL_3b9f038f_4_k_cu_58ceb3994cuda3std6ranges3__45__cpo4sizeE
	.align		8
        /*00c8*/ 	.dword	_ZN34_INTERNAL_3b9f038f_4_k_cu_58ceb3994cuda3std6ranges3__45__cpo5ssizeE
	.align		8
        /*00d0*/ 	.dword	_ZN34_INTERNAL_3b9f038f_4_k_cu_58ceb3994cuda3std6ranges3__45__cpo8distanceE
	.align		8
        /*00d8*/ 	.dword	_ZN34_INTERNAL_3b9f038f_4_k_cu_58ceb3996thrust24THRUST_300001_SM_1000_NS6system6detail10sequential3seqE
	.align		8
        /*00e0*/ 	.dword	__cudart_i2opi_d
	.align		8
        /*00e8*/ 	.dword	__cudart_sin_cos_coeffs


//--------------------- .text._Z8fft_lastPN6thrust24THRUST_300001_SM_1000_NS7complexIdEES3_ii --------------------------
	.section	.text._Z8fft_lastPN6thrust24THRUST_300001_SM_1000_NS7complexIdEES3_ii,"ax",@progbits
	.align	128
        .global         _Z8fft_lastPN6thrust24THRUST_300001_SM_1000_NS7complexIdEES3_ii
        .type           _Z8fft_lastPN6thrust24THRUST_300001_SM_1000_NS7complexIdEES3_ii,@function
        .size           _Z8fft_lastPN6thrust24THRUST_300001_SM_1000_NS7complexIdEES3_ii,(.L_x_405 - _Z8fft_lastPN6thrust24THRUST_300001_SM_1000_NS7complexIdEES3_ii)
        .other          _Z8fft_lastPN6thrust24THRUST_300001_SM_1000_NS7complexIdEES3_ii,@"STO_CUDA_ENTRY STV_DEFAULT"
_Z8fft_lastPN6thrust24THRUST_300001_SM_1000_NS7complexIdEES3_ii:
.text._Z8fft_lastPN6thrust24THRUST_300001_SM_1000_NS7complexIdEES3_ii:
[----:B------:R-:W0:Y:S01]  /*0000*/  LDC R1, c[0x0][0x37c] ;  /* 0x0000df00ff017b82 */ /* 0x000e220000000800 */
[----:B------:R-:W1:Y:S07]  /*0010*/  S2R R2, SR_CTAID.X ;  /* 0x0000000000027919 */ /* 0x000e6e0000002500 */
[----:B------:R-:W2:Y:S01]  /*0020*/  LDC.64 R28, c[0x0][0x380] ;  /* 0x0000e000ff1c7b82 */ /* 0x000ea20000000a00 */
[----:B------:R-:W3:Y:S01]  /*0030*/  LDCU.64 UR6, c[0x0][0x358] ;  /* 0x00006b00ff0677ac */ /* 0x000ee20008000a00 */
[----:B0-----:R-:W-:-:S02]  /*0040*/  VIADD R1, R1, 0xfffffd50 ;  /* 0xfffffd5001017836 */ /* 0x001fc40000000000 */
[----:B------:R-:W-:Y:S01]  /*0050*/  IMAD.MOV.U32 R24, RZ, RZ, 0x1 ;  /* 0x00000001ff187424 */ /* 0x000fe200078e00ff */
[----:B------:R-:W0:Y:S01]  /*0060*/  LDCU.64 UR8, c[0x4][0xe8] ;  /* 0x01001d00ff0877ac */ /* 0x000e220008000a00 */
[----:B-1----:R-:W-:-:S04]  /*0070*/  IMAD.SHL.U32 R3, R2, 0x10, RZ ;  /* 0x0000001002037824 */ /* 0x002fc800078e00ff */
[----:B--2---:R-:W-:-:S05]  /*0080*/  IMAD.WIDE.U32 R28, R3, 0x10, R28 ;  /* 0x00000010031c7825 */ /* 0x004fca00078e001c */
[----:B---3--:R-:W2:Y:S01]  /*0090*/  LDG.E.128 R4, desc[UR6][R28.64] ;  /* 0x000000061c047981 */ /* 0x008ea2000c1e1d00 */
[----:B------:R-:W-:-:S03]  /*00a0*/  IMAD.MOV.U32 R25, RZ, RZ, 0x1 ;  /* 0x00000001ff197424 */ /* 0x000fc600078e00ff */
[----:B------:R-:W3:Y:S01]  /*00b0*/  LDG.E.128 R8, desc[UR6][R28.64+0x10] ;  /* 0x000010061c087981 */ /* 0x000ee2000c1e1d00 */
[----:B------:R-:W-:Y:S02]  /*00c0*/  IMAD.MOV.U32 R26, RZ, RZ, 0x1 ;  /* 0x00000001ff1a7424 */ /* 0x000fe400078e00ff */
[----:B------:R-:W-:Y:S01]  /*00d0*/  IMAD.MOV.U32 R27, RZ, RZ, 0x1 ;  /* 0x00000001ff1b7424 */ /* 0x000fe200078e00ff */
[----:B------:R-:W4:Y:S04]  /*00e0*/  LDG.E.128 R12, desc[UR6][R28.64+0x30] ;  /* 0x000030061c0c7981 */ /* 0x000f28000c1e1d00 */
[----:B------:R-:W5:Y:S04]  /*00f0*/  LDG.E.128 R20, desc[UR6][R28.64+0x40] ;  /* 0x000040061c147981 */ /* 0x000f68000c1e1d00 */
[----:B------:R-:W5:Y:S04]  /*0100*/  LDG.E.128 R16, desc[UR6][R28.64+0x20] ;  /* 0x000020061c107981 */ /* 0x000f68000c1e1d00 */
[----:B------:R-:W-:Y:S04]  /*0110*/  STL.128 [R1+0x200], R24 ;  /* 0x0002001801007387 */ /* 0x000fe80000100c00 */
[----:B--2---:R-:W-:Y:S04]  /*0120*/  STL.128 [R1], R4 ;  /* 0x0000000401007387 */ /* 0x004fe80000100c00 */
[----:B------:R1:W-:Y:S04]  /*0130*/  STL.128 [R1+0x100], R4 ;  /* 0x0001000401007387 */ /* 0x0003e80000100c00 */
[----:B---3--:R-:W-:Y:S04]  /*0140*/  STL.128 [R1+0x10], R8 ;  /* 0x0000100801007387 */ /* 0x008fe80000100c00 */
[----:B------:R2:W-:Y:S04]  /*0150*/  STL.128 [R1+0x180], R8 ;  /* 0x0001800801007387 */ /* 0x0005e80000100c00 */
[----:B----4-:R-:W-:Y:S04]  /*0160*/  STL.128 [R1+0x30], R12 ;  /* 0x0000300c01007387 */ /* 0x010fe80000100c00 */
[----:B------:R3:W-:Y:S04]  /*0170*/  STL.128 [R1+0x1c0], R12 ;  /* 0x0001c00c01007387 */ /* 0x0007e80000100c00 */
[----:B-----5:R-:W-:Y:S04]  /*0180*/  STL.128 [R1+0x40], R20 ;  /* 0x0000401401007387 */ /* 0x020fe80000100c00 */
[----:B------:R4:W-:Y:S04]  /*0190*/  STL.128 [R1+0x120], R20 ;  /* 0x0001201401007387 */ /* 0x0009e80000100c00 */
[----:B-1----:R-:W5:Y:S04]  /*01a0*/  LDG.E.128 R4, desc[UR6][R28.64+0x50] ;  /* 0x000050061c047981 */ /* 0x002f68000c1e1d00 */
[----:B--2---:R-:W2:Y:S04]  /*01b0*/  LDG.E.128 R8, desc[UR6][R28.64+0x60] ;  /* 0x000060061c087981 */ /* 0x004ea8000c1e1d00 */
[----:B---3--:R-:W3:Y:S04]  /*01c0*/  LDG.E.128 R12, desc[UR6][R28.64+0x80] ;  /* 0x000080061c0c7981 */ /* 0x008ee8000c1e1d00 */
[----:B----4-:R-:W4:Y:S04]  /*01d0*/  LDG.E.128 R20, desc[UR6][R28.64+0x90] ;  /* 0x000090061c147981 */ /* 0x010f28000c1e1d00 */
[----:B------:R-:W-:Y:S04]  /*01e0*/  STL.128 [R1+0x20], R16 ;  /* 0x0000201001007387 */ /* 0x000fe80000100c00 */
[----:B------:R1:W-:Y:S04]  /*01f0*/  STL.128 [R1+0x140], R16 ;  /* 0x0001401001007387 */ /* 0x0003e80000100c00 */
[----:B-1----:R-:W4:Y:S04]  /*0200*/  LDG.E.128 R16, desc[UR6][R28.64+0x70] ;  /* 0x000070061c107981 */ /* 0x002f28000c1e1d00 */
[----:B------:R-:W-:Y:S04]  /*0210*/  STL.128 [R1+0x210], R24 ;  /* 0x0002101801007387 */ /* 0x000fe80000100c00 */
[----:B------:R-:W-:Y:S04]  /*0220*/  STL.128 [R1+0x220], R24 ;  /* 0x0002201801007387 */ /* 0x000fe80000100c00 */
[----:B------:R1:W-:Y:S04]  /*0230*/  STL.128 [R1+0x230], R24 ;  /* 0x0002301801007387 */ /* 0x0003e80000100c00 */
[----:B-1----:R-:W4:Y:S04]  /*0240*/  LDG.E.128 R24, desc[UR6][R28.64+0xf0] ;  /* 0x0000f0061c187981 */ /* 0x002f28000c1e1d00 */
[----:B-----5:R-:W-:Y:S04]  /*0250*/  STL.128 [R1+0x50], R4 ;  /* 0x0000500401007387 */ /* 0x020fe80000100c00 */
[----:B------:R1:W-:Y:S04]  /*0260*/  STL.128 [R1+0x1a0], R4 ;  /* 0x0001a00401007387 */ /* 0x0003e80000100c00 */
[----:B--2---:R-:W-:Y:S04]  /*0270*/  STL.128 [R1+0x60], R8 ;  /* 0x0000600801007387 */ /* 0x004fe80000100c00 */
[----:B------:R2:W-:Y:S04]  /*0280*/  STL.128 [R1+0x160], R8 ;  /* 0x0001600801007387 */ /* 0x0005e80000100c00 */
[----:B---3--:R-:W-:Y:S04]  /*0290*/  STL.128 [R1+0x80], R12 ;  /* 0x0000800c01007387 */ /* 0x008fe80000100c00 */
[----:B------:R3:W-:Y:S04]  /*02a0*/  STL.128 [R1+0x110], R12 ;  /* 0x0001100c01007387 */ /* 0x0007e80000100c00 */
[----:B----4-:R-:W-:Y:S04]  /*02b0*/  STL.128 [R1+0x90], R20 ;  /* 0x0000901401007387 */ /* 0x010fe80000100c00 */
        /* <DEDUP_REMOVED lines=10> */
[----:B------:R-:W-:Y:S04]  /*0360*/  STL.128 [R1+0x240], RZ ;  /* 0x000240ff01007387 */ /* 0x000fe80000100c00 */
[----:B------:R-:W-:Y:S04]  /*0370*/  STL.128 [R1+0x250], RZ ;  /* 0x000250ff01007387 */ /* 0x000fe80000100c00 */
[----:B------:R-:W-:Y:S04]  /*0380*/  STL.128 [R1+0x260], RZ ;  /* 0x000260ff01007387 */ /* 0x000fe80000100c00 */
[----:B------:R-:W-:Y:S01]  /*0390*/  STL.128 [R1+0x270], RZ ;  /* 0x000270ff01007387 */ /* 0x000fe20000100c00 */
[----:B------:R-:W-:-:S03]  /*03a0*/  IMAD.MOV.U32 R0, RZ, RZ, R1 ;  /* 0x000000ffff007224 */ /* 0x000fc600078e0001 */
[----:B-----5:R-:W-:Y:S04]  /*03b0*/  STL.128 [R1+0xa0], R4 ;  /* 0x0000a00401007387 */ /* 0x020fe80000100c00 */
[----:B------:R-:W-:Y:S04]  /*03c0*/  STL.128 [R1+0x150], R4 ;  /* 0x0001500401007387 */ /* 0x000fe80000100c00 */
[----:B--2---:R-:W-:Y:S04]  /*03d0*/  STL.128 [R1+0xb0], R8 ;  /* 0x0000b00801007387 */ /* 0x004fe80000100c00 */
[----:B------:R-:W-:Y:S04]  /*03e0*/  STL.128 [R1+0x1d0], R8 ;  /* 0x0001d00801007387 */ /* 0x000fe80000100c00 */
[----:B---3--:R-:W-:Y:S04]  /*03f0*/  STL.128 [R1+0xc0], R12 ;  /* 0x0000c00c01007387 */ /* 0x008fe80000100c00 */
[----:B------:R-:W-:Y:S04]  /*0400*/  STL.128 [R1+0x130], R12 ;  /* 0x0001300c01007387 */ /* 0x000fe80000100c00 */
[----:B----4-:R-:W-:Y:S04]  /*0410*/  STL.128 [R1+0xe0], R20 ;  /* 0x0000e01401007387 */ /* 0x010fe80000100c00 */
[----:B------:R-:W-:Y:S04]  /*0420*/  STL.128 [R1+0x170], R20 ;  /* 0x0001701401007387 */ /* 0x000fe80000100c00 */
[----:B------:R-:W-:Y:S04]  /*0430*/  STL.128 [R1+0xd0], R16 ;  /* 0x0000d01001007387 */ /* 0x000fe80000100c00 */
[----:B------:R1:W-:Y:S02]  /*0440*/  STL.128 [R1+0x1b0], R16 ;  /* 0x0001b01001007387 */ /* 0x0003e40000100c00 */
[----:B-1----:R-:W-:-:S02]  /*0450*/  VIADD R16, R1, 0x200 ;  /* 0x0000020001107836 */ /* 0x002fc40000000000 */
[----:B0-----:R-:W-:-:S07]  /*0460*/  IMAD.MOV.U32 R17, RZ, RZ, RZ ;  /* 0x000000ffff117224 */ /* 0x001fce00078e00ff */
.L_x_3:
[----:B0-----:R-:W-:-:S05]  /*0470*/  IMAD R4, R17, 0x4, R0 ;  /* 0x0000000411047824 */ /* 0x001fca00078e0200 */
[----:B------:R-:W2:Y:S04]  /*0480*/  LDL R3, [R4+0x200] ;  /* 0x0002000004037983 */ /* 0x000ea80000100800 */
[----:B------:R-:W3:Y:S01]  /*0490*/  LDL R18, [R4+0x240] ;  /* 0x0002400004127983 */ /* 0x000ee20000100800 */
[----:B------:R-:W0:Y:S01]  /*04a0*/  I2F.F64.U32 R24, R17 ;  /* 0x0000001100187312 */ /* 0x000e220000201800 */
[----:B------:R-:W-:Y:S01]  /*04b0*/  UMOV UR4, 0x54442d18 ;  /* 0x54442d1800047882 */ /* 0x000fe20000000000 */
[----:B------:R-:W-:Y:S02]  /*04c0*/  UMOV UR5, 0x400921fb ;  /* 0x400921fb00057882 */ /* 0x000fe40000000000 */
[----:B0-----:R-:W-:-:S08]  /*04d0*/  DMUL R24, R24, -UR4 ;  /* 0x8000000418187c28 */ /* 0x001fd00008000000 */
[----:B------:R-:W-:-:S14]  /*04e0*/  DSETP.NEU.AND P0, PT, |R24|, +INF , PT ;  /* 0x7ff000001800742a */ /* 0x000fdc0003f0d200 */
[----:B------:R-:W-:Y:S01]  /*04f0*/  @!P0 DMUL R26, RZ, R24 ;  /* 0x00000018ff1a8228 */ /* 0x000fe20000000000 */
[----:B------:R-:W-:Y:S01]  /*0500*/  @!P0 IMAD.MOV.U32 R19, RZ, RZ, 0x1 ;  /* 0x00000001ff138424 */ /* 0x000fe200078e00ff */
[----:B--2---:R-:W-:Y:S02]  /*0510*/  IADD3 R3, PT, PT, -R3, 0x1, RZ ;  /* 0x0000000103037810 */ /* 0x004fe40007ffe1ff */
[----:B---3--:R-:W-:-:S03]  /*0520*/  IADD3 R18, PT, PT, -R18, 0x1, RZ ;  /* 0x0000000112127810 */ /* 0x008fc60007ffe1ff */
[----:B------:R0:W-:Y:S04]  /*0530*/  STL [R4+0x200], R3 ;  /* 0x0002000304007387 */ /* 0x0001e80000100800 */
[----:B------:R0:W-:Y:S01]  /*0540*/  STL [R4+0x240], R18 ;  /* 0x0002401204007387 */ /* 0x0001e20000100800 */
[----:B------:R-:W-:Y:S05]  /*0550*/  @!P0 BRA `(.L_x_0) ;  /* 0x00000000005c8947 */ /* 0x000fea0003800000 */
[----:B------:R-:W-:Y:S01]  /*0560*/  UMOV UR4, 0x6dc9c883 ;  /* 0x6dc9c88300047882 */ /* 0x000fe20000000000 */
[----:B------:R-:W-:Y:S01]  /*0570*/  UMOV UR5, 0x3fe45f30 ;  /* 0x3fe45f3000057882 */ /* 0x000fe20000000000 */
[C---:B------:R-:W-:Y:S02]  /*0580*/  DSETP.GE.AND P0, PT, |R24|.reuse, 2.14748364800000000000e+09, PT ;  /* 0x41e000001800742a */ /* 0x040fe40003f06200 */
[----:B0-----:R-:W-:Y:S01]  /*0590*/  DMUL R4, R24, UR4 ;  /* 0x0000000418047c28 */ /* 0x001fe20008000000 */
[----:B------:R-:W-:Y:S01]  /*05a0*/  UMOV UR4, 0x54442d18 ;  /* 0x54442d1800047882 */ /* 0x000fe20000000000 */
[----:B------:R-:W-:-:S04]  /*05b0*/  UMOV UR5, 0x3ff921fb ;  /* 0x3ff921fb00057882 */ /* 0x000fc80000000000 */
[----:B------:R-:W0:Y:S08]  /*05c0*/  F2I.F64 R10, R4 ;  /* 0x00000004000a7311 */ /* 0x000e300000301100 */
[----:B0-----:R-:W0:Y:S02]  /*05d0*/  I2F.F64 R26, R10 ;  /* 0x0000000a001a7312 */ /* 0x001e240000201c00 */
[----:B0-----:R-:W-:Y:S01]  /*05e0*/  DFMA R6, R26, -UR4, R24 ;  /* 0x800000041a067c2b */ /* 0x001fe20008000018 */
[----:B------:R-:W-:Y:S01]  /*05f0*/  UMOV UR4, 0x33145c00 ;  /* 0x33145c0000047882 */ /* 0x000fe20000000000 */
[----:B------:R-:W-:-:S06]  /*0600*/  UMOV UR5, 0x3c91a626 ;  /* 0x3c91a62600057882 */ /* 0x000fcc0000000000 */
[----:B------:R-:W-:Y:S01]  /*0610*/  DFMA R6, R26, -UR4, R6 ;  /* 0x800000041a067c2b */ /* 0x000fe20008000006 */
[----:B------:R-:W-:Y:S01]  /*0620*/  UMOV UR4, 0x252049c0 ;  /* 0x252049c000047882 */ /* 0x000fe20000000000 */
[----:B------:R-:W-:-:S06]  /*0630*/  UMOV UR5, 0x397b839a ;  /* 0x397b839a00057882 */ /* 0x000fcc0000000000 */
[----:B------:R-:W-:Y:S01]  /*0640*/  DFMA R26, R26, -UR4, R6 ;  /* 0x800000041a1a7c2b */ /* 0x000fe20008000006 */
[----:B------:R-:W-:Y:S10]  /*0650*/  @!P0 BRA `(.L_x_1) ;  /* 0x0000000000188947 */ /* 0x000ff40003800000 */
[----:B------:R-:W-:Y:S01]  /*0660*/  IMAD.MOV.U32 R5, RZ, RZ, R24 ;  /* 0x000000ffff057224 */ /* 0x000fe200078e0018 */
[----:B------:R-:W-:Y:S01]  /*0670*/  MOV R19, 0x6a0 ;  /* 0x000006a000137802 */ /* 0x000fe20000000f00 */
[----:B------:R-:W-:-:S07]  /*0680*/  IMAD.MOV.U32 R22, RZ, RZ, R25 ;  /* 0x000000ffff167224 */ /* 0x000fce00078e0019 */
[----:B------:R-:W-:Y:S05]  /*0690*/  CALL.REL.NOINC `($_Z8fft_lastPN6thrust24THRUST_300001_SM_1000_NS7complexIdEES3_ii$__internal_trig_reduction_slowpathd) ;  /* 0x0000010c00547944 */ /* 0x000fea0003c00000 */
[----:B------:R-:W-:Y:S02]  /*06a0*/  IMAD.MOV.U32 R26, RZ, RZ, R4 ;  /* 0x000000ffff1a7224 */ /* 0x000fe400078e0004 */
[----:B------:R-:W-:-:S07]  /*06b0*/  IMAD.MOV.U32 R27, RZ, RZ, R5 ;  /* 0x000000ffff1b7224 */ /* 0x000fce00078e0005 */
.L_x_1:
[----:B------:R-:W-:-:S07]  /*06c0*/  VIADD R19, R10, 0x1 ;  /* 0x000000010a137836 */ /* 0x000fce0000000000 */
.L_x_0:
[----:B0-----:R-:W-:-:S05]  /*06d0*/  IMAD.SHL.U32 R4, R19, 0x40, RZ ;  /* 0x0000004013047824 */ /* 0x001fca00078e00ff */
[----:B------:R-:W-:-:S04]  /*06e0*/  LOP3.LUT R4, R4, 0x40, RZ, 0xc0, !PT ;  /* 0x0000004004047812 */ /* 0x000fc800078ec0ff */
[----:B------:R-:W-:-:S05]  /*06f0*/  IADD3 R28, P0, PT, R4, UR8, RZ ;  /* 0x00000008041c7c10 */ /* 0x000fca000ff1e0ff */
[----:B------:R-:W-:-:S05]  /*0700*/  IMAD.X R29, RZ, RZ, UR9, P0 ;  /* 0x00000009ff1d7e24 */ /* 0x000fca00080e06ff */
[----:B------:R-:W2:Y:S04]  /*0710*/  LDG.E.128.CONSTANT R4, desc[UR6][R28.64] ;  /* 0x000000061c047981 */ /* 0x000ea8000c1e9d00 */
[----:B------:R-:W3:Y:S04]  /*0720*/  LDG.E.128.CONSTANT R8, desc[UR6][R28.64+0x10] ;  /* 0x000010061c087981 */ /* 0x000ee8000c1e9d00 */
[----:B------:R-:W4:Y:S01]  /*0730*/  LDG.E.128.CONSTANT R12, desc[UR6][R28.64+0x20] ;  /* 0x000020061c0c7981 */ /* 0x000f22000c1e9d00 */
[----:B------:R-:W-:Y:S01]  /*0740*/  LOP3.LUT R20, R19, 0x1, RZ, 0xc0, !PT ;  /* 0x0000000113147812 */ /* 0x000fe200078ec0ff */
[----:B------:R-:W-:Y:S01]  /*0750*/  IMAD.MOV.U32 R21, RZ, RZ, 0x3da8ff83 ;  /* 0x3da8ff83ff157424 */ /* 0x000fe200078e00ff */
[----:B------:R-:W-:-:S02]  /*0760*/  DMUL R22, R26, R26 ;  /* 0x0000001a1a167228 */ /* 0x000fc40000000000 */
[----:B------:R-:W-:Y:S01]  /*0770*/  ISETP.NE.U32.AND P0, PT, R20, 0x1, PT ;  /* 0x000000011400780c */ /* 0x000fe20003f05070 */
[----:B------:R-:W-:Y:S01]  /*0780*/  IMAD.MOV.U32 R20, RZ, RZ, 0x20fd8164 ;  /* 0x20fd8164ff147424 */ /* 0x000fe200078e00ff */
[----:B------:R-:W-:Y:S02]  /*0790*/  DSETP.NEU.AND P1, PT, |R24|, +INF , PT ;  /* 0x7ff000001800742a */ /* 0x000fe40003f2d200 */
[----:B------:R-:W-:Y:S02]  /*07a0*/  FSEL R21, -R21, 0.11223486810922622681, !P0 ;  /* 0x3de5db6515157808 */ /* 0x000fe40004000100 */
[----:B------:R-:W-:-:S06]  /*07b0*/  FSEL R20, R20, -8.06006814911005101289e+34, !P0 ;  /* 0xf9785eba14147808 */ /* 0x000fcc0004000000 */
[----:B--2---:R-:W-:-:S08]  /*07c0*/  DFMA R4, R22, R20, R4 ;  /* 0x000000141604722b */ /* 0x004fd00000000004 */
[----:B------:R-:W-:-:S08]  /*07d0*/  DFMA R4, R22, R4, R6 ;  /* 0x000000041604722b */ /* 0x000fd00000000006 */
[----:B---3--:R-:W-:-:S08]  /*07e0*/  DFMA R4, R22, R4, R8 ;  /* 0x000000041604722b */ /* 0x008fd00000000008 */
[----:B------:R-:W-:-:S08]  /*07f0*/  DFMA R4, R22, R4, R10 ;  /* 0x000000041604722b */ /* 0x000fd0000000000a */
[----:B----4-:R-:W-:-:S08]  /*0800*/  DFMA R4, R22, R4, R12 ;  /* 0x000000041604722b */ /* 0x010fd0000000000c */
[----:B------:R-:W-:-:S08]  /*0810*/  DFMA R4, R22, R4, R14 ;  /* 0x000000041604722b */ /* 0x000fd0000000000e */
[----:B------:R-:W-:Y:S02]  /*0820*/  DFMA R26, R4, R26, R26 ;  /* 0x0000001a041a722b */ /* 0x000fe4000000001a */
[----:B------:R-:W-:Y:S01]  /*0830*/  DFMA R4, R22, R4, 1 ;  /* 0x3ff000001604742b */ /* 0x000fe20000000004 */
[----:B------:R-:W-:-:S09]  /*0840*/  @!P1 IMAD.MOV.U32 R22, RZ, RZ, RZ ;  /* 0x000000ffff169224 */ /* 0x000fd200078e00ff */
[----:B------:R-:W-:Y:S02]  /*0850*/  FSEL R6, R4, R26, !P0 ;  /* 0x0000001a04067208 */ /* 0x000fe40004000000 */
[----:B------:R-:W-:Y:S01]  /*0860*/  FSEL R7, R5, R27, !P0 ;  /* 0x0000001b05077208 */ /* 0x000fe20004000000 */
[----:B------:R-:W-:Y:S01]  /*0870*/  @!P1 DMUL R26, RZ, R24 ;  /* 0x00000018ff1a9228 */ /* 0x000fe20000000000 */
[----:B------:R-:W-:-:S04]  /*0880*/  LOP3.LUT P0, RZ, R19, 0x2, RZ, 0xc0, !PT ;  /* 0x0000000213ff7812 */ /* 0x000fc8000780c0ff */
[----:B------:R-:W-:-:S10]  /*0890*/  DADD R4, RZ, -R6 ;  /* 0x00000000ff047229 */ /* 0x000fd40000000806 */
[----:B------:R-:W-:Y:S02]  /*08a0*/  FSEL R20, R6, R4, !P0 ;  /* 0x0000000406147208 */ /* 0x000fe40004000000 */
[----:B------:R-:W-:Y:S01]  /*08b0*/  FSEL R21, R7, R5, !P0 ;  /* 0x0000000507157208 */ /* 0x000fe20004000000 */
[----:B------:R-:W-:Y:S06]  /*08c0*/  @!P1 BRA `(.L_x_2) ;  /* 0x00000000005c9947 */ /* 0x000fec0003800000 */
[----:B------:R-:W-:Y:S01]  /*08d0*/  UMOV UR4, 0x6dc9c883 ;  /* 0x6dc9c88300047882 */ /* 0x000fe20000000000 */
[----:B------:R-:W-:Y:S01]  /*08e0*/  UMOV UR5, 0x3fe45f30 ;  /* 0x3fe45f3000057882 */ /* 0x000fe20000000000 */
[C---:B------:R-:W-:Y:S02]  /*08f0*/  DSETP.GE.AND P0, PT, |R24|.reuse, 2.14748364800000000000e+09, PT ;  /* 0x41e000001800742a */ /* 0x040fe40003f06200 */
[----:B------:R-:W-:Y:S01]  /*0900*/  DMUL R22, R24, UR4 ;  /* 0x0000000418167c28 */ /* 0x000fe20008000000 */
[----:B------:R-:W-:Y:S01]  /*0910*/  UMOV UR4, 0x54442d18 ;  /* 0x54442d1800047882 */ /* 0x000fe20000000000 */
[----:B------:R-:W-:-:S08]  /*0920*/  UMOV UR5, 0x3ff921fb ;  /* 0x3ff921fb00057882 */ /* 0x000fd00000000000 */
        /* <DEDUP_REMOVED lines=15> */
[----:B------:R-:W-:Y:S02]  /*0a20*/  IMAD.MOV.U32 R26, RZ, RZ, R4 ;  /* 0x000000ffff1a7224 */ /* 0x000fe400078e0004 */
[----:B------:R-:W-:-:S07]  /*0a30*/  IMAD.MOV.U32 R27, RZ, RZ, R5 ;  /* 0x000000ffff1b7224 */ /* 0x000fce00078e0005 */
.L_x_2:
[----:B------:R-:W-:-:S05]  /*0a40*/  IMAD.SHL.U32 R4, R22, 0x40, RZ ;  /* 0x0000004016047824 */ /* 0x000fca00078e00ff */
[----:B------:R-:W-:-:S04]  /*0a50*/  LOP3.LUT R4, R4, 0x40, RZ, 0xc0, !PT ;  /* 0x0000004004047812 */ /* 0x000fc800078ec0ff */
[----:B------:R-:W-:-:S05]  /*0a60*/  IADD3 R4, P0, PT, R4, UR8, RZ ;  /* 0x0000000804047c10 */ /* 0x000fca000ff1e0ff */
[----:B------:R-:W-:-:S05]  /*0a70*/  IMAD.X R5, RZ, RZ, UR9, P0 ;  /* 0x00000009ff057e24 */ /* 0x000fca00080e06ff */
[----:B------:R-:W2:Y:S04]  /*0a80*/  LDG.E.128.CONSTANT R12, desc[UR6][R4.64] ;  /* 0x00000006040c7981 */ /* 0x000ea8000c1e9d00 */
[----:B------:R-:W3:Y:S01]  /*0a90*/  LDG.E.128.CONSTANT R8, desc[UR6][R4.64+0x10] ;  /* 0x0000100604087981 */ /* 0x000ee2000c1e9d00 */
[----:B------:R-:W-:Y:S01]  /*0aa0*/  LOP3.LUT R6, R22, 0x1, RZ, 0xc0, !PT ;  /* 0x0000000116067812 */ /* 0x000fe200078ec0ff */
[----:B------:R-:W-:Y:S01]  /*0ab0*/  IMAD.MOV.U32 R7, RZ, RZ, 0x3da8ff83 ;  /* 0x3da8ff83ff077424 */ /* 0x000fe200078e00ff */
[----:B------:R-:W-:Y:S02]  /*0ac0*/  DMUL R24, R26, R26 ;  /* 0x0000001a1a187228 */ /* 0x000fe40000000000 */
[----:B------:R-:W-:Y:S01]  /*0ad0*/  ISETP.NE.U32.AND P0, PT, R6, 0x1, PT ;  /* 0x000000010600780c */ /* 0x000fe20003f05070 */
[----:B------:R-:W-:-:S03]  /*0ae0*/  IMAD.MOV.U32 R6, RZ, RZ, 0x20fd8164 ;  /* 0x20fd8164ff067424 */ /* 0x000fc600078e00ff */
[----:B------:R-:W-:Y:S02]  /*0af0*/  FSEL R7, -R7, 0.11223486810922622681, !P0 ;  /* 0x3de5db6507077808 */ /* 0x000fe40004000100 */
[----:B------:R-:W-:Y:S02]  /*0b00*/  FSEL R6, R6, -8.06006814911005101289e+34, !P0 ;  /* 0xf9785eba06067808 */ /* 0x000fe40004000000 */
[----:B------:R-:W-:-:S04]  /*0b10*/  LOP3.LUT R19, R17, 0x1, RZ, 0x3c, !PT ;  /* 0x0000000111137812 */ /* 0x000fc800078e3cff */
[----:B------:R-:W-:Y:S01]  /*0b20*/  ISETP.GT.U32.AND P1, PT, R19, R17, PT ;  /* 0x000000111300720c */ /* 0x000fe20003f24070 */
[----:B------:R-:W-:-:S04]  /*0b30*/  IMAD R19, R18, 0x10, R19 ;  /* 0x0000001012137824 */ /* 0x000fc800078e0213 */
[----:B------:R-:W-:Y:S02]  /*0b40*/  IMAD R19, R19, 0x10, R0 ;  /* 0x0000001013137824 */ /* 0x000fe400078e0200 */
[----:B------:R-:W-:-:S04]  /*0b50*/  IMAD R23, R18, 0x10, R17 ;  /* 0x0000001012177824 */ /* 0x000fc800078e0211 */
[----:B------:R-:W-:Y:S01]  /*0b60*/  IMAD R18, R23, 0x10, R0 ;  /* 0x0000001017127824 */ /* 0x000fe200078e0200 */
[C---:B--2---:R-:W-:Y:S01]  /*0b70*/  DFMA R12, R24.reuse, R6, R12 ;  /* 0x00000006180c722b */ /* 0x044fe2000000000c */
[----:B------:R-:W2:Y:S07]  /*0b80*/  LDG.E.128.CONSTANT R4, desc[UR6][R4.64+0x20] ;  /* 0x0000200604047981 */ /* 0x000eae000c1e9d00 */
[----:B------:R-:W-:-:S08]  /*0b90*/  DFMA R12, R24, R12, R14 ;  /* 0x0000000c180c722b */ /* 0x000fd0000000000e */
[C---:B---3--:R-:W-:Y:S02]  /*0ba0*/  DFMA R8, R24.reuse, R12, R8 ;  /* 0x0000000c1808722b */ /* 0x048fe40000000008 */
[----:B------:R-:W3:Y:S06]  /*0bb0*/  @P1 LDL.128 R12, [R19] ;  /* 0x00000000130c1983 */ /* 0x000eec0000100c00 */
[----:B------:R-:W-:Y:S02]  /*0bc0*/  DFMA R28, R24, R8, R10 ;  /* 0x00000008181c722b */ /* 0x000fe4000000000a */
[----:B------:R-:W4:Y:S01]  /*0bd0*/  @P1 LDL.128 R8, [R18] ;  /* 0x0000000012081983 */ /* 0x000f220000100c00 */
[----:B------:R-:W-:-:S04]  /*0be0*/  IMAD R3, R3, 0x10, R17 ;  /* 0x0000001003037824 */ /* 0x000fc800078e0211 */
[----:B------:R-:W-:Y:S01]  /*0bf0*/  IMAD R3, R3, 0x10, R0 ;  /* 0x0000001003037824 */ /* 0x000fe200078e0200 */
[----:B--2---:R-:W-:-:S08]  /*0c00*/  DFMA R4, R24, R28, R4 ;  /* 0x0000001c1804722b */ /* 0x004fd00000000004 */
[----:B------:R-:W-:-:S08]  /*0c10*/  DFMA R4, R24, R4, R6 ;  /* 0x000000041804722b */ /* 0x000fd00000000006 */
[----:B------:R-:W-:Y:S02]  /*0c20*/  DFMA R26, R4, R26, R26 ;  /* 0x0000001a041a722b */ /* 0x000fe4000000001a */
[----:B------:R-:W-:-:S10]  /*0c30*/  DFMA R4, R24, R4, 1 ;  /* 0x3ff000001804742b */ /* 0x000fd40000000004 */
[----:B------:R-:W-:Y:S02]  /*0c40*/  FSEL R4, R4, R26, !P0 ;  /* 0x0000001a04047208 */ /* 0x000fe40004000000 */
[----:B------:R-:W-:Y:S02]  /*0c50*/  FSEL R5, R5, R27, !P0 ;  /* 0x0000001b05057208 */ /* 0x000fe40004000000 */
[----:B------:R-:W-:-:S04]  /*0c60*/  LOP3.LUT P0, RZ, R22, 0x2, RZ, 0xc0, !PT ;  /* 0x0000000216ff7812 */ /* 0x000fc8000780c0ff */
[----:B------:R-:W-:-:S10]  /*0c70*/  DADD R6, RZ, -R4 ;  /* 0x00000000ff067229 */ /* 0x000fd40000000804 */
[----:B------:R-:W-:Y:S02]  /*0c80*/  FSEL R22, R4, R6, !P0 ;  /* 0x0000000604167208 */ /* 0x000fe40004000000 */
[----:B------:R-:W-:-:S06]  /*0c90*/  FSEL R23, R5, R7, !P0 ;  /* 0x0000000705177208 */ /* 0x000fcc0004000000 */
[C---:B---3--:R-:W-:Y:S02]  /*0ca0*/  @P1 DMUL R6, R22.reuse, R14 ;  /* 0x0000000e16061228 */ /* 0x048fe40000000000 */
[----:B------:R-:W-:-:S06]  /*0cb0*/  @P1 DMUL R4, R22, R12 ;  /* 0x0000000c16041228 */ /* 0x000fcc0000000000 */
[C---:B------:R-:W-:Y:S02]  /*0cc0*/  @P1 DFMA R6, R20.reuse, R12, -R6 ;  /* 0x0000000c1406122b */ /* 0x040fe40000000806 */
[----:B------:R-:W-:-:S06]  /*0cd0*/  @P1 DFMA R4, R20, R14, R4 ;  /* 0x0000000e1404122b */ /* 0x000fcc0000000004 */
[----:B----4-:R-:W-:Y:S02]  /*0ce0*/  @P1 DADD R8, R6, R8 ;  /* 0x0000000006081229 */ /* 0x010fe40000000008 */
[----:B------:R-:W-:-:S07]  /*0cf0*/  @P1 DADD R10, R4, R10 ;  /* 0x00000000040a1229 */ /* 0x000fce000000000a */
[----:B------:R0:W-:Y:S04]  /*0d00*/  @P1 STL.128 [R3], R8 ;  /* 0x0000000803001387 */ /* 0x0001e80000100c00 */
[----:B------:R-:W2:Y:S04]  /*0d10*/  @!P1 LDL.128 R4, [R18] ;  /* 0x0000000012049983 */ /* 0x000ea80000100c00 */
[----:B------:R-:W3:Y:S01]  /*0d20*/  @!P1 LDL.128 R8, [R19] ;  /* 0x0000000013089983 */ /* 0x000ee20000100c00 */
[----:B------:R-:W-:-:S05]  /*0d30*/  VIADD R17, R17, 0x1 ;  /* 0x0000000111117836 */ /* 0x000fca0000000000 */
[----:B------:R-:W-:Y:S01]  /*0d40*/  ISETP.NE.AND P0, PT, R17, 0x10, PT ;  /* 0x000000101100780c */ /* 0x000fe20003f05270 */
[C---:B--2---:R-:W-:Y:S02]  /*0d50*/  @!P1 DMUL R12, R22.reuse, R6 ;  /* 0x00000006160c9228 */ /* 0x044fe40000000000 */
[----:B------:R-:W-:-:S06]  /*0d60*/  @!P1 DMUL R22, R22, R4 ;  /* 0x0000000416169228 */ /* 0x000fcc0000000000 */
[C---:B------:R-:W-:Y:S02]  /*0d70*/  @!P1 DFMA R4, R20.reuse, R4, -R12 ;  /* 0x000000041404922b */ /* 0x040fe4000000080c */
[----:B------:R-:W-:-:S06]  /*0d80*/  @!P1 DFMA R6, R20, R6, R22 ;  /* 0x000000061406922b */ /* 0x000fcc0000000016 */
[----:B---3--:R-:W-:Y:S02]  /*0d90*/  @!P1 DADD R4, R4, R8 ;  /* 0x0000000004049229 */ /* 0x008fe40000000008 */
[----:B------:R-:W-:-:S07]  /*0da0*/  @!P1 DADD R6, R6, R10 ;  /* 0x0000000006069229 */ /* 0x000fce000000000a */
[----:B------:R0:W-:Y:S01]  /*0db0*/  @!P1 STL.128 [R3], R4 ;  /* 0x0000000403009387 */ /* 0x0001e20000100c00 */
[----:B------:R-:W-:Y:S05]  /*0dc0*/  @P0 BRA `(.L_x_3) ;  /* 0xfffffff400a80947 */ /* 0x000fea000383ffff */
[----:B------:R-:W-:Y:S01]  /*0dd0*/  IMAD.MOV.U32 R17, RZ, RZ, RZ ;  /* 0x000000ffff117224 */ /* 0x000fe200078e00ff */
[----:B------:R-:W1:Y:S06]  /*0de0*/  LDCU.64 UR8, c[0x4][0xe8] ;  /* 0x01001d00ff0877ac */ /* 0x000e6c0008000a00 */
.L_x_9:
[----:B0-2---:R-:W-:-:S05]  /*0df0*/  IMAD R6, R17, 0x4, R0 ;  /* 0x0000000411067824 */ /* 0x005fca00078e0200 */
[----:B------:R-:W2:Y:S04]  /*0e00*/  LDL R3, [R6+0x200] ;  /* 0x0002000006037983 */ /* 0x000ea80000100800 */
[----:B------:R-:W3:Y:S01]  /*0e10*/  LDL R18, [R6+0x240] ;  /* 0x0002400006127983 */ /* 0x000ee20000100800 */
[----:B------:R-:W0:Y:S01]  /*0e20*/  I2F.F64.U32 R4, R17 ;  /* 0x0000001100047312 */ /* 0x000e220000201800 */
[----:B------:R-:W-:Y:S01]  /*0e30*/  UMOV UR4, 0x54442d18 ;  /* 0x54442d1800047882 */ /* 0x000fe20000000000 */
[----:B------:R-:W-:Y:S02]  /*0e40*/  UMOV UR5, 0x400921fb ;  /* 0x400921fb00057882 */ /* 0x000fe40000000000 */
[----:B0-----:R-:W-:-:S08]  /*0e50*/  DMUL R4, R4, -UR4 ;  /* 0x8000000404047c28 */ /* 0x001fd00008000000 */
[----:B------:R-:W-:-:S08]  /*0e60*/  DMUL R24, R4, 0.5 ;  /* 0x3fe0000004187828 */ /* 0x000fd00000000000 */
[----:B------:R-:W-:Y:S01]  /*0e70*/  DSETP.NEU.AND P0, PT, |R24|, +INF , PT ;  /* 0x7ff000001800742a */ /* 0x000fe20003f0d200 */
[----:B--2---:R-:W-:Y:S02]  /*0e80*/  IADD3 R3, PT, PT, -R3, 0x1, RZ ;  /* 0x0000000103037810 */ /* 0x004fe40007ffe1ff */
[----:B---3--:R-:W-:-:S03]  /*0e90*/  IADD3 R18, PT, PT, -R18, 0x1, RZ ;  /* 0x0000000112127810 */ /* 0x008fc60007ffe1ff */
[----:B------:R0:W-:Y:S04]  /*0ea0*/  STL [R6+0x200], R3 ;  /* 0x0002000306007387 */ /* 0x0001e80000100800 */
[----:B------:R0:W-:Y:S04]  /*0eb0*/  STL [R6+0x240], R18 ;  /* 0x0002401206007387 */ /* 0x0001e80000100800 */
[----:B------:R-:W-:Y:S05]  /*0ec0*/  @!P0 BRA `(.L_x_4) ;  /* 0x0000000000608947 */ /* 0x000fea0003800000 */
[----:B------:R-:W-:Y:S01]  /*0ed0*/  UMOV UR4, 0x6dc9c883 ;  /* 0x6dc9c88300047882 */ /* 0x000fe20000000000 */
[----:B------:R-:W-:Y:S01]  /*0ee0*/  UMOV UR5, 0x3fe45f30 ;  /* 0x3fe45f3000057882 */ /* 0x000fe20000000000 */
[C---:B------:R-:W-:Y:S02]  /*0ef0*/  DSETP.GE.AND P0, PT, |R24|.reuse, 2.14748364800000000000e+09, PT ;  /* 0x41e000001800742a */ /* 0x040fe40003f06200 */
[----:B------:R-:W-:Y:S01]  /*0f00*/  DMUL R4, R24, UR4 ;  /* 0x0000000418047c28 */ /* 0x000fe20008000000 */
[----:B------:R-:W-:Y:S01]  /*0f10*/  UMOV UR4, 0x54442d18 ;  /* 0x54442d1800047882 */ /* 0x000fe20000000000 */
[----:B------:R-:W-:-:S04]  /*0f20*/  UMOV UR5, 0x3ff921fb ;  /* 0x3ff921fb00057882 */ /* 0x000fc80000000000 */
[----:B------:R-:W2:Y:S08]  /*0f30*/  F2I.F64 R10, R4 ;  /* 0x00000004000a7311 */ /* 0x000eb00000301100 */
[----:B--2---:R-:W0:Y:S02]  /*0f40*/  I2F.F64 R26, R10 ;  /* 0x0000000a001a7312 */ /* 0x004e240000201c00 */
        /* <DEDUP_REMOVED lines=11> */
[----:B-1----:R-:W-:Y:S05]  /*1000*/  CALL.REL.NOINC `($_Z8fft_lastPN6thrust24THRUST_300001_SM_1000_NS7complexIdEES3_ii$__internal_trig_reduction_slowpathd) ;  /* 0x0000010000f87944 */ /* 0x002fea0003c00000 */
[----:B------:R-:W-:Y:S02]  /*1010*/  IMAD.MOV.U32 R26, RZ, RZ, R4 ;  /* 0x000000ffff1a7224 */ /* 0x000fe400078e0004 */
[----:B------:R-:W-:-:S07]  /*1020*/  IMAD.MOV.U32 R27, RZ, RZ, R5 ;  /* 0x000000ffff1b7224 */ /* 0x000fce00078e0005 */
.L_x_5:
[----:B------:R-:W-:Y:S01]  /*1030*/  VIADD R19, R10, 0x1 ;  /* 0x000000010a137836 */ /* 0x000fe20000000000 */
[----:B------:R-:W-:Y:S06]  /*1040*/  BRA `(.L_x_6) ;  /* 0x0000000000087947 */ /* 0x000fec0003800000 */
.L_x_4:
[----:B------:R-:W-:Y:S01]  /*1050*/  DMUL R26, RZ, R24 ;  /* 0x00000018ff1a7228 */ /* 0x000fe20000000000 */
[----:B------:R-:W-:-:S10]  /*1060*/  IMAD.MOV.U32 R19, RZ, RZ, 0x1 ;  /* 0x00000001ff137424 */ /* 0x000fd400078e00ff */
.L_x_6:
[----:B------:R-:W-:-:S05]  /*1070*/  IMAD.SHL.U32 R4, R19, 0x40, RZ ;  /* 0x0000004013047824 */ /* 0x000fca00078e00ff */
[----:B------:R-:W-:-:S04]  /*1080*/  LOP3.LUT R4, R4, 0x40, RZ, 0xc0, !PT ;  /* 0x0000004004047812 */ /* 0x000fc800078ec0ff */
[----:B-1----:R-:W-:-:S05]  /*1090*/  IADD3 R28, P0, PT, R4, UR8, RZ ;  /* 0x00000008041c7c10 */ /* 0x002fca000ff1e0ff */
[----:B------:R-:W-:-:S05]  /*10a0*/  IMAD.X R29, RZ, RZ, UR9, P0 ;  /* 0x00000009ff1d7e24 */ /* 0x000fca00080e06ff */
[----:B0-----:R-:W2:Y:S04]  /*10b0*/  LDG.E.128.CONSTANT R4, desc[UR6][R28.64] ;  /* 0x000000061c047981 */ /* 0x001ea8000c1e9d00 */
        /* <DEDUP_REMOVED lines=47> */
[----:B------:R-:W-:Y:S01]  /*13b0*/  IMAD.MOV.U32 R27, RZ, RZ, R5 ;  /* 0x000000ffff1b7224 */ /* 0x000fe200078e0005 */
[----:B------:R-:W-:Y:S06]  /*13c0*/  BRA `(.L_x_8) ;  /* 0x0000000000087947 */ /* 0x000fec0003800000 */
.L_x_7:
[----:B------:R-:W-:Y:S01]  /*13d0*/  DMUL R26, RZ, R24 ;  /* 0x00000018ff1a7228 */ /* 0x000fe20000000000 */
[----:B------:R-:W-:-:S10]  /*13e0*/  IMAD.MOV.U32 R22, RZ, RZ, RZ ;  /* 0x000000ffff167224 */ /* 0x000fd400078e00ff */
.L_x_8:
        /* <DEDUP_REMOVED lines=12> */
[----:B------:R-:W-:Y:S01]  /*14b0*/  FSEL R6, R6, -8.06006814911005101289e+34, !P0 ;  /* 0xf9785eba06067808 */ /* 0x000fe20004000000 */
[----:B------:R-:W-:-:S04]  /*14c0*/  IMAD R19, R18, 0x10, R17 ;  /* 0x0000001012137824 */ /* 0x000fc800078e0211 */
[----:B------:R-:W-:Y:S01]  /*14d0*/  IMAD R19, R19, 0x10, R0 ;  /* 0x0000001013137824 */ /* 0x000fe200078e0200 */
[C---:B--2---:R-:W-:Y:S01]  /*14e0*/  DFMA R12, R24.reuse, R6, R12 ;  /* 0x00000006180c722b */ /* 0x044fe2000000000c */
[----:B------:R-:W2:Y:S07]  /*14f0*/  LDG.E.128.CONSTANT R4, desc[UR6][R4.64+0x20] ;  /* 0x0000200604047981 */ /* 0x000eae000c1e9d00 */
[----:B------:R-:W-:Y:S01]  /*1500*/  DFMA R14, R24, R12, R14 ;  /* 0x0000000c180e722b */ /* 0x000fe2000000000e */
[----:B------:R-:W-:-:S04]  /*1510*/  LOP3.LUT R12, R17, 0x2, RZ, 0x3c, !PT ;  /* 0x00000002110c7812 */ /* 0x000fc800078e3cff */
[----:B------:R-:W-:Y:S01]  /*1520*/  ISETP.GT.U32.AND P1, PT, R12, R17, PT ;  /* 0x000000110c00720c */ /* 0x000fe20003f24070 */
[----:B------:R-:W-:Y:S02]  /*1530*/  IMAD R18, R18, 0x10, R12 ;  /* 0x0000001012127824 */ /* 0x000fe400078e020c */
[----:B---3--:R-:W-:-:S10]  /*1540*/  DFMA R8, R24, R14, R8 ;  /* 0x0000000e1808722b */ /* 0x008fd40000000008 */
[----:B------:R-:W3:Y:S01]  /*1550*/  @!P1 LDL.128 R12, [R19] ;  /* 0x00000000130c9983 */ /* 0x000ee20000100c00 */
[----:B------:R-:W-:Y:S01]  /*1560*/  IMAD R18, R18, 0x10, R0 ;  /* 0x0000001012127824 */ /* 0x000fe200078e0200 */
[----:B------:R-:W-:-:S04]  /*1570*/  DFMA R28, R24, R8, R10 ;  /* 0x00000008181c722b */ /* 0x000fc8000000000a */
[----:B------:R-:W4:Y:S01]  /*1580*/  @!P1 LDL.128 R8, [R18] ;  /* 0x0000000012089983 */ /* 0x000f220000100c00 */
        /* <DEDUP_REMOVED lines=12> */
[C---:B---3--:R-:W-:Y:S02]  /*1650*/  @!P1 DMUL R6, R22.reuse, R14 ;  /* 0x0000000e16069228 */ /* 0x048fe40000000000 */
[----:B------:R-:W-:-:S06]  /*1660*/  @!P1 DMUL R4, R22, R12 ;  /* 0x0000000c16049228 */ /* 0x000fcc0000000000 */
[C---:B------:R-:W-:Y:S02]  /*1670*/  @!P1 DFMA R6, R20.reuse, R12, -R6 ;  /* 0x0000000c1406922b */ /* 0x040fe40000000806 */
[----:B------:R-:W-:-:S06]  /*1680*/  @!P1 DFMA R4, R20, R14, R4 ;  /* 0x0000000e1404922b */ /* 0x000fcc0000000004 */
[----:B----4-:R-:W-:Y:S02]  /*1690*/  @!P1 DADD R8, R6, R8 ;  /* 0x0000000006089229 */ /* 0x010fe40000000008 */
[----:B------:R-:W-:-:S07]  /*16a0*/  @!P1 DADD R10, R4, R10 ;  /* 0x00000000040a9229 */ /* 0x000fce000000000a */
[----:B------:R2:W-:Y:S04]  /*16b0*/  @!P1 STL.128 [R3], R8 ;  /* 0x0000000803009387 */ /* 0x0005e80000100c00 */
[----:B------:R-:W3:Y:S04]  /*16c0*/  @P1 LDL.128 R4, [R18] ;  /* 0x0000000012041983 */ /* 0x000ee80000100c00 */
[----:B------:R-:W4:Y:S01]  /*16d0*/  @P1 LDL.128 R8, [R19] ;  /* 0x0000000013081983 */ /* 0x000f220000100c00 */
[----:B------:R-:W-:-:S05]  /*16e0*/  VIADD R17, R17, 0x1 ;  /* 0x0000000111117836 */ /* 0x000fca0000000000 */
[----:B------:R-:W-:Y:S01]  /*16f0*/  ISETP.NE.AND P0, PT, R17, 0x10, PT ;  /* 0x000000101100780c */ /* 0x000fe20003f05270 */
[C---:B---3--:R-:W-:Y:S02]  /*1700*/  @P1 DMUL R12, R22.reuse, R6 ;  /* 0x00000006160c1228 */ /* 0x048fe40000000000 */
[----:B------:R-:W-:-:S06]  /*1710*/  @P1 DMUL R22, R22, R4 ;  /* 0x0000000416161228 */ /* 0x000fcc0000000000 */
[C---:B------:R-:W-:Y:S02]  /*1720*/  @P1 DFMA R4, R20.reuse, R4, -R12 ;  /* 0x000000041404122b */ /* 0x040fe4000000080c */
[----:B------:R-:W-:-:S06]  /*1730*/  @P1 DFMA R6, R20, R6, R22 ;  /* 0x000000061406122b */ /* 0x000fcc0000000016 */
[----:B----4-:R-:W-:Y:S02]  /*1740*/  @P1 DADD R4, R4, R8 ;  /* 0x0000000004041229 */ /* 0x010fe40000000008 */
[----:B------:R-:W-:-:S07]  /*1750*/  @P1 DADD R6, R6, R10 ;  /* 0x0000000006061229 */ /* 0x000fce000000000a */
[----:B------:R2:W-:Y:S01]  /*1760*/  @P1 STL.128 [R3], R4 ;  /* 0x0000000403001387 */ /* 0x0005e20000100c00 */
[----:B------:R-:W-:Y:S05]  /*1770*/  @P0 BRA `(.L_x_9) ;  /* 0xfffffff4009c0947 */ /* 0x000fea000383ffff */
[----:B------:R-:W-:Y:S01]  /*1780*/  IMAD.MOV.U32 R17, RZ, RZ, RZ ;  /* 0x000000ffff117224 */ /* 0x000fe200078e00ff */
[----:B------:R-:W0:Y:S06]  /*1790*/  LDCU.64 UR8, c[0x4][0xe8] ;  /* 0x01001d00ff0877ac */ /* 0x000e2c0008000a00 */
.L_x_15:
[----:B-12---:R-:W-:-:S05]  /*17a0*/  IMAD R6, R17, 0x4, R0 ;  /* 0x0000000411067824 */ /* 0x006fca00078e0200 */
[----:B------:R-:W2:Y:S04]  /*17b0*/  LDL R3, [R6+0x200] ;  /* 0x0002000006037983 */ /* 0x000ea80000100800 */
[----:B------:R-:W3:Y:S01]  /*17c0*/  LDL R18, [R6+0x240] ;  /* 0x0002400006127983 */ /* 0x000ee20000100800 */
[----:B------:R-:W1:Y:S01]  /*17d0*/  I2F.F64.U32 R4, R17 ;  /* 0x0000001100047312 */ /* 0x000e620000201800 */
[----:B------:R-:W-:Y:S01]  /*17e0*/  UMOV UR4, 0x54442d18 ;  /* 0x54442d1800047882 */ /* 0x000fe20000000000 */
[----:B------:R-:W-:Y:S02]  /*17f0*/  UMOV UR5, 0x400921fb ;  /* 0x400921fb00057882 */ /* 0x000fe40000000000 */
[----:B-1----:R-:W-:-:S08]  /*1800*/  DMUL R4, R4, -UR4 ;  /* 0x8000000404047c28 */ /* 0x002fd00008000000 */
[----:B------:R-:W-:-:S08]  /*1810*/  DMUL R24, R4, 0.25 ;  /* 0x3fd0000004187828 */ /* 0x000fd00000000000 */
        /* <DEDUP_REMOVED lines=13> */
[----:B--2---:R-:W1:Y:S02]  /*18f0*/  I2F.F64 R26, R10 ;  /* 0x0000000a001a7312 */ /* 0x004e640000201c00 */
[----:B-1----:R-:W-:Y:S01]  /*1900*/  DFMA R6, R26, -UR4, R24 ;  /* 0x800000041a067c2b */ /* 0x002fe20008000018 */
        /* <DEDUP_REMOVED lines=10> */
[----:B0-----:R-:W-:Y:S05]  /*19b0*/  CALL.REL.NOINC `($_Z8fft_lastPN6thrust24THRUST_300001_SM_1000_NS7complexIdEES3_ii$__internal_trig_reduction_slowpathd) ;  /* 0x000000f8008c7944 */ /* 0x001fea0003c00000 */
[----:B------:R-:W-:Y:S02]  /*19c0*/  IMAD.MOV.U32 R26, RZ, RZ, R4 ;  /* 0x000000ffff1a7224 */ /* 0x000fe400078e0004 */
[----:B------:R-:W-:-:S07]  /*19d0*/  IMAD.MOV.U32 R27, RZ, RZ, R5 ;  /* 0x000000ffff1b7224 */ /* 0x000fce00078e0005 */
.L_x_11:
[----:B------:R-:W-:Y:S01]  /*19e0*/  VIADD R19, R10, 0x1 ;  /* 0x000000010a137836 */ /* 0x000fe20000000000 */
[----:B------:R-:W-:Y:S06]  /*19f0*/  BRA `(.L_x_12) ;  /* 0x0000000000087947 */ /* 0x000fec0003800000 */
.L_x_10:
[----:B------:R-:W-:Y:S01]  /*1a00*/  DMUL R26, RZ, R24 ;  /* 0x00000018ff1a7228 */ /* 0x000fe20000000000 */
[----:B------:R-:W-:-:S10]  /*1a10*/  IMAD.MOV.U32 R19, RZ, RZ, 0x1 ;  /* 0x00000001ff137424 */ /* 0x000fd400078e00ff */
.L_x_12:
[----:B------:R-:W-:-:S05]  /*1a20*/  IMAD.SHL.U32 R4, R19, 0x40, RZ ;  /* 0x0000004013047824 */ /* 0x000fca00078e00ff */
[----:B------:R-:W-:-:S04]  /*1a30*/  LOP3.LUT R4, R4, 0x40, RZ, 0xc0, !PT ;  /* 0x0000004004047812 */ /* 0x000fc800078ec0ff */
[----:B0-----:R-:W-:-:S05]  /*1a40*/  IADD3 R28, P0, PT, R4, UR8, RZ ;  /* 0x00000008041c7c10 */ /* 0x001fca000ff1e0ff */
[----:B------:R-:W-:-:S05]  /*1a50*/  IMAD.X R29, RZ, RZ, UR9, P0 ;  /* 0x00000009ff1d7e24 */ /* 0x000fca00080e06ff */
[----:B-1----:R-:W2:Y:S04]  /*1a60*/  LDG.E.128.CONSTANT R4, desc[UR6][R28.64] ;  /* 0x000000061c047981 */ /* 0x002ea8000c1e9d00 */
        /* <DEDUP_REMOVED lines=49> */
.L_x_13:
[----:B------:R-:W-:Y:S01]  /*1d80*/  DMUL R26, RZ, R24 ;  /* 0x00000018ff1a7228 */ /* 0x000fe20000000000 */
[----:B------:R-:W-:-:S10]  /*1d90*/  IMAD.MOV.U32 R22, RZ, RZ, RZ ;  /* 0x000000ffff167224 */ /* 0x000fd400078e00ff */
.L_x_14:
        /* <DEDUP_REMOVED lines=45> */
[----:B------:R-:W2:Y:S04]  /*2070*/  @P1 LDL.128 R4, [R18] ;  /* 0x0000000012041983 */ /* 0x000ea80000100c00 */
[----:B------:R-:W3:Y:S01]  /*2080*/  @P1 LDL.128 R8, [R19] ;  /* 0x0000000013081983 */ /* 0x000ee20000100c00 */
[----:B------:R-:W-:-:S05]  /*2090*/  VIADD R17, R17, 0x1 ;  /* 0x0000000111117836 */ /* 0x000fca0000000000 */
[----:B------:R-:W-:Y:S01]  /*20a0*/  ISETP.NE.AND P0, PT, R17, 0x10, PT ;  /* 0x000000101100780c */ /* 0x000fe20003f05270 */
[C---:B--2---:R-:W-:Y:S02]  /*20b0*/  @P1 DMUL R12, R22.reuse, R6 ;  /* 0x00000006160c1228 */ /* 0x044fe40000000000 */
[----:B------:R-:W-:-:S06]  /*20c0*/  @P1 DMUL R22, R22, R4 ;  /* 0x0000000416161228 */ /* 0x000fcc0000000000 */
[C---:B------:R-:W-:Y:S02]  /*20d0*/  @P1 DFMA R4, R20.reuse, R4, -R12 ;  /* 0x000000041404122b */ /* 0x040fe4000000080c */
[----:B------:R-:W-:-:S06]  /*20e0*/  @P1 DFMA R6, R20, R6, R22 ;  /* 0x000000061406122b */ /* 0x000fcc0000000016 */
[----:B---3--:R-:W-:Y:S02]  /*20f0*/  @P1 DADD R4, R4, R8 ;  /* 0x0000000004041229 */ /* 0x008fe40000000008 */
[----:B------:R-:W-:-:S07]  /*2100*/  @P1 DADD R6, R6, R10 ;  /* 0x0000000006061229 */ /* 0x000fce000000000a */
[----:B------:R1:W-:Y:S01]  /*2110*/  @P1 STL.128 [R3], R4 ;  /* 0x0000000403001387 */ /* 0x0003e20000100c00 */
[----:B------:R-:W-:Y:S05]  /*2120*/  @P0 BRA `(.L_x_15) ;  /* 0xfffffff4009c0947 */ /* 0x000fea000383ffff */
[----:B------:R-:W-:Y:S01]  /*2130*/  IMAD.MOV.U32 R17, RZ, RZ, RZ ;  /* 0x000000ffff117224 */ /* 0x000fe200078e00ff */
[----:B------:R-:W0:Y:S06]  /*2140*/  LDCU.64 UR8, c[0x4][0xe8] ;  /* 0x01001d00ff0877ac */ /* 0x000e2c0008000a00 */
.L_x_21:
[----:B-12---:R-:W-:-:S05]  /*2150*/  IMAD R6, R17, 0x4, R0 ;  /* 0x0000000411067824 */ /* 0x006fca00078e0200 */
[----:B------:R-:W2:Y:S04]  /*2160*/  LDL R3, [R6+0x200] ;  /* 0x0002000006037983 */ /* 0x000ea80000100800 */
[----:B------:R-:W3:Y:S01]  /*2170*/  LDL R18, [R6+0x240] ;  /* 0x0002400006127983 */ /* 0x000ee20000100800 */
[----:B------:R-:W1:Y:S01]  /*2180*/  I2F.F64.U32 R4, R17 ;  /* 0x0000001100047312 */ /* 0x000e620000201800 */
[----:B------:R-:W-:Y:S01]  /*2190*/  UMOV UR4, 0x54442d18 ;  /* 0x54442d1800047882 */ /* 0x000fe20000000000 */
[----:B------:R-:W-:Y:S02]  /*21a0*/  UMOV UR5, 0x400921fb ;  /* 0x400921fb00057882 */ /* 0x000fe40000000000 */
[----:B-1----:R-:W-:-:S08]  /*21b0*/  DMUL R4, R4, -UR4 ;  /* 0x8000000404047c28 */ /* 0x002fd00008000000 */
[----:B------:R-:W-:-:S08]  /*21c0*/  DMUL R24, R4, 0.125 ;  /* 0x3fc0000004187828 */ /* 0x000fd00000000000 */
        /* <DEDUP_REMOVED lines=28> */
.L_x_17:
[----:B------:R-:W-:Y:S01]  /*2390*/  VIADD R19, R10, 0x1 ;  /* 0x000000010a137836 */ /* 0x000fe20000000000 */
[----:B------:R-:W-:Y:S06]  /*23a0*/  BRA `(.L_x_18) ;  /* 0x0000000000087947 */ /* 0x000fec0003800000 */
.L_x_16:
[----:B------:R-:W-:Y:S01]  /*23b0*/  DMUL R26, RZ, R24 ;  /* 0x00000018ff1a7228 */ /* 0x000fe20000000000 */
[----:B------:R-:W-:-:S10]  /*23c0*/  IMAD.MOV.U32 R19, RZ, RZ, 0x1 ;  /* 0x00000001ff137424 */ /* 0x000fd400078e00ff */
.L_x_18:
        /* <DEDUP_REMOVED lines=54> */
.L_x_19:
[----:B------:R-:W-:Y:S01]  /*2730*/  DMUL R26, RZ, R24 ;  /* 0x00000018ff1a7228 */ /* 0x000fe20000000000 */
[----:B------:R-:W-:-:S10]  /*2740*/  IMAD.MOV.U32 R22, RZ, RZ, RZ ;  /* 0x000000ffff167224 */ /* 0x000fd400078e00ff */
.L_x_20:
        /* <DEDUP_REMOVED lines=57> */
[----:B--2---:R-:W0:Y:S02]  /*2ae0*/  LDC.64 R6, c[0x0][0x390] ;  /* 0x0000e400ff067b82 */ /* 0x004e240000000a00 */
[----:B0-----:R-:W-:Y:S01]  /*2af0*/  ISETP.GE.AND P0, PT, R7, 0x1, PT ;  /* 0x000000010700780c */ /* 0x001fe20003f06270 */
[----:B------:R-:W-:-:S12]  /*2b00*/  VIADD R3, R6, 0xffffffff ;  /* 0xffffffff06037836 */ /* 0x000fd80000000000 */
[----:B------:R-:W-:Y:S05]  /*2b10*/  @!P0 BRA `(.L_x_22) ;  /* 0x0000007c00848947 */ /* 0x000fea0003800000 */
[----:B------:R-:W-:Y:S01]  /*2b20*/  ISETP.GE.AND P0, PT, R6, 0x2, PT ;  /* 0x000000020600780c */ /* 0x000fe20003f06270 */
[----:B------:R-:W-:-:S12]  /*2b30*/  VIADD R4, R7, 0xffffffff ;  /* 0xffffffff07047836 */ /* 0x000fd80000000000 */
[----:B------:R-:W-:Y:S05]  /*2b40*/  @!P0 BRA `(.L_x_23) ;  /* 0x0000000c006c8947 */ /* 0x000fea0003800000 */
[----:B------:R-:W-:Y:S01]  /*2b50*/  VIADD R6, R6, 0xfffffffe ;  /* 0xfffffffe06067836 */ /* 0x000fe20000000000 */
[----:B------:R-:W-:Y:S01]  /*2b60*/  LOP3.LUT R10, R7, 0x7ffffffc, RZ, 0xc0, !PT ;  /* 0x7ffffffc070a7812 */ /* 0x000fe200078ec0ff */
[----:B------:R-:W-:Y:S01]  /*2b70*/  IMAD.MOV.U32 R11, RZ, RZ, RZ ;  /* 0x000000ffff0b7224 */ /* 0x000fe200078e00ff */
[----:B------:R-:W-:Y:S02]  /*2b80*/  LOP3.LUT R19, R3, 0x3, RZ, 0xc0, !PT ;  /* 0x0000000303137812 */ /* 0x000fe400078ec0ff */
[----:B------:R-:W-:Y:S01]  /*2b90*/  ISETP.GE.U32.AND P1, PT, R4, 0x3, PT ;  /* 0x000000030400780c */ /* 0x000fe20003f26070 */
[----:B------:R-:W-:Y:S01]  /*2ba0*/  IMAD.MOV R12, RZ, RZ, -R10 ;  /* 0x000000ffff0c7224 */ /* 0x000fe200078e0a0a */
[----:B------:R-:W-:Y:S02]  /*2bb0*/  ISETP.GE.U32.AND P2, PT, R6, 0x3, PT ;  /* 0x000000030600780c */ /* 0x000fe40003f46070 */
[----:B------:R-:W-:Y:S02]  /*2bc0*/  LOP3.LUT R17, R7, 0x3, RZ, 0xc0, !PT ;  /* 0x0000000307117812 */ /* 0x000fe400078ec0ff */
[----:B------:R-:W-:-:S09]  /*2bd0*/  LOP3.LUT R3, R3, 0xfffffffc, RZ, 0xc0, !PT ;  /* 0xfffffffc03037812 */ /* 0x000fd200078ec0ff */
.L_x_36:
[----:B------:R-:W-:Y:S02]  /*2be0*/  IMAD.MOV.U32 R13, RZ, RZ, R11 ;  /* 0x000000ffff0d7224 */ /* 0x000fe400078e000b */
[----:B0-----:R-:W-:Y:S01]  /*2bf0*/  IMAD.MOV.U32 R4, RZ, RZ, R2 ;  /* 0x000000ffff047224 */ /* 0x001fe200078e0002 */
[----:B------:R-:W-:Y:S06]  /*2c00*/  @!P1 BRA `(.L_x_24) ;  /* 0x0000000400649947 */ /* 0x000fec0003800000 */
[----:B------:R-:W-:Y:S02]  /*2c10*/  IMAD.MOV R4, RZ, RZ, -R10 ;  /* 0x000000ffff047224 */ /* 0x000fe400078e0a0a */
[----:B------:R-:W-:Y:S02]  /*2c20*/  IMAD.MOV.U32 R5, RZ, RZ, R12 ;  /* 0x000000ffff057224 */ /* 0x000fe400078e000c */
[----:B------:R-:W-:Y:S01]  /*2c30*/  IMAD.MOV.U32 R13, RZ, RZ, R11 ;  /* 0x000000ffff0d7224 */ /* 0x000fe200078e000b */
[----:B------:R-:W-:Y:S01]  /*2c40*/  ISETP.GE.AND P0, PT, R4, RZ, PT ;  /* 0x000000ff0400720c */ /* 0x000fe20003f06270 */
[----:B------:R-:W-:-:S12]  /*2c50*/  IMAD.MOV.U32 R4, RZ, RZ, R2 ;  /* 0x000000ffff047224 */ /* 0x000fd800078e0002 */
[----:B------:R-:W-:Y:S05]  /*2c60*/  @P0 BRA `(.L_x_25) ;  /* 0x0000000400140947 */ /* 0x000fea0003800000 */
[----:B------:R-:W-:Y:S01]  /*2c70*/  IMAD.MOV R6, RZ, RZ, -R5 ;  /* 0x000000ffff067224 */ /* 0x000fe200078e0a05 */
[----:B------:R-:W-:-:S04]  /*2c80*/  PLOP3.LUT P0, PT, PT, PT, PT, 0x80, 0x8 ;  /* 0x000000000008781c */ /* 0x000fc80003f0f070 */
[----:B------:R-:W-:-:S13]  /*2c90*/  ISETP.GT.AND P3, PT, R6, 0xc, PT ;  /* 0x0000000c0600780c */ /* 0x000fda0003f64270 */
[----:B------:R-:W-:Y:S05]  /*2ca0*/  @!P3 BRA `(.L_x_26) ;  /* 0x000000000090b947 */ /* 0x000fea0003800000 */
[----:B------:R-:W-:-:S13]  /*2cb0*/  PLOP3.LUT P0, PT, PT, PT, PT, 0x8, 0x80 ;  /* 0x000000000080781c */ /* 0x000fda0003f0e170 */
.L_x_27:
[C---:B------:R-:W-:Y:S01]  /*2cc0*/  IMAD.SHL.U32 R6, R4.reuse, 0x40, RZ ;  /* 0x0000004004067824 */ /* 0x040fe200078e00ff */
[--C-:B------:R-:W-:Y:S01]  /*2cd0*/  SHF.R.U32.HI R7, RZ, 0x6, R4.reuse ;  /* 0x00000006ff077819 */ /* 0x100fe20000011604 */
[----:B------:R-:W-:Y:S01]  /*2ce0*/  VIADD R5, R5, 0x10 ;  /* 0x0000001005057836 */ /* 0x000fe20000000000 */
[----:B------:R-:W-:Y:S02]  /*2cf0*/  LOP3.LUT R8, R4, 0x38, RZ, 0xc0, !PT ;  /* 0x0000003804087812 */ /* 0x000fe400078ec0ff */
[----:B------:R-:W-:Y:S02]  /*2d00*/  LOP3.LUT R6, R6, 0x1c0, RZ, 0xc0, !PT ;  /* 0x000001c006067812 */ /* 0x000fe400078ec0ff */
[----:B------:R-:W-:Y:S02]  /*2d10*/  SHF.R.U32.HI R9, RZ, 0x9, R4 ;  /* 0x00000009ff097819 */ /* 0x000fe40000011604 */
[----:B------:R-:W-:Y:S01]  /*2d20*/  LOP3.LUT R7, R7, 0x7, RZ, 0xc0, !PT ;  /* 0x0000000707077812 */ /* 0x000fe200078ec0ff */
[----:B------:R-:W-:Y:S01]  /*2d30*/  IMAD R6, R13, 0x200, R6 ;  /* 0x000002000d067824 */ /* 0x000fe200078e0206 */
[----:B------:R-:W-:-:S02]  /*2d40*/  SHF.R.U32.HI R13, RZ, 0xc, R4 ;  /* 0x0000000cff0d7819 */ /* 0x000fc40000011604 */
[----:B------:R-:W-:Y:S02]  /*2d50*/  LOP3.LUT R9, R9, 0x7, RZ, 0xc0, !PT ;  /* 0x0000000709097812 */ /* 0x000fe400078ec0ff */
[----:B------:R-:W-:Y:S01]  /*2d60*/  IADD3 R6, PT, PT, R7, R8, R6 ;  /* 0x0000000807067210 */ /* 0x000fe20007ffe006 */
[C---:B------:R-:W-:Y:S01]  /*2d70*/  IMAD.SHL.U32 R14, R13.reuse, 0x40, RZ ;  /* 0x000000400d0e7824 */ /* 0x040fe200078e00ff */
[--C-:B------:R-:W-:Y:S02]  /*2d80*/  SHF.R.U32.HI R8, RZ, 0x12, R4.reuse ;  /* 0x00000012ff087819 */ /* 0x100fe40000011604 */
[----:B------:R-:W-:Y:S01]  /*2d90*/  LOP3.LUT R13, R13, 0x38, RZ, 0xc0, !PT ;  /* 0x000000380d0d7812 */ /* 0x000fe200078ec0ff */
[----:B------:R-:W-:Y:S01]  /*2da0*/  IMAD R6, R6, 0x8, R9 ;  /* 0x0000000806067824 */ /* 0x000fe200078e0209 */
[----:B------:R-:W-:Y:S02]  /*2db0*/  LOP3.LUT R7, R14, 0x1c0, RZ, 0xc0, !PT ;  /* 0x000001c00e077812 */ /* 0x000fe400078ec0ff */
[----:B------:R-:W-:-:S02]  /*2dc0*/  SHF.R.U32.HI R9, RZ, 0x15, R4 ;  /* 0x00000015ff097819 */ /* 0x000fc40000011604 */
[----:B------:R-:W-:Y:S01]  /*2dd0*/  SHF.R.U32.HI R14, RZ, 0x18, R4 ;  /* 0x00000018ff0e7819 */ /* 0x000fe20000011604 */
[----:B------:R-:W-:Y:S01]  /*2de0*/  IMAD R7, R6, 0x200, R7 ;  /* 0x0000020006077824 */ /* 0x000fe200078e0207 */
[----:B------:R-:W-:Y:S02]  /*2df0*/  LOP3.LUT R8, R8, 0x7, RZ, 0xc0, !PT ;  /* 0x0000000708087812 */ /* 0x000fe400078ec0ff */
[----:B------:R-:W-:Y:S01]  /*2e00*/  LOP3.LUT R6, R9, 0x7, RZ, 0xc0, !PT ;  /* 0x0000000709067812 */ /* 0x000fe200078ec0ff */
[----:B------:R-:W-:Y:S01]  /*2e10*/  IMAD.SHL.U32 R9, R14, 0x40, RZ ;  /* 0x000000400e097824 */ /* 0x000fe200078e00ff */
[----:B------:R-:W-:Y:S02]  /*2e20*/  IADD3 R7, PT, PT, R8, R13, R7 ;  /* 0x0000000d08077210 */ /* 0x000fe40007ffe007 */
[----:B------:R-:W-:Y:S02]  /*2e30*/  ISETP.GE.AND P3, PT, R5, -0xc, PT ;  /* 0xfffffff40500780c */ /* 0x000fe40003f66270 */
[----:B------:R-:W-:Y:S01]  /*2e40*/  LOP3.LUT R9, R9, 0x1c0, RZ, 0xc0, !PT ;  /* 0x000001c009097812 */ /* 0x000fe200078ec0ff */
[----:B------:R-:W-:Y:S01]  /*2e50*/  IMAD R6, R7, 0x8, R6 ;  /* 0x0000000807067824 */ /* 0x000fe200078e0206 */
[----:B------:R-:W-:-:S03]  /*2e60*/  LOP3.LUT R7, R14, 0x38, RZ, 0xc0, !PT ;  /* 0x000000380e077812 */ /* 0x000fc600078ec0ff */
[----:B------:R-:W-:-:S04]  /*2e70*/  IMAD R6, R6, 0x200, R9 ;  /* 0x0000020006067824 */ /* 0x000fc800078e0209 */
[----:B------:R-:W-:-:S05]  /*2e80*/  IMAD.IADD R7, R6, 0x1, R7 ;  /* 0x0000000106077824 */ /* 0x000fca00078e0207 */
[----:B------:R-:W-:Y:S01]  /*2e90*/  LEA.HI R7, R4, R7, RZ, 0x2 ;  /* 0x0000000704077211 */ /* 0x000fe200078f10ff */
[----:B------:R-:W-:-:S04]  /*2ea0*/  IMAD.MOV.U32 R4, RZ, RZ, RZ ;  /* 0x000000ffff047224 */ /* 0x000fc800078e00ff */
[----:B------:R-:W-:-:S04]  /*2eb0*/  IMAD.SHL.U32 R7, R7, 0x8, RZ ;  /* 0x0000000807077824 */ /* 0x000fc800078e00ff */
[----:B------:R-:W-:-:S04]  /*2ec0*/  IMAD.SHL.U32 R7, R7, 0x200, RZ ;  /* 0x0000020007077824 */ /* 0x000fc800078e00ff */
[----:B------:R-:W-:Y:S01]  /*2ed0*/  IMAD.SHL.U32 R13, R7, 0x8, RZ ;  /* 0x00000008070d7824 */ /* 0x000fe200078e00ff */
[----:B------:R-:W-:Y:S06]  /*2ee0*/  @!P3 BRA `(.L_x_27) ;  /* 0xfffffffc0074b947 */ /* 0x000fec000383ffff */
.L_x_26:
[----:B------:R-:W-:-:S05]  /*2ef0*/  IMAD.MOV R6, RZ, RZ, -R5 ;  /* 0x000000ffff067224 */ /* 0x000fca00078e0a05 */
[----:B------:R-:W-:-:S13]  /*2f00*/  ISETP.GT.AND P3, PT, R6, 0x4, PT ;  /* 0x000000040600780c */ /* 0x000fda0003f64270 */
[----:B------:R-:W-:Y:S05]  /*2f10*/  @!P3 BRA `(.L_x_28) ;  /* 0x000000000060b947 */ /* 0x000fea0003800000 */
        /* <DEDUP_REMOVED lines=17> */
[----:B------:R-:W-:Y:S01]  /*3030*/  LOP3.LUT R8, R8, 0x7, RZ, 0xc0, !PT ;  /* 0x0000000708087812 */ /* 0x000fe200078ec0ff */
[----:B------:R-:W-:Y:S01]  /*3040*/  IMAD R7, R6, 0x200, R7 ;  /* 0x0000020006077824 */ /* 0x000fe200078e0207 */
[----:B------:R-:W-:Y:S02]  /*3050*/  LOP3.LUT R6, R9, 0x7, RZ, 0xc0, !PT ;  /* 0x0000000709067812 */ /* 0x000fe400078ec0ff */
[----:B------:R-:W-:Y:S02]  /*3060*/  PLOP3.LUT P0, PT, PT, PT, PT, 0x8, 0x80 ;  /* 0x000000000080781c */ /* 0x000fe40003f0e170 */
[----:B------:R-:W-:Y:S02]  /*3070*/  IADD3 R13, PT, PT, R8, R13, R7 ;  /* 0x0000000d080d7210 */ /* 0x000fe40007ffe007 */
[----:B------:R-:W-:-:S03]  /*3080*/  SHF.R.U32.HI R4, RZ, 0x18, R4 ;  /* 0x00000018ff047819 */ /* 0x000fc60000011604 */
[----:B------:R-:W-:-:S07]  /*3090*/  IMAD R13, R13, 0x8, R6 ;  /* 0x000000080d0d7824 */ /* 0x000fce00078e0206 */
.L_x_28:
[----:B------:R-:W-:-:S13]  /*30a0*/  ISETP.EQ.AND P3, PT, R5, RZ, PT ;  /* 0x000000ff0500720c */ /* 0x000fda0003f62270 */
[----:B------:R-:W-:Y:S05]  /*30b0*/  @!P0 BRA P3, `(.L_x_24) ;  /* 0x0000000000388947 */ /* 0x000fea0001800000 */
.L_x_25:
[C---:B------:R-:W-:Y:S01]  /*30c0*/  IMAD.SHL.U32 R6, R4.reuse, 0x40, RZ ;  /* 0x0000004004067824 */ /* 0x040fe200078e00ff */
[--C-:B------:R-:W-:Y:S01]  /*30d0*/  SHF.R.U32.HI R7, RZ, 0x6, R4.reuse ;  /* 0x00000006ff077819 */ /* 0x100fe20000011604 */
[----:B------:R-:W-:Y:S01]  /*30e0*/  VIADD R5, R5, 0x4 ;  /* 0x0000000405057836 */ /* 0x000fe20000000000 */
[----:B------:R-:W-:Y:S02]  /*30f0*/  LOP3.LUT R8, R4, 0x38, RZ, 0xc0, !PT ;  /* 0x0000003804087812 */ /* 0x000fe400078ec0ff */
[----:B------:R-:W-:Y:S02]  /*3100*/  LOP3.LUT R6, R6, 0x1c0, RZ, 0xc0, !PT ;  /* 0x000001c006067812 */ /* 0x000fe400078ec0ff */
[----:B------:R-:W-:Y:S02]  /*3110*/  ISETP.NE.AND P0, PT, R5, RZ, PT ;  /* 0x000000ff0500720c */ /* 0x000fe40003f05270 */
[----:B------:R-:W-:Y:S01]  /*3120*/  SHF.R.U32.HI R9, RZ, 0x9, R4 ;  /* 0x00000009ff097819 */ /* 0x000fe20000011604 */
[----:B------:R-:W-:Y:S01]  /*3130*/  IMAD R6, R13, 0x200, R6 ;  /* 0x000002000d067824 */ /* 0x000fe200078e0206 */
[----:B------:R-:W-:-:S02]  /*3140*/  LOP3.LUT R7, R7, 0x7, RZ, 0xc0, !PT ;  /* 0x0000000707077812 */ /* 0x000fc400078ec0ff */
[----:B------:R-:W-:Y:S02]  /*3150*/  LOP3.LUT R9, R9, 0x7, RZ, 0xc0, !PT ;  /* 0x0000000709097812 */ /* 0x000fe400078ec0ff */
[----:B------:R-:W-:Y:S02]  /*3160*/  IADD3 R6, PT, PT, R7, R8, R6 ;  /* 0x0000000807067210 */ /* 0x000fe40007ffe006 */
[----:B------:R-:W-:-:S03]  /*3170*/  SHF.R.U32.HI R4, RZ, 0xc, R4 ;  /* 0x0000000cff047819 */ /* 0x000fc60000011604 */
[----:B------:R-:W-:Y:S01]  /*3180*/  IMAD R13, R6, 0x8, R9 ;  /* 0x00000008060d7824 */ /* 0x000fe200078e0209 */
[----:B------:R-:W-:Y:S06]  /*3190*/  @P0 BRA `(.L_x_25) ;  /* 0xfffffffc00c80947 */ /* 0x000fec000383ffff */
.L_x_24:
[----:B------:R-:W-:Y:S01]  /*31a0*/  ISETP.NE.AND P0, PT, R17, RZ, PT ;  /* 0x000000ff1100720c */ /* 0x000fe20003f05270 */
[----:B------:R-:W-:-:S12]  /*31b0*/  IMAD.MOV.U32 R14, RZ, RZ, R4 ;  /* 0x000000ffff0e7224 */ /* 0x000fd800078e0004 */
[----:B------:R-:W-:Y:S05]  /*31c0*/  @!P0 BRA `(.L_x_29) ;  /* 0x0000000000308947 */ /* 0x000fea0003800000 */
[----:B------:R-:W-:Y:S02]  /*31d0*/  ISETP.NE.AND P0, PT, R17, 0x1, PT ;  /* 0x000000011100780c */ /* 0x000fe40003f05270 */
[----:B------:R-:W-:Y:S02]  /*31e0*/  LOP3.LUT R6, R4, 0x7, RZ, 0xc0, !PT ;  /* 0x0000000704067812 */ /* 0x000fe400078ec0ff */
[----:B------:R-:W-:-:S03]  /*31f0*/  SHF.R.U32.HI R14, RZ, 0x3, R4 ;  /* 0x00000003ff0e7819 */ /* 0x000fc60000011604 */
[----:B------:R-:W-:-:S06]  /*3200*/  IMAD R13, R13, 0x8, R6 ;  /* 0x000000080d0d7824 */ /* 0x000fcc00078e0206 */
[----:B------:R-:W-:Y:S05]  /*3210*/  @!P0 BRA `(.L_x_29) ;  /* 0x00000000001c8947 */ /* 0x000fea0003800000 */
[----:B------:R-:W-:Y:S02]  /*3220*/  ISETP.NE.AND P0, PT, R17, 0x2, PT ;  /* 0x000000021100780c */ /* 0x000fe40003f05270 */
[----:B------:R-:W-:Y:S02]  /*3230*/  LOP3.LUT R6, R14, 0x7, RZ, 0xc0, !PT ;  /* 0x000000070e067812 */ /* 0x000fe400078ec0ff */
[----:B------:R-:W-:-:S03]  /*3240*/  SHF.R.U32.HI R14, RZ, 0x6, R4 ;  /* 0x00000006ff0e7819 */ /* 0x000fc60000011604 */
[----:B------:R-:W-:-:S06]  /*3250*/  IMAD R13, R13, 0x8, R6 ;  /* 0x000000080d0d7824 */ /* 0x000fcc00078e0206 */
[----:B------:R-:W-:Y:S02]  /*3260*/  @P0 LOP3.LUT R6, R14, 0x7, RZ, 0xc0, !PT ;  /* 0x000000070e060812 */ /* 0x000fe400078ec0ff */
[----:B------:R-:W-:-:S03]  /*3270*/  @P0 SHF.R.U32.HI R14, RZ, 0x9, R4 ;  /* 0x00000009ff0e0819 */ /* 0x000fc60000011604 */
[----:B------:R-:W-:-:S07]  /*3280*/  @P0 IMAD R13, R13, 0x8, R6 ;  /* 0x000000080d0d0824 */ /* 0x000fce00078e0206 */
.L_x_29:
[----:B------:R-:W-:Y:S05]  /*3290*/  @!P2 BRA `(.L_x_30) ;  /* 0x000000040034a947 */ /* 0x000fea0003800000 */
[----:B------:R-:W-:Y:S01]  /*32a0*/  ISETP.GT.AND P0, PT, R3, RZ, PT ;  /* 0x000000ff0300720c */ /* 0x000fe20003f04270 */
[----:B------:R-:W-:-:S12]  /*32b0*/  UMOV UR4, URZ ;  /* 0x000000ff00047c82 */ /* 0x000fd80008000000 */
[----:B------:R-:W-:Y:S05]  /*32c0*/  @!P0 BRA `(.L_x_31) ;  /* 0x0000000000f08947 */ /* 0x000fea0003800000 */
[----:B------:R-:W-:Y:S01]  /*32d0*/  VIADD R4, R3, -UR4 ;  /* 0x8000000403047c36 */ /* 0x000fe20008000000 */
[----:B------:R-:W-:-:S04]  /*32e0*/  PLOP3.LUT P0, PT, PT, PT, PT, 0x80, 0x8 ;  /* 0x000000000008781c */ /* 0x000fc80003f0f070 */
[----:B------:R-:W-:-:S13]  /*32f0*/  ISETP.GT.AND P3, PT, R4, 0xc, PT ;  /* 0x0000000c0400780c */ /* 0x000fda0003f64270 */
[----:B------:R-:W-:Y:S05]  /*3300*/  @!P3 BRA `(.L_x_32) ;  /* 0x000000000074b947 */ /* 0x000fea0003800000 */
[----:B------:R-:W-:Y:S01]  /*3310*/  PLOP3.LUT P0, PT, PT, PT, PT, 0x8, 0x80 ;  /* 0x000000000080781c */ /* 0x000fe20003f0e170 */
[----:B------:R-:W-:-:S12]  /*3320*/  VIADD R15, R3, 0xfffffff4 ;  /* 0xfffffff4030f7836 */ /* 0x000fd80000000000 */
.L_x_33:
[----:B------:R-:W-:Y:S01]  /*3330*/  IMAD.SHL.U32 R4, R14, 0x100, RZ ;  /* 0x000001000e047824 */ /* 0x000fe200078e00ff */
[--C-:B------:R-:W-:Y:S01]  /*3340*/  SHF.R.U32.HI R5, RZ, 0x8, R14.reuse ;  /* 0x00000008ff057819 */ /* 0x100fe2000001160e */
[----:B------:R-:W-:Y:S01]  /*3350*/  UIADD3 UR4, UPT, UPT, UR4, 0x10, URZ ;  /* 0x0000001004047890 */ /* 0x000fe2000fffe0ff */
[--C-:B------:R-:W-:Y:S02]  /*3360*/  SHF.R.U32.HI R8, RZ, 0x10, R14.reuse ;  /* 0x00000010ff087819 */ /* 0x100fe4000001160e */
[----:B------:R-:W-:Y:S02]  /*3370*/  LOP3.LUT R4, R4, 0xf00, RZ, 0xc0, !PT ;  /* 0x00000f0004047812 */ /* 0x000fe400078ec0ff */
[----:B------:R-:W-:Y:S01]  /*3380*/  LOP3.LUT R6, R14, 0xf0, RZ, 0xc0, !PT ;  /* 0x000000f00e067812 */ /* 0x000fe200078ec0ff */
[----:B------:R-:W-:Y:S01]  /*3390*/  IMAD.SHL.U32 R9, R8, 0x100, RZ ;  /* 0x0000010008097824 */ /* 0x000fe200078e00ff */
[----:B------:R-:W-:Y:S01]  /*33a0*/  SHF.R.U32.HI R7, RZ, 0xc, R14 ;  /* 0x0000000cff077819 */ /* 0x000fe2000001160e */
[----:B------:R-:W-:Y:S01]  /*33b0*/  IMAD R4, R13, 0x1000, R4 ;  /* 0x000010000d047824 */ /* 0x000fe200078e0204 */
[----:B------:R-:W-:-:S02]  /*33c0*/  LOP3.LUT R5, R5, 0xf, RZ, 0xc0, !PT ;  /* 0x0000000f05057812 */ /* 0x000fc400078ec0ff */
[----:B------:R-:W-:Y:S02]  /*33d0*/  LOP3.LUT R7, R7, 0xf, RZ, 0xc0, !PT ;  /* 0x0000000f07077812 */ /* 0x000fe400078ec0ff */
[----:B------:R-:W-:Y:S02]  /*33e0*/  IADD3 R4, PT, PT, R5, R6, R4 ;  /* 0x0000000605047210 */ /* 0x000fe40007ffe004 */
[----:B------:R-:W-:Y:S02]  /*33f0*/  LOP3.LUT R9, R9, 0xf00, RZ, 0xc0, !PT ;  /* 0x00000f0009097812 */ /* 0x000fe400078ec0ff */
[----:B------:R-:W-:Y:S01]  /*3400*/  SHF.R.U32.HI R5, RZ, 0x18, R14 ;  /* 0x00000018ff057819 */ /* 0x000fe2000001160e */
[----:B------:R-:W-:Y:S01]  /*3410*/  IMAD R4, R4, 0x10, R7 ;  /* 0x0000001004047824 */ /* 0x000fe200078e0207 */
[----:B------:R-:W-:Y:S02]  /*3420*/  LOP3.LUT R6, R8, 0xf0, RZ, 0xc0, !PT ;  /* 0x000000f008067812 */ /* 0x000fe400078ec0ff */
[----:B------:R-:W-:Y:S01]  /*3430*/  LOP3.LUT R5, R5, 0xf, RZ, 0xc0, !PT ;  /* 0x0000000f05057812 */ /* 0x000fe200078ec0ff */
[----:B------:R-:W-:Y:S01]  /*3440*/  IMAD R4, R4, 0x1000, R9 ;  /* 0x0000100004047824 */ /* 0x000fe200078e0209 */
[----:B------:R-:W-:-:S04]  /*3450*/  ISETP.LE.AND P3, PT, R15, UR4, PT ;  /* 0x000000040f007c0c */ /* 0x000fc8000bf63270 */
[----:B------:R-:W-:-:S04]  /*3460*/  IADD3 R5, PT, PT, R5, R6, R4 ;  /* 0x0000000605057210 */ /* 0x000fc80007ffe004 */
[----:B------:R-:W-:Y:S01]  /*3470*/  SHF.L.U32.HI R5, R14, 0x4, R5 ;  /* 0x000000040e057819 */ /* 0x000fe20000010605 */
[----:B------:R-:W-:-:S04]  /*3480*/  IMAD.MOV.U32 R14, RZ, RZ, RZ ;  /* 0x000000ffff0e7224 */ /* 0x000fc800078e00ff */
[----:B------:R-:W-:-:S05]  /*3490*/  IMAD.SHL.U32 R5, R5, 0x1000, RZ ;  /* 0x0000100005057824 */ /* 0x000fca00078e00ff */
[----:B------:R-:W-:-:S05]  /*34a0*/  SHF.L.U32.HI R5, R8, 0x4, R5 ;  /* 0x0000000408057819 */ /* 0x000fca0000010605 */
[----:B------:R-:W-:-:S05]  /*34b0*/  IMAD.SHL.U32 R5, R5, 0x1000, RZ ;  /* 0x0000100005057824 */ /* 0x000fca00078e00ff */
[----:B------:R-:W-:Y:S01]  /*34c0*/  SHF.L.U32.HI R13, RZ, 0x4, R5 ;  /* 0x00000004ff0d7819 */ /* 0x000fe20000010605 */
[----:B------:R-:W-:Y:S06]  /*34d0*/  @!P3 BRA `(.L_x_33) ;  /* 0xfffffffc0094b947 */ /* 0x000fec000383ffff */
.L_x_32:
[----:B------:R-:W-:-:S05]  /*34e0*/  VIADD R4, R3, -UR4 ;  /* 0x8000000403047c36 */ /* 0x000fca0008000000 */
[----:B------:R-:W-:-:S13]  /*34f0*/  ISETP.GT.AND P3, PT, R4, 0x4, PT ;  /* 0x000000040400780c */ /* 0x000fda0003f64270 */
[----:B------:R-:W-:Y:S05]  /*3500*/  @!P3 BRA `(.L_x_34) ;  /* 0x000000000058b947 */ /* 0x000fea0003800000 */
        /* <DEDUP_REMOVED lines=18> */
[----:B------:R-:W-:-:S04]  /*3630*/  PLOP3.LUT P0, PT, PT, PT, PT, 0x8, 0x80 ;  /* 0x000000000080781c */ /* 0x000fc80003f0e170 */
[----:B------:R-:W-:-:S04]  /*3640*/  IADD3 R5, PT, PT, R5, R8, R4 ;  /* 0x0000000805057210 */ /* 0x000fc80007ffe004 */
[----:B------:R-:W-:Y:S01]  /*3650*/  SHF.L.U32.HI R13, R14, 0x4, R5 ;  /* 0x000000040e0d7819 */ /* 0x000fe20000010605 */
[----:B------:R-:W-:-:S07]  /*3660*/  IMAD.MOV.U32 R14, RZ, RZ, RZ ;  /* 0x000000ffff0e7224 */ /* 0x000fce00078e00ff */
.L_x_34:
[----:B------:R-:W-:-:S13]  /*3670*/  ISETP.NE.OR P0, PT, R3, UR4, P0 ;  /* 0x0000000403007c0c */ /* 0x000fda0008705670 */
[----:B------:R-:W-:Y:S05]  /*3680*/  @!P0 BRA `(.L_x_30) ;  /* 0x0000000000388947 */ /* 0x000fea0003800000 */
.L_x_31:
[----:B------:R-:W-:Y:S01]  /*3690*/  UIADD3 UR4, UPT, UPT, UR4, 0x4, URZ ;  /* 0x0000000404047890 */ /* 0x000fe2000fffe0ff */
[C---:B------:R-:W-:Y:S01]  /*36a0*/  IMAD.SHL.U32 R4, R14.reuse, 0x100, RZ ;  /* 0x000001000e047824 */ /* 0x040fe200078e00ff */
[--C-:B------:R-:W-:Y:S02]  /*36b0*/  SHF.R.U32.HI R5, RZ, 0x8, R14.reuse ;  /* 0x00000008ff057819 */ /* 0x100fe4000001160e */
[----:B------:R-:W-:Y:S02]  /*36c0*/  LOP3.LUT R6, R14, 0xf0, RZ, 0xc0, !PT ;  /* 0x000000f00e067812 */ /* 0x000fe400078ec0ff */
[----:B------:R-:W-:Y:S02]  /*36d0*/  LOP3.LUT R4, R4, 0xf00, RZ, 0xc0, !PT ;  /* 0x00000f0004047812 */ /* 0x000fe400078ec0ff */
[----:B------:R-:W-:Y:S02]  /*36e0*/  ISETP.NE.AND P0, PT, R3, UR4, PT ;  /* 0x0000000403007c0c */ /* 0x000fe4000bf05270 */
        /* <DEDUP_REMOVED lines=8> */
.L_x_30:
[----:B------:R-:W-:Y:S01]  /*3770*/  IMAD R15, R11, 0x4, R16 ;  /* 0x000000040b0f7824 */ /* 0x000fe200078e0210 */
[----:B------:R-:W0:Y:S04]  /*3780*/  LDC.64 R8, c[0x0][0x388] ;  /* 0x0000e200ff087b82 */ /* 0x000e280000000a00 */
[----:B------:R-:W2:Y:S01]  /*3790*/  LDL R4, [R15] ;  /* 0x000000000f047983 */ /* 0x000ea20000100800 */
[----:B------:R-:W-:Y:S01]  /*37a0*/  ISETP.NE.AND P0, PT, R19, RZ, PT ;  /* 0x000000ff1300720c */ /* 0x000fe20003f05270 */
[----:B--2---:R-:W-:-:S04]  /*37b0*/  IMAD R5, R4, 0x10, R11 ;  /* 0x0000001004057824 */ /* 0x004fc800078e020b */
[----:B------:R-:W-:-:S06]  /*37c0*/  IMAD R5, R5, 0x10, R0 ;  /* 0x0000001005057824 */ /* 0x000fcc00078e0200 */
[----:B------:R-:W5:Y:S02]  /*37d0*/  LDL.128 R4, [R5] ;  /* 0x0000000005047983 */ /* 0x000f640000100c00 */
[----:B0-----:R-:W-:Y:S05]  /*37e0*/  @!P0 BRA `(.L_x_35) ;  /* 0x00000000002c8947 */ /* 0x001fea0003800000 */
[----:B------:R-:W-:Y:S02]  /*37f0*/  ISETP.NE.AND P0, PT, R19, 0x1, PT ;  /* 0x000000011300780c */ /* 0x000fe40003f05270 */
[----:B------:R-:W-:-:S05]  /*3800*/  LOP3.LUT R18, R14, 0xf, RZ, 0xc0, !PT ;  /* 0x0000000f0e127812 */ /* 0x000fca00078ec0ff */
[----:B------:R-:W-:-:S06]  /*3810*/  IMAD R13, R13, 0x10, R18 ;  /* 0x000000100d0d7824 */ /* 0x000fcc00078e0212 */
[----:B------:R-:W-:Y:S05]  /*3820*/  @!P0 BRA `(.L_x_35) ;  /* 0x00000000001c8947 */ /* 0x000fea0003800000 */
[----:B------:R-:W-:Y:S02]  /*3830*/  ISETP.NE.AND P0, PT, R19, 0x2, PT ;  /* 0x000000021300780c */ /* 0x000fe40003f05270 */
[----:B------:R-:W-:-:S04]  /*3840*/  SHF.R.U32.HI R15, RZ, 0x4, R14 ;  /* 0x00000004ff0f7819 */ /* 0x000fc8000001160e */
[----:B------:R-:W-:-:S05]  /*3850*/  LOP3.LUT R18, R15, 0xf, RZ, 0xc0, !PT ;  /* 0x0000000f0f127812 */ /* 0x000fca00078ec0ff */
[----:B------:R-:W-:Y:S02]  /*3860*/  IMAD R13, R13, 0x10, R18 ;  /* 0x000000100d0d7824 */ /* 0x000fe400078e0212 */
[----:B------:R-:W-:-:S04]  /*3870*/  @P0 SHF.R.U32.HI R14, RZ, 0x8, R14 ;  /* 0x00000008ff0e0819 */ /* 0x000fc8000001160e */
[----:B------:R-:W-:-:S05]  /*3880*/  @P0 LOP3.LUT R14, R14, 0xf, RZ, 0xc0, !PT ;  /* 0x0000000f0e0e0812 */ /* 0x000fca00078ec0ff */
[----:B------:R-:W-:-:S07]  /*3890*/  @P0 IMAD R13, R13, 0x10, R14 ;  /* 0x000000100d0d0824 */ /* 0x000fce00078e020e */
.L_x_35:
[----:B------:R-:W-:Y:S02]  /*38a0*/  VIADD R11, R11, 0x1 ;  /* 0x000000010b0b7836 */ /* 0x000fe40000000000 */
[----:B------:R-:W-:-:S03]  /*38b0*/  IMAD.WIDE R8, R13, 0x10, R8 ;  /* 0x000000100d087825 */ /* 0x000fc600078e0208 */
[----:B------:R-:W-:Y:S02]  /*38c0*/  ISETP.NE.AND P0, PT, R11, 0x10, PT ;  /* 0x000000100b00780c */ /* 0x000fe40003f05270 */
[----:B-----5:R0:W-:Y:S11]  /*38d0*/  STG.E.128 desc[UR6][R8.64], R4 ;  /* 0x0000000408007986 */ /* 0x0201f6000c101d06 */
[----:B------:R-:W-:Y:S05]  /*38e0*/  @!P0 EXIT ;  /* 0x000000000000894d */ /* 0x000fea0003800000 */
[----:B------:R-:W-:Y:S05]  /*38f0*/  BRA `(.L_x_36) ;  /* 0xfffffff000b87947 */ /* 0x000fea000383ffff */
.L_x_23:
[----:B------:R-:W-:Y:S01]  /*3900*/  ISETP.GE.U32.AND P1, PT, R4, 0x3, PT ;  /* 0x000000030400780c */ /* 0x000fe20003f26070 */
[----:B------:R-:W-:Y:S01]  /*3910*/  IMAD.MOV.U32 R12, RZ, RZ, RZ ;  /* 0x000000ffff0c7224 */ /* 0x000fe200078e00ff */
[----:B------:R-:W-:Y:S01]  /*3920*/  LOP3.LUT R3, R7, 0x3, RZ, 0xc0, !PT ;  /* 0x0000000307037812 */ /* 0x000fe200078ec0ff */
[----:B------:R-:W-:-:S10]  /*3930*/  IMAD.MOV.U32 R6, RZ, RZ, R2 ;  /* 0x000000ffff067224 */ /* 0x000fd400078e0002 */
[----:B------:R-:W-:Y:S05]  /*3940*/  @!P1 BRA `(.L_x_37) ;  /* 0x00000004006c9947 */ /* 0x000fea0003800000 */
[----:B------:R-:W-:Y:S01]  /*3950*/  LOP3.LUT R14, R7, 0x7ffffffc, RZ, 0xc0, !PT ;  /* 0x7ffffffc070e7812 */ /* 0x000fe200078ec0ff */
[----:B------:R-:W-:Y:S01]  /*3960*/  UMOV UR4, URZ ;  /* 0x000000ff00047c82 */ /* 0x000fe20008000000 */
[----:B------:R-:W-:Y:S02]  /*3970*/  IMAD.MOV.U32 R13, RZ, RZ, RZ ;  /* 0x000000ffff0d7224 */ /* 0x000fe400078e00ff */
[----:B------:R-:W-:Y:S01]  /*3980*/  ISETP.GT.AND P0, PT, R14, RZ, PT ;  /* 0x000000ff0e00720c */ /* 0x000fe20003f04270 */
[----:B------:R-:W-:-:S12]  /*3990*/  IMAD.MOV.U32 R6, RZ, RZ, R2 ;  /* 0x000000ffff067224 */ /* 0x000fd800078e0002 */
[----:B------:R-:W-:Y:S05]  /*39a0*/  @!P0 BRA `(.L_x_38) ;  /* 0x0000000400188947 */ /* 0x000fea0003800000 */
[----:B------:R-:W-:Y:S01]  /*39b0*/  VIADD R4, R14, -UR4 ;  /* 0x800000040e047c36 */ /* 0x000fe20008000000 */
[----:B------:R-:W-:-:S04]  /*39c0*/  PLOP3.LUT P0, PT, PT, PT, PT, 0x80, 0x8 ;  /* 0x000000000008781c */ /* 0x000fc80003f0f070 */
[----:B------:R-:W-:-:S13]  /*39d0*/  ISETP.GT.AND P2, PT, R4, 0xc, PT ;  /* 0x0000000c0400780c */ /* 0x000fda0003f44270 */
[----:B------:R-:W-:Y:S05]  /*39e0*/  @!P2 BRA `(.L_x_39) ;  /* 0x000000000094a947 */ /* 0x000fea0003800000 */
[----:B------:R-:W-:Y:S01]  /*39f0*/  PLOP3.LUT P0, PT, PT, PT, PT, 0x8, 0x80 ;  /* 0x000000000080781c */ /* 0x000fe20003f0e170 */
[----:B------:R-:W-:-:S12]  /*3a00*/  VIADD R12, R14, 0xfffffff4 ;  /* 0xfffffff40e0c7836 */ /* 0x000fd80000000000 */
.L_x_40:
        /* <DEDUP_REMOVED lines=13> */
[--C-:B------:R-:W-:Y:S01]  /*3ae0*/  SHF.R.U32.HI R5, RZ, 0x12, R6.reuse ;  /* 0x00000012ff057819 */ /* 0x100fe20000011606 */
[----:B------:R-:W-:Y:S01]  /*3af0*/  IMAD R4, R4, 0x8, R9 ;  /* 0x0000000804047824 */ /* 0x000fe200078e0209 */
[--C-:B------:R-:W-:Y:S02]  /*3b00*/  SHF.R.U32.HI R8, RZ, 0x15, R6.reuse ;  /* 0x00000015ff087819 */ /* 0x100fe40000011606 */
[----:B------:R-:W-:Y:S01]  /*3b10*/  LOP3.LUT R10, R10, 0x38, RZ, 0xc0, !PT ;  /* 0x000000380a0a7812 */ /* 0x000fe200078ec0ff */
[----:B------:R-:W-:Y:S01]  /*3b20*/  IMAD R4, R4, 0x200, R11 ;  /* 0x0000020004047824 */ /* 0x000fe200078e020b */
[----:B------:R-:W-:-:S02]  /*3b30*/  SHF.R.U32.HI R11, RZ, 0x18, R6 ;  /* 0x00000018ff0b7819 */ /* 0x000fc40000011606 */
[----:B------:R-:W-:Y:S02]  /*3b40*/  LOP3.LUT R5, R5, 0x7, RZ, 0xc0, !PT ;  /* 0x0000000705057812 */ /* 0x000fe400078ec0ff */
[----:B------:R-:W-:Y:S01]  /*3b50*/  LOP3.LUT R9, R8, 0x7, RZ, 0xc0, !PT ;  /* 0x0000000708097812 */ /* 0x000fe200078ec0ff */
[----:B------:R-:W-:Y:S01]  /*3b60*/  IMAD.SHL.U32 R8, R11, 0x40, RZ ;  /* 0x000000400b087824 */ /* 0x000fe200078e00ff */
[----:B------:R-:W-:Y:S02]  /*3b70*/  IADD3 R4, PT, PT, R5, R10, R4 ;  /* 0x0000000a05047210 */ /* 0x000fe40007ffe004 */
[----:B------:R-:W-:Y:S02]  /*3b80*/  LOP3.LUT R11, R11, 0x38, RZ, 0xc0, !PT ;  /* 0x000000380b0b7812 */ /* 0x000fe400078ec0ff */
[----:B------:R-:W-:Y:S01]  /*3b90*/  LOP3.LUT R5, R8, 0x1c0, RZ, 0xc0, !PT ;  /* 0x000001c008057812 */ /* 0x000fe200078ec0ff */
[----:B------:R-:W-:Y:S01]  /*3ba0*/  IMAD R4, R4, 0x8, R9 ;  /* 0x0000000804047824 */ /* 0x000fe200078e0209 */
[----:B------:R-:W-:-:S03]  /*3bb0*/  ISETP.LE.AND P2, PT, R12, UR4, PT ;  /* 0x000000040c007c0c */ /* 0x000fc6000bf43270 */
        /* <DEDUP_REMOVED lines=8> */
.L_x_39:
        /* <DEDUP_REMOVED lines=18> */
[----:B------:R-:W-:Y:S02]  /*3d60*/  LOP3.LUT R10, R10, 0x38, RZ, 0xc0, !PT ;  /* 0x000000380a0a7812 */ /* 0x000fe400078ec0ff */
[----:B------:R-:W-:Y:S01]  /*3d70*/  LOP3.LUT R5, R5, 0x7, RZ, 0xc0, !PT ;  /* 0x0000000705057812 */ /* 0x000fe200078ec0ff */
[----:B------:R-:W-:Y:S01]  /*3d80*/  IMAD R4, R4, 0x200, R11 ;  /* 0x0000020004047824 */ /* 0x000fe200078e020b */
[----:B------:R-:W-:-:S02]  /*3d90*/  SHF.R.U32.HI R8, RZ, 0x15, R6 ;  /* 0x00000015ff087819 */ /* 0x000fc40000011606 */
[----:B------:R-:W-:Y:S02]  /*3da0*/  PLOP3.LUT P0, PT, PT, PT, PT, 0x8, 0x80 ;  /* 0x000000000080781c */ /* 0x000fe40003f0e170 */
[----:B------:R-:W-:Y:S02]  /*3db0*/  IADD3 R4, PT, PT, R5, R10, R4 ;  /* 0x0000000a05047210 */ /* 0x000fe40007ffe004 */
[----:B------:R-:W-:Y:S02]  /*3dc0*/  LOP3.LUT R13, R8, 0x7, RZ, 0xc0, !PT ;  /* 0x00000007080d7812 */ /* 0x000fe400078ec0ff */
[----:B------:R-:W-:-:S03]  /*3dd0*/  SHF.R.U32.HI R6, RZ, 0x18, R6 ;  /* 0x00000018ff067819 */ /* 0x000fc60000011606 */
[----:B------:R-:W-:-:S07]  /*3de0*/  IMAD R13, R4, 0x8, R13 ;  /* 0x00000008040d7824 */ /* 0x000fce00078e020d */
.L_x_41:
[----:B------:R-:W-:-:S13]  /*3df0*/  ISETP.EQ.AND P2, PT, R14, UR4, PT ;  /* 0x000000040e007c0c */ /* 0x000fda000bf42270 */
[----:B------:R-:W-:Y:S05]  /*3e00*/  @!P0 BRA P2, `(.L_x_42) ;  /* 0x0000000000388947 */ /* 0x000fea0001000000 */
.L_x_38:
        /* <DEDUP_REMOVED lines=14> */
.L_x_42:
[----:B------:R-:W-:-:S07]  /*3ef0*/  IMAD.SHL.U32 R12, R13, 0x8, RZ ;  /* 0x000000080d0c7824 */ /* 0x000fce00078e00ff */
.L_x_37:
[----:B------:R-:W2:Y:S01]  /*3f00*/  LDL R5, [R1+0x200] ;  /* 0x0002000001057983 */ /* 0x000ea20000100800 */
[----:B------:R-:W-:Y:S01]  /*3f10*/  ISETP.NE.AND P2, PT, R3, RZ, PT ;  /* 0x000000ff0300720c */ /* 0x000fe20003f45270 */
[----:B--2---:R-:W-:-:S04]  /*3f20*/  IMAD.SHL.U32 R5, R5, 0x10, RZ ;  /* 0x0000001005057824 */ /* 0x004fc800078e00ff */
[----:B------:R-:W-:Y:S02]  /*3f30*/  IMAD R8, R5, 0x10, R0 ;  /* 0x0000001005087824 */ /* 0x000fe400078e0200 */
[----:B------:R-:W0:Y:S04]  /*3f40*/  LDC.64 R4, c[0x0][0x388] ;  /* 0x0000e200ff047b82 */ /* 0x000e280000000a00 */
[----:B------:R-:W5:Y:S02]  /*3f50*/  LDL.128 R8, [R8] ;  /* 0x0000000008087983 */ /* 0x000f640000100c00 */
[----:B------:R-:W-:Y:S05]  /*3f60*/  @!P2 BRA `(.L_x_43) ;  /* 0x00000000002ca947 */ /* 0x000fea0003800000 */
[----:B------:R-:W-:Y:S02]  /*3f70*/  ISETP.NE.AND P0, PT, R3, 0x1, PT ;  /* 0x000000010300780c */ /* 0x000fe40003f05270 */
[----:B------:R-:W-:-:S05]  /*3f80*/  LOP3.LUT R13, R6, 0x7, RZ, 0xc0, !PT ;  /* 0x00000007060d7812 */ /* 0x000fca00078ec0ff */
[----:B------:R-:W-:-:S06]  /*3f90*/  IMAD.IADD R13, R13, 0x1, R12 ;  /* 0x000000010d0d7824 */ /* 0x000fcc00078e020c */
        /* <DEDUP_REMOVED lines=8> */
.L_x_43:
[----:B0-----:R-:W-:-:S04]  /*4020*/  IMAD.WIDE R12, R13, 0x10, R4 ;  /* 0x000000100d0c7825 */ /* 0x001fc800078e0204 */
[----:B------:R-:W-:Y:S01]  /*4030*/  IMAD.MOV.U32 R14, RZ, RZ, 0x8 ;  /* 0x00000008ff0e7424 */ /* 0x000fe200078e00ff */
[----:B-----5:R0:W-:Y:S01]  /*4040*/  STG.E.128 desc[UR6][R12.64], R8 ;  /* 0x000000080c007986 */ /* 0x0201e2000c101d06 */
[----:B------:R-:W-:Y:S01]  /*4050*/  IMAD.MOV.U32 R6, RZ, RZ, R2 ;  /* 0x000000ffff067224 */ /* 0x000fe200078e0002 */
[----:B------:R-:W-:Y:S06]  /*4060*/  @!P1 BRA `(.L_x_44) ;  /* 0x00000004006c9947 */ /* 0x000fec0003800000 */
[----:B------:R-:W-:Y:S01]  /*4070*/  LOP3.LUT R15, R7, 0x7ffffffc, RZ, 0xc0, !PT ;  /* 0x7ffffffc070f7812 */ /* 0x000fe200078ec0ff */
[----:B------:R-:W-:Y:S01]  /*4080*/  UMOV UR4, URZ ;  /* 0x000000ff00047c82 */ /* 0x000fe20008000000 */
[----:B0-----:R-:W-:Y:S02]  /*4090*/  IMAD.MOV.U32 R13, RZ, RZ, 0x1 ;  /* 0x00000001ff0d7424 */ /* 0x001fe400078e00ff */
        /* <DEDUP_REMOVED lines=9> */
.L_x_47:
[----:B------:R-:W-:Y:S01]  /*4130*/  IMAD.SHL.U32 R8, R6, 0x40, RZ ;  /* 0x0000004006087824 */ /* 0x000fe200078e00ff */
[--C-:B------:R-:W-:Y:S01]  /*4140*/  SHF.R.U32.HI R9, RZ, 0x6, R6.reuse ;  /* 0x00000006ff097819 */ /* 0x100fe20000011606 */
[----:B------:R-:W-:Y:S01]  /*4150*/  UIADD3 UR4, UPT, UPT, UR4, 0x10, URZ ;  /* 0x0000001004047890 */ /* 0x000fe2000fffe0ff */
[--C-:B------:R-:W-:Y:S02]  /*4160*/  SHF.R.U32.HI R12, RZ, 0xc, R6.reuse ;  /* 0x0000000cff0c7819 */ /* 0x100fe40000011606 */
[----:B------:R-:W-:Y:S02]  /*4170*/  LOP3.LUT R8, R8, 0x1c0, RZ, 0xc0, !PT ;  /* 0x000001c008087812 */ /* 0x000fe400078ec0ff */
[----:B------:R-:W-:Y:S02]  /*4180*/  LOP3.LUT R10, R6, 0x38, RZ, 0xc0, !PT ;  /* 0x00000038060a7812 */ /* 0x000fe400078ec0ff */
[----:B------:R-:W-:Y:S01]  /*4190*/  SHF.R.U32.HI R11, RZ, 0x9, R6 ;  /* 0x00000009ff0b7819 */ /* 0x000fe20000011606 */
[----:B------:R-:W-:Y:S01]  /*41a0*/  IMAD R8, R13, 0x200, R8 ;  /* 0x000002000d087824 */ /* 0x000fe200078e0208 */
[----:B------:R-:W-:Y:S01]  /*41b0*/  LOP3.LUT R9, R9, 0x7, RZ, 0xc0, !PT ;  /* 0x0000000709097812 */ /* 0x000fe200078ec0ff */
[----:B------:R-:W-:Y:S01]  /*41c0*/  IMAD.SHL.U32 R13, R12, 0x40, RZ ;  /* 0x000000400c0d7824 */ /* 0x000fe200078e00ff */
[----:B------:R-:W-:-:S02]  /*41d0*/  LOP3.LUT R11, R11, 0x7, RZ, 0xc0, !PT ;  /* 0x000000070b0b7812 */ /* 0x000fc400078ec0ff */
        /* <DEDUP_REMOVED lines=24> */
.L_x_46:
        /* <DEDUP_REMOVED lines=27> */
.L_x_48:
[----:B------:R-:W-:-:S13]  /*4510*/  ISETP.NE.OR P0, PT, R15, UR4, P0 ;  /* 0x000000040f007c0c */ /* 0x000fda0008705670 */
[----:B------:R-:W-:Y:S05]  /*4520*/  @!P0 BRA `(.L_x_49) ;  /* 0x0000000000388947 */ /* 0x000fea0003800000 */
.L_x_45:
        /* <DEDUP_REMOVED lines=14> */
.L_x_49:
[----:B------:R-:W-:-:S07]  /*4610*/  IMAD.SHL.U32 R14, R13, 0x8, RZ ;  /* 0x000000080d0e7824 */ /* 0x000fce00078e00ff */
.L_x_44:
[----:B0-----:R-:W2:Y:S02]  /*4620*/  LDL R9, [R1+0x204] ;  /* 0x0002040001097983 */ /* 0x001ea40000100800 */
[----:B--2---:R-:W-:-:S04]  /*4630*/  IMAD.SHL.U32 R9, R9, 0x10, RZ ;  /* 0x0000001009097824 */ /* 0x004fc800078e00ff */
[----:B------:R-:W-:-:S06]  /*4640*/  IMAD R9, R9, 0x10, R0 ;  /* 0x0000001009097824 */ /* 0x000fcc00078e0200 */
[----:B------:R-:W5:Y:S01]  /*4650*/  LDL.128 R8, [R9+0x10] ;  /* 0x0000100009087983 */ /* 0x000f620000100c00 */
        /* <DEDUP_REMOVED lines=12> */
.L_x_50:
[----:B------:R-:W-:-:S04]  /*4720*/  IMAD.WIDE R12, R13, 0x10, R4 ;  /* 0x000000100d0c7825 */ /* 0x000fc800078e0204 */
        /* <DEDUP_REMOVED lines=16> */
.L_x_54:
        /* <DEDUP_REMOVED lines=35> */
.L_x_53:
        /* <DEDUP_REMOVED lines=27> */
.L_x_55:
[----:B------:R-:W-:-:S13]  /*4c10*/  ISETP.NE.OR P0, PT, R15, UR4, P0 ;  /* 0x000000040f007c0c */ /* 0x000fda0008705670 */
[----:B------:R-:W-:Y:S05]  /*4c20*/  @!P0 BRA `(.L_x_56) ;  /* 0x0000000000388947 */ /* 0x000fea0003800000 */
.L_x_52:
        /* <DEDUP_REMOVED lines=14> */
.L_x_56:
[----:B------:R-:W-:-:S07]  /*4d10*/  IMAD.SHL.U32 R14, R13, 0x8, RZ ;  /* 0x000000080d0e7824 */ /* 0x000fce00078e00ff */
.L_x_51:
        /* <DEDUP_REMOVED lines=16> */
.L_x_57:
        /* <DEDUP_REMOVED lines=17> */
.L_x_61:
        /* <DEDUP_REMOVED lines=35> */
.L_x_60:
        /* <DEDUP_REMOVED lines=27> */
.L_x_62:
[----:B------:R-:W-:-:S13]  /*5310*/  ISETP.NE.OR P0, PT, R15, UR4, P0 ;  /* 0x000000040f007c0c */ /* 0x000fda0008705670 */
[----:B------:R-:W-:Y:S05]  /*5320*/  @!P0 BRA `(.L_x_63) ;  /* 0x0000000000388947 */ /* 0x000fea0003800000 */
.L_x_59:
        /* <DEDUP_REMOVED lines=14> */
.L_x_63:
[----:B------:R-:W-:-:S07]  /*5410*/  IMAD.SHL.U32 R14, R13, 0x8, RZ ;  /* 0x000000080d0e7824 */ /* 0x000fce00078e00ff */
.L_x_58:
        /* <DEDUP_REMOVED lines=16> */
.L_x_64:
        /* <DEDUP_REMOVED lines=17> */
.L_x_68:
        /* <DEDUP_REMOVED lines=35> */
.L_x_67:
        /* <DEDUP_REMOVED lines=27> */
.L_x_69:
[----:B------:R-:W-:-:S13]  /*5a10*/  ISETP.NE.OR P0, PT, R15, UR4, P0 ;  /* 0x000000040f007c0c */ /* 0x000fda0008705670 */
[----:B------:R-:W-:Y:S05]  /*5a20*/  @!P0 BRA `(.L_x_70) ;  /* 0x0000000000388947 */ /* 0x000fea0003800000 */
.L_x_66:
        /* <DEDUP_REMOVED lines=14> */
.L_x_70:
[----:B------:R-:W-:-:S07]  /*5b10*/  IMAD.SHL.U32 R14, R13, 0x8, RZ ;  /* 0x000000080d0e7824 */ /* 0x000fce00078e00ff */
.L_x_65:
        /* <DEDUP_REMOVED lines=16> */
.L_x_71:
        /* <DEDUP_REMOVED lines=17> */
.L_x_75:
        /* <DEDUP_REMOVED lines=35> */
.L_x_74:
        /* <DEDUP_REMOVED lines=27> */
.L_x_76:
[----:B------:R-:W-:-:S13]  /*6110*/  ISETP.NE.OR P0, PT, R15, UR4, P0 ;  /* 0x000000040f007c0c */ /* 0x000fda0008705670 */
[----:B------:R-:W-:Y:S05]  /*6120*/  @!P0 BRA `(.L_x_77) ;  /* 0x0000000000388947 */ /* 0x000fea0003800000 */
.L_x_73:
        /* <DEDUP_REMOVED lines=14> */
.L_x_77:
[----:B------:R-:W-:-:S07]  /*6210*/  IMAD.SHL.U32 R14, R13, 0x8, RZ ;  /* 0x000000080d0e7824 */ /* 0x000fce00078e00ff */
.L_x_72:
        /* <DEDUP_REMOVED lines=16> */
.L_x_78:
        /* <DEDUP_REMOVED lines=17> */
.L_x_82:
        /* <DEDUP_REMOVED lines=35> */
.L_x_81:
        /* <DEDUP_REMOVED lines=27> */
.L_x_83:
[----:B------:R-:W-:-:S13]  /*6810*/  ISETP.NE.OR P0, PT, R15, UR4, P0 ;  /* 0x000000040f007c0c */ /* 0x000fda0008705670 */
[----:B------:R-:W-:Y:S05]  /*6820*/  @!P0 BRA `(.L_x_84) ;  /* 0x0000000000388947 */ /* 0x000fea0003800000 */
.L_x_80:
        /* <DEDUP_REMOVED lines=14> */
.L_x_84:
[----:B------:R-:W-:-:S07]  /*6910*/  IMAD.SHL.U32 R14, R13, 0x8, RZ ;  /* 0x000000080d0e7824 */ /* 0x000fce00078e00ff */
.L_x_79:
        /* <DEDUP_REMOVED lines=16> */
.L_x_85:
        /* <DEDUP_REMOVED lines=17> */
.L_x_89:
        /* <DEDUP_REMOVED lines=35> */
.L_x_88:
        /* <DEDUP_REMOVED lines=27> */
.L_x_90:
[----:B------:R-:W-:-:S13]  /*6f10*/  ISETP.NE.OR P0, PT, R15, UR4, P0 ;  /* 0x000000040f007c0c */ /* 0x000fda0008705670 */
[----:B------:R-:W-:Y:S05]  /*6f20*/  @!P0 BRA `(.L_x_91) ;  /* 0x0000000000388947 */ /* 0x000fea0003800000 */
.L_x_87:
        /* <DEDUP_REMOVED lines=14> */
.L_x_91:
[----:B------:R-:W-:-:S07]  /*7010*/  IMAD.SHL.U32 R14, R13, 0x8, RZ ;  /* 0x000000080d0e7824 */ /* 0x000fce00078e00ff */
.L_x_86:
        /* <DEDUP_REMOVED lines=16> */
.L_x_92:
        /* <DEDUP_REMOVED lines=17> */
.L_x_96:
        /* <DEDUP_REMOVED lines=35> */
.L_x_95:
        /* <DEDUP_REMOVED lines=27> */
.L_x_97:
[----:B------:R-:W-:-:S13]  /*7610*/  ISETP.NE.OR P0, PT, R15, UR4, P0 ;  /* 0x000000040f007c0c */ /* 0x000fda0008705670 */
[----:B------:R-:W-:Y:S05]  /*7620*/  @!P0 BRA `(.L_x_98) ;  /* 0x0000000000388947 */ /* 0x000fea0003800000 */
.L_x_94:
        /* <DEDUP_REMOVED lines=14> */
.L_x_98:
[----:B------:R-:W-:-:S07]  /*7710*/  IMAD.SHL.U32 R14, R13, 0x8, RZ ;  /* 0x000000080d0e7824 */ /* 0x000fce00078e00ff */
.L_x_93:
        /* <DEDUP_REMOVED lines=16> */
.L_x_99:
        /* <DEDUP_REMOVED lines=17> */
.L_x_103:
        /* <DEDUP_REMOVED lines=35> */
.L_x_102:
        /* <DEDUP_REMOVED lines=27> */
.L_x_104:
[----:B------:R-:W-:-:S13]  /*7d10*/  ISETP.NE.OR P0, PT, R15, UR4, P0 ;  /* 0x000000040f007c0c */ /* 0x000fda0008705670 */
[----:B------:R-:W-:Y:S05]  /*7d20*/  @!P0 BRA `(.L_x_105) ;  /* 0x0000000000388947 */ /* 0x000fea0003800000 */
.L_x_101:
        /* <DEDUP_REMOVED lines=14> */
.L_x_105:
[----:B------:R-:W-:-:S07]  /*7e10*/  IMAD.SHL.U32 R14, R13, 0x8, RZ ;  /* 0x000000080d0e7824 */ /* 0x000fce00078e00ff */
.L_x_100:
        /* <DEDUP_REMOVED lines=16> */
.L_x_106:
        /* <DEDUP_REMOVED lines=17> */
.L_x_110:
        /* <DEDUP_REMOVED lines=35> */
.L_x_109:
        /* <DEDUP_REMOVED lines=27> */
.L_x_111:
[----:B------:R-:W-:-:S13]  /*8410*/  ISETP.NE.OR P0, PT, R15, UR4, P0 ;  /* 0x000000040f007c0c */ /* 0x000fda0008705670 */
[----:B------:R-:W-:Y:S05]  /*8420*/  @!P0 BRA `(.L_x_112) ;  /* 0x0000000000388947 */ /* 0x000fea0003800000 */
.L_x_108:
        /* <DEDUP_REMOVED lines=14> */
.L_x_112:
[----:B------:R-:W-:-:S07]  /*8510*/  IMAD.SHL.U32 R14, R13, 0x8, RZ ;  /* 0x000000080d0e7824 */ /* 0x000fce00078e00ff */
.L_x_107:
        /* <DEDUP_REMOVED lines=16> */
.L_x_113:
        /* <DEDUP_REMOVED lines=17> */
.L_x_117:
        /* <DEDUP_REMOVED lines=35> */
.L_x_116:
        /* <DEDUP_REMOVED lines=27> */
.L_x_118:
[----:B------:R-:W-:-:S13]  /*8b10*/  ISETP.NE.OR P0, PT, R15, UR4, P0 ;  /* 0x000000040f007c0c */ /* 0x000fda0008705670 */
[----:B------:R-:W-:Y:S05]  /*8b20*/  @!P0 BRA `(.L_x_119) ;  /* 0x0000000000388947 */ /* 0x000fea0003800000 */
.L_x_115:
        /* <DEDUP_REMOVED lines=14> */
.L_x_119:
[----:B------:R-:W-:-:S07]  /*8c10*/  IMAD.SHL.U32 R14, R13, 0x8, RZ ;  /* 0x000000080d0e7824 */ /* 0x000fce00078e00ff */
.L_x_114:
        /* <DEDUP_REMOVED lines=16> */
.L_x_120:
        /* <DEDUP_REMOVED lines=17> */
.L_x_124:
        /* <DEDUP_REMOVED lines=35> */
.L_x_123:
        /* <DEDUP_REMOVED lines=27> */
.L_x_125:
[----:B------:R-:W-:-:S13]  /*9210*/  ISETP.NE.OR P0, PT, R15, UR4, P0 ;  /* 0x000000040f007c0c */ /* 0x000fda0008705670 */
[----:B------:R-:W-:Y:S05]  /*9220*/  @!P0 BRA `(.L_x_126) ;  /* 0x0000000000388947 */ /* 0x000fea0003800000 */
.L_x_122:
        /* <DEDUP_REMOVED lines=14> */
.L_x_126:
[----:B------:R-:W-:-:S07]  /*9310*/  IMAD.SHL.U32 R14, R13, 0x8, RZ ;  /* 0x000000080d0e7824 */ /* 0x000fce00078e00ff */
.L_x_121:
        /* <DEDUP_REMOVED lines=16> */
.L_x_127:
        /* <DEDUP_REMOVED lines=17> */
.L_x_131:
        /* <DEDUP_REMOVED lines=35> */
.L_x_130:
        /* <DEDUP_REMOVED lines=27> */
.L_x_132:
[----:B------:R-:W-:-:S13]  /*9910*/  ISETP.NE.OR P0, PT, R15, UR4, P0 ;  /* 0x000000040f007c0c */ /* 0x000fda0008705670 */
[----:B------:R-:W-:Y:S05]  /*9920*/  @!P0 BRA `(.L_x_133) ;  /* 0x0000000000388947 */ /* 0x000fea0003800000 */
.L_x_129:
        /* <DEDUP_REMOVED lines=14> */
.L_x_133:
[----:B------:R-:W-:-:S07]  /*9a10*/  IMAD.SHL.U32 R14, R13, 0x8, RZ ;  /* 0x000000080d0e7824 */ /* 0x000fce00078e00ff */
.L_x_128:
        /* <DEDUP_REMOVED lines=16> */
.L_x_134:
        /* <DEDUP_REMOVED lines=17> */
.L_x_138:
        /* <DEDUP_REMOVED lines=35> */
.L_x_137:
        /* <DEDUP_REMOVED lines=27> */
.L_x_139:
[----:B------:R-:W-:-:S13]  /*a010*/  ISETP.NE.OR P0, PT, R15, UR4, P0 ;  /* 0x000000040f007c0c */ /* 0x000fda0008705670 */
[----:B------:R-:W-:Y:S05]  /*a020*/  @!P0 BRA `(.L_x_140) ;  /* 0x0000000000388947 */ /* 0x000fea0003800000 */
.L_x_136:
        /* <DEDUP_REMOVED lines=14> */
.L_x_140:
[----:B------:R-:W-:-:S07]  /*a110*/  IMAD.SHL.U32 R14, R13, 0x8, RZ ;  /* 0x000000080d0e7824 */ /* 0x000fce00078e00ff */
.L_x_135:
        /* <DEDUP_REMOVED lines=16> */
.L_x_141:
[----:B------:R-:W-:-:S04]  /*a220*/  IMAD.WIDE R12, R13, 0x10, R4 ;  /* 0x000000100d0c7825 */ /* 0x000fc800078e0204 */
[----:B------:R-:W-:Y:S01]  /*a230*/  IMAD.MOV.U32 R6, RZ, RZ, 0x78 ;  /* 0x00000078ff067424 */ /* 0x000fe200078e00ff */
[----:B-----5:R0:W-:Y:S01]  /*a240*/  STG.E.128 desc[UR6][R12.64], R8 ;  /* 0x000000080c007986 */ /* 0x0201e2000c101d06 */
[----:B------:R-:W-:Y:S05]  /*a250*/  @!P1 BRA `(.L_x_142) ;  /* 0x0000000400689947 */ /* 0x000fea0003800000 */
[----:B------:R-:W-:Y:S01]  /*a260*/  LOP3.LUT R7, R7, 0x7ffffffc, RZ, 0xc0, !PT ;  /* 0x7ffffffc07077812 */ /* 0x000fe200078ec0ff */
[----:B------:R-:W-:Y:S01]  /*a270*/  UMOV UR4, URZ ;  /* 0x000000ff00047c82 */ /* 0x000fe20008000000 */
[----:B0-----:R-:W-:Y:S02]  /*a280*/  IMAD.MOV.U32 R13, RZ, RZ, 0xf ;  /* 0x0000000fff0d7424 */ /* 0x001fe400078e00ff */
[----:B------:R-:W-:-:S13]  /*a290*/  ISETP.GT.AND P0, PT, R7, RZ, PT ;  /* 0x000000ff0700720c */ /* 0x000fda0003f04270 */
[----:B------:R-:W-:Y:S05]  /*a2a0*/  @!P0 BRA `(.L_x_143) ;  /* 0x0000000400188947 */ /* 0x000fea0003800000 */
[----:B------:R-:W-:Y:S01]  /*a2b0*/  VIADD R6, R7, -UR4 ;  /* 0x8000000407067c36 */ /* 0x000fe20008000000 */
[----:B------:R-:W-:-:S04]  /*a2c0*/  PLOP3.LUT P0, PT, PT, PT, PT, 0x80, 0x8 ;  /* 0x000000000008781c */ /* 0x000fc80003f0f070 */
[----:B------:R-:W-:-:S13]  /*a2d0*/  ISETP.GT.AND P1, PT, R6, 0xc, PT ;  /* 0x0000000c0600780c */ /* 0x000fda0003f24270 */
[----:B------:R-:W-:Y:S05]  /*a2e0*/  @!P1 BRA `(.L_x_144) ;  /* 0x0000000000949947 */ /* 0x000fea0003800000 */
[----:B------:R-:W-:Y:S01]  /*a2f0*/  PLOP3.LUT P0, PT, PT, PT, PT, 0x8, 0x80 ;  /* 0x000000000080781c */ /* 0x000fe20003f0e170 */
[----:B------:R-:W-:-:S12]  /*a300*/  VIADD R12, R7, 0xfffffff4 ;  /* 0xfffffff4070c7836 */ /* 0x000fd80000000000 */
.L_x_145:
[----:B------:R-:W-:Y:S01]  /*a310*/  IMAD.SHL.U32 R6, R2, 0x40, RZ ;  /* 0x0000004002067824 */ /* 0x000fe200078e00ff */
[--C-:B------:R-:W-:Y:S01]  /*a320*/  SHF.R.U32.HI R8, RZ, 0x6, R2.reuse ;  /* 0x00000006ff087819 */ /* 0x100fe20000011602 */
[----:B------:R-:W-:Y:S01]  /*a330*/  UIADD3 UR4, UPT, UPT, UR4, 0x10, URZ ;  /* 0x0000001004047890 */ /* 0x000fe2000fffe0ff */
[----:B------:R-:W-:Y:S02]  /*a340*/  SHF.R.U32.HI R10, RZ, 0xc, R2 ;  /* 0x0000000cff0a7819 */ /* 0x000fe40000011602 */
[----:B------:R-:W-:Y:S02]  /*a350*/  LOP3.LUT R6, R6, 0x1c0, RZ, 0xc0, !PT ;  /* 0x000001c006067812 */ /* 0x000fe400078ec0ff */
[----:B------:R-:W-:Y:S02]  /*a360*/  LOP3.LUT R9, R2, 0x38, RZ, 0xc0, !PT ;  /* 0x0000003802097812 */ /* 0x000fe400078ec0ff */
[----:B------:R-:W-:Y:S01]  /*a370*/  LOP3.LUT R8, R8, 0x7, RZ, 0xc0, !PT ;  /* 0x0000000708087812 */ /* 0x000fe200078ec0ff */
[----:B------:R-:W-:Y:S01]  /*a380*/  IMAD R13, R13, 0x200, R6 ;  /* 0x000002000d0d7824 */ /* 0x000fe200078e0206 */
[----:B------:R-:W-:-:S02]  /*a390*/  SHF.R.U32.HI R6, RZ, 0x9, R2 ;  /* 0x00000009ff067819 */ /* 0x000fc40000011602 */
[----:B------:R-:W-:Y:S02]  /*a3a0*/  ISETP.LE.AND P1, PT, R12, UR4, PT ;  /* 0x000000040c007c0c */ /* 0x000fe4000bf23270 */
[----:B------:R-:W-:Y:S01]  /*a3b0*/  LOP3.LUT R11, R6, 0x7, RZ, 0xc0, !PT ;  /* 0x00000007060b7812 */ /* 0x000fe200078ec0ff */
[----:B------:R-:W-:Y:S01]  /*a3c0*/  IMAD.SHL.U32 R6, R10, 0x40, RZ ;  /* 0x000000400a067824 */ /* 0x000fe200078e00ff */
[----:B------:R-:W-:Y:S02]  /*a3d0*/  IADD3 R8, PT, PT, R8, R9, R13 ;  /* 0x0000000908087210 */ /* 0x000fe40007ffe00d */
[----:B------:R-:W-:Y:S02]  /*a3e0*/  LOP3.LUT R10, R10, 0x38, RZ, 0xc0, !PT ;  /* 0x000000380a0a7812 */ /* 0x000fe400078ec0ff */
[----:B------:R-:W-:Y:S01]  /*a3f0*/  LOP3.LUT R9, R6, 0x1c0, RZ, 0xc0, !PT ;  /* 0x000001c006097812 */ /* 0x000fe200078ec0ff */
[----:B------:R-:W-:Y:S01]  /*a400*/  IMAD R8, R8, 0x8, R11 ;  /* 0x0000000808087824 */ /* 0x000fe200078e020b */
[----:B------:R-:W-:-:S02]  /*a410*/  SHF.R.U32.HI R6, RZ, 0x12, R2 ;  /* 0x00000012ff067819 */ /* 0x000fc40000011602 */
[--C-:B------:R-:W-:Y:S01]  /*a420*/  SHF.R.U32.HI R11, RZ, 0x15, R2.reuse ;  /* 0x00000015ff0b7819 */ /* 0x100fe20000011602 */
[----:B------:R-:W-:Y:S01]  /*a430*/  IMAD R9, R8, 0x200, R9 ;  /* 0x0000020008097824 */ /* 0x000fe200078e0209 */
[----:B------:R-:W-:Y:S02]  /*a440*/  SHF.R.U32.HI R8, RZ, 0x18, R2 ;  /* 0x00000018ff087819 */ /* 0x000fe40000011602 */
[----:B------:R-:W-:Y:S02]  /*a450*/  LOP3.LUT R6, R6, 0x7, RZ, 0xc0, !PT ;  /* 0x0000000706067812 */ /* 0x000fe400078ec0ff */
[----:B------:R-:W-:Y:S01]  /*a460*/  LOP3.LUT R11, R11, 0x7, RZ, 0xc0, !PT ;  /* 0x000000070b0b7812 */ /* 0x000fe200078ec0ff */
[----:B------:R-:W-:Y:S01]  /*a470*/  IMAD.SHL.U32 R13, R8, 0x40, RZ ;  /* 0x00000040080d7824 */ /* 0x000fe200078e00ff */
[----:B------:R-:W-:Y:S02]  /*a480*/  IADD3 R6, PT, PT, R6, R10, R9 ;  /* 0x0000000a06067210 */ /* 0x000fe40007ffe009 */
[----:B------:R-:W-:-:S02]  /*a490*/  LOP3.LUT R9, R8, 0x38, RZ, 0xc0, !PT ;  /* 0x0000003808097812 */ /* 0x000fc400078ec0ff */
[----:B------:R-:W-:Y:S01]  /*a4a0*/  LOP3.LUT R13, R13, 0x1c0, RZ, 0xc0, !PT ;  /* 0x000001c00d0d7812 */ /* 0x000fe200078ec0ff */
[----:B------:R-:W-:-:S04]  /*a4b0*/  IMAD R6, R6, 0x8, R11 ;  /* 0x0000000806067824 */ /* 0x000fc800078e020b */
        /* <DEDUP_REMOVED lines=8> */
.L_x_144:
[----:B------:R-:W-:-:S05]  /*a540*/  VIADD R6, R7, -UR4 ;  /* 0x8000000407067c36 */ /* 0x000fca0008000000 */
[----:B------:R-:W-:-:S13]  /*a550*/  ISETP.GT.AND P1, PT, R6, 0x4, PT ;  /* 0x000000040600780c */ /* 0x000fda0003f24270 */
[----:B------:R-:W-:Y:S05]  /*a560*/  @!P1 BRA `(.L_x_146) ;  /* 0x0000000000609947 */ /* 0x000fea0003800000 */
        /* <DEDUP_REMOVED lines=9> */
[----:B------:R-:W-:Y:S02]  /*a600*/  SHF.R.U32.HI R12, RZ, 0x12, R2 ;  /* 0x00000012ff0c7819 */ /* 0x000fe40000011602 */
[----:B------:R-:W-:Y:S01]  /*a610*/  LOP3.LUT R11, R6, 0x7, RZ, 0xc0, !PT ;  /* 0x00000007060b7812 */ /* 0x000fe200078ec0ff */
[----:B------:R-:W-:Y:S01]  /*a620*/  IMAD.SHL.U32 R6, R10, 0x40, RZ ;  /* 0x000000400a067824 */ /* 0x000fe200078e00ff */
[----:B------:R-:W-:Y:S02]  /*a630*/  IADD3 R8, PT, PT, R8, R9, R13 ;  /* 0x0000000908087210 */ /* 0x000fe40007ffe00d */
[----:B------:R-:W-:Y:S02]  /*a640*/  LOP3.LUT R10, R10, 0x38, RZ, 0xc0, !PT ;  /* 0x000000380a0a7812 */ /* 0x000fe400078ec0ff */
[----:B------:R-:W-:Y:S01]  /*a650*/  LOP3.LUT R9, R6, 0x1c0, RZ, 0xc0, !PT ;  /* 0x000001c006097812 */ /* 0x000fe200078ec0ff */
[----:B------:R-:W-:Y:S01]  /*a660*/  IMAD R8, R8, 0x8, R11 ;  /* 0x0000000808087824 */ /* 0x000fe200078e020b */
[----:B------:R-:W-:-:S02]  /*a670*/  LOP3.LUT R12, R12, 0x7, RZ, 0xc0, !PT ;  /* 0x000000070c0c7812 */ /* 0x000fc400078ec0ff */
[--C-:B------:R-:W-:Y:S01]  /*a680*/  SHF.R.U32.HI R6, RZ, 0x15, R2.reuse ;  /* 0x00000015ff067819 */ /* 0x100fe20000011602 */
[----:B------:R-:W-:Y:S01]  /*a690*/  IMAD R9, R8, 0x200, R9 ;  /* 0x0000020008097824 */ /* 0x000fe200078e0209 */
[----:B------:R-:W-:Y:S02]  /*a6a0*/  PLOP3.LUT P0, PT, PT, PT, PT, 0x8, 0x80 ;  /* 0x000000000080781c */ /* 0x000fe40003f0e170 */
[----:B------:R-:W-:Y:S02]  /*a6b0*/  LOP3.LUT R6, R6, 0x7, RZ, 0xc0, !PT ;  /* 0x0000000706067812 */ /* 0x000fe400078ec0ff */
[----:B------:R-:W-:Y:S02]  /*a6c0*/  IADD3 R9, PT, PT, R12, R10, R9 ;  /* 0x0000000a0c097210 */ /* 0x000fe40007ffe009 */
[----:B------:R-:W-:-:S03]  /*a6d0*/  SHF.R.U32.HI R2, RZ, 0x18, R2 ;  /* 0x00000018ff027819 */ /* 0x000fc60000011602 */
[----:B------:R-:W-:-:S07]  /*a6e0*/  IMAD R13, R9, 0x8, R6 ;  /* 0x00000008090d7824 */ /* 0x000fce00078e0206 */
.L_x_146:
[----:B------:R-:W-:-:S13]  /*a6f0*/  ISETP.NE.OR P0, PT, R7, UR4, P0 ;  /* 0x0000000407007c0c */ /* 0x000fda0008705670 */
[----:B------:R-:W-:Y:S05]  /*a700*/  @!P0 BRA `(.L_x_147) ;  /* 0x0000000000388947 */ /* 0x000fea0003800000 */
.L_x_143:
[----:B------:R-:W-:Y:S01]  /*a710*/  UIADD3 UR4, UPT, UPT, UR4, 0x4, URZ ;  /* 0x0000000404047890 */ /* 0x000fe2000fffe0ff */
[----:B------:R-:W-:Y:S01]  /*a720*/  IMAD.SHL.U32 R6, R2, 0x40, RZ ;  /* 0x0000004002067824 */ /* 0x000fe200078e00ff */
[--C-:B------:R-:W-:Y:S02]  /*a730*/  SHF.R.U32.HI R8, RZ, 0x6, R2.reuse ;  /* 0x00000006ff087819 */ /* 0x100fe40000011602 */
[----:B------:R-:W-:Y:S02]  /*a740*/  SHF.R.U32.HI R9, RZ, 0x9, R2 ;  /* 0x00000009ff097819 */ /* 0x000fe40000011602 */
[----:B------:R-:W-:Y:S02]  /*a750*/  LOP3.LUT R6, R6, 0x1c0, RZ, 0xc0, !PT ;  /* 0x000001c006067812 */ /* 0x000fe400078ec0ff */
[----:B------:R-:W-:Y:S02]  /*a760*/  ISETP.NE.AND P0, PT, R7, UR4, PT ;  /* 0x0000000407007c0c */ /* 0x000fe4000bf05270 */
[----:B------:R-:W-:Y:S01]  /*a770*/  LOP3.LUT R8, R8, 0x7, RZ, 0xc0, !PT ;  /* 0x0000000708087812 */ /* 0x000fe200078ec0ff */
[----:B------:R-:W-:Y:S01]  /*a780*/  IMAD R13, R13, 0x200, R6 ;  /* 0x000002000d0d7824 */ /* 0x000fe200078e0206 */
[----:B------:R-:W-:-:S02]  /*a790*/  LOP3.LUT R6, R2, 0x38, RZ, 0xc0, !PT ;  /* 0x0000003802067812 */ /* 0x000fc400078ec0ff */
[----:B------:R-:W-:Y:S02]  /*a7a0*/  LOP3.LUT R10, R9, 0x7, RZ, 0xc0, !PT ;  /* 0x00000007090a7812 */ /* 0x000fe400078ec0ff */
[----:B------:R-:W-:Y:S02]  /*a7b0*/  IADD3 R13, PT, PT, R8, R6, R13 ;  /* 0x00000006080d7210 */ /* 0x000fe40007ffe00d */
[----:B------:R-:W-:-:S03]  /*a7c0*/  SHF.R.U32.HI R2, RZ, 0xc, R2 ;  /* 0x0000000cff027819 */ /* 0x000fc60000011602 */
[----:B------:R-:W-:Y:S01]  /*a7d0*/  IMAD R13, R13, 0x8, R10 ;  /* 0x000000080d0d7824 */ /* 0x000fe200078e020a */
[----:B------:R-:W-:Y:S06]  /*a7e0*/  @P0 BRA `(.L_x_143) ;  /* 0xfffffffc00c80947 */ /* 0x000fec000383ffff */
.L_x_147:
[----:B------:R-:W-:-:S07]  /*a7f0*/  IMAD.SHL.U32 R6, R13, 0x8, RZ ;  /* 0x000000080d067824 */ /* 0x000fce00078e00ff */
.L_x_142:
[----:B------:R-:W2:Y:S02]  /*a800*/  LDL R7, [R1+0x23c] ;  /* 0x00023c0001077983 */ /* 0x000ea40000100800 */
[----:B--2---:R-:W-:-:S04]  /*a810*/  IMAD.SHL.U32 R7, R7, 0x10, RZ ;  /* 0x0000001007077824 */ /* 0x004fc800078e00ff */
[----:B------:R-:W-:-:S05]  /*a820*/  IMAD R7, R7, 0x10, R0 ;  /* 0x0000001007077824 */ /* 0x000fca00078e0200 */
[----:B0-----:R0:W5:Y:S01]  /*a830*/  LDL.128 R8, [R7+0xf0] ;  /* 0x0000f00007087983 */ /* 0x0011620000100c00 */
        /* <DEDUP_REMOVED lines=12> */
.L_x_148:
[----:B------:R-:W-:-:S05]  /*a900*/  IMAD.WIDE R4, R13, 0x10, R4 ;  /* 0x000000100d047825 */ /* 0x000fca00078e0204 */
[----:B-----5:R-:W-:Y:S01]  /*a910*/  STG.E.128 desc[UR6][R4.64], R8 ;  /* 0x0000000804007986 */ /* 0x020fe2000c101d06 */
[----:B------:R-:W-:Y:S05]  /*a920*/  EXIT ;  /* 0x000000000000794d */ /* 0x000fea0003800000 */
.L_x_22:
[----:B------:R-:W-:-:S13]  /*a930*/  ISETP.GE.AND P0, PT, R6, 0x2, PT ;  /* 0x000000020600780c */ /* 0x000fda0003f06270 */
[----:B------:R-:W-:Y:S05]  /*a940*/  @!P0 BRA `(.L_x_149) ;  /* 0x0000006400908947 */ /* 0x000fea0003800000 */
[----:B------:R-:W-:Y:S02]  /*a950*/  VIADD R6, R6, 0xfffffffe ;  /* 0xfffffffe06067836 */ /* 0x000fe40000000000 */
[----:B------:R-:W-:Y:S02]  /*a960*/  IMAD.MOV.U32 R12, RZ, RZ, RZ ;  /* 0x000000ffff0c7224 */ /* 0x000fe400078e00ff */
[----:B------:R-:W-:Y:S01]  /*a970*/  IMAD.MOV.U32 R7, RZ, RZ, R2 ;  /* 0x000000ffff077224 */ /* 0x000fe200078e0002 */
[----:B------:R-:W-:Y:S02]  /*a980*/  ISETP.GE.U32.AND P1, PT, R6, 0x3, PT ;  /* 0x000000030600780c */ /* 0x000fe40003f26070 */
[----:B------:R-:W-:-:S11]  /*a990*/  LOP3.LUT R6, R3, 0x3, RZ, 0xc0, !PT ;  /* 0x0000000303067812 */ /* 0x000fd600078ec0ff */
        /* <DEDUP_REMOVED lines=13> */
.L_x_153:
[C---:B------:R-:W-:Y:S01]  /*aa70*/  IMAD.SHL.U32 R4, R7.reuse, 0x100, RZ ;  /* 0x0000010007047824 */ /* 0x040fe200078e00ff */
        /* <DEDUP_REMOVED lines=26> */
.L_x_152:
[----:B------:R-:W-:-:S05]  /*ac20*/  VIADD R4, R12, -UR4 ;  /* 0x800000040c047c36 */ /* 0x000fca0008000000 */
[----:B------:R-:W-:-:S13]  /*ac30*/  ISETP.GT.AND P2, PT, R4, 0x4, PT ;  /* 0x000000040400780c */ /* 0x000fda0003f44270 */
[----:B------:R-:W-:Y:S05]  /*ac40*/  @!P2 BRA `(.L_x_154) ;  /* 0x000000000058a947 */ /* 0x000fea0003800000 */
        /* <DEDUP_REMOVED lines=22> */
.L_x_154:
[----:B------:R-:W-:-:S13]  /*adb0*/  ISETP.EQ.AND P2, PT, R12, UR4, PT ;  /* 0x000000040c007c0c */ /* 0x000fda000bf42270 */
[----:B------:R-:W-:Y:S05]  /*adc0*/  @!P0 BRA P2, `(.L_x_155) ;  /* 0x0000000000388947 */ /* 0x000fea0001000000 */
.L_x_151:
        /* <DEDUP_REMOVED lines=14> */
.L_x_155:
[----:B------:R-:W-:-:S07]  /*aeb0*/  IMAD.SHL.U32 R12, R13, 0x10, RZ ;  /* 0x000000100d0c7824 */ /* 0x000fce00078e00ff */
.L_x_150:
        /* <DEDUP_REMOVED lines=18> */
.L_x_156:
[----:B0-----:R-:W-:-:S04]  /*afe0*/  IMAD.WIDE R14, R13, 0x10, R4 ;  /* 0x000000100d0e7825 */ /* 0x001fc800078e0204 */
[----:B------:R-:W-:Y:S01]  /*aff0*/  IMAD.MOV.U32 R16, RZ, RZ, 0x10 ;  /* 0x00000010ff107424 */ /* 0x000fe200078e00ff */
[----:B-----5:R0:W-:Y:S01]  /*b000*/  STG.E.128 desc[UR6][R14.64], R8 ;  /* 0x000000080e007986 */ /* 0x0201e2000c101d06 */
[----:B------:R-:W-:Y:S01]  /*b010*/  IMAD.MOV.U32 R12, RZ, RZ, R2 ;  /* 0x000000ffff0c7224 */ /* 0x000fe200078e0002 */
[----:B------:R-:W-:Y:S06]  /*b020*/  @!P1 BRA `(.L_x_157) ;  /* 0x0000000400449947 */ /* 0x000fec0003800000 */
[----:B0-----:R-:W-:Y:S01]  /*b030*/  LOP3.LUT R15, R3, 0xfffffffc, RZ, 0xc0, !PT ;  /* 0xfffffffc030f7812 */ /* 0x001fe200078ec0ff */
[----:B------:R-:W-:Y:S01]  /*b040*/  UMOV UR4, URZ ;  /* 0x000000ff00047c82 */ /* 0x000fe20008000000 */
[----:B------:R-:W-:Y:S02]  /*b050*/  IMAD.MOV.U32 R13, RZ, RZ, 0x1 ;  /* 0x00000001ff0d7424 */ /* 0x000fe400078e00ff */
        /* <DEDUP_REMOVED lines=9> */
.L_x_160:
[C---:B------:R-:W-:Y:S01]  /*b0f0*/  IMAD.SHL.U32 R7, R12.reuse, 0x100, RZ ;  /* 0x000001000c077824 */ /* 0x040fe200078e00ff */
[--C-:B------:R-:W-:Y:S01]  /*b100*/  SHF.R.U32.HI R11, RZ, 0x10, R12.reuse ;  /* 0x00000010ff0b7819 */ /* 0x100fe2000001160c */
[----:B------:R-:W-:Y:S01]  /*b110*/  UIADD3 UR4, UPT, UPT, UR4, 0x10, URZ ;  /* 0x0000001004047890 */ /* 0x000fe2000fffe0ff */
[----:B------:R-:W-:Y:S02]  /*b120*/  LOP3.LUT R9, R12, 0xf0, RZ, 0xc0, !PT ;  /* 0x000000f00c097812 */ /* 0x000fe400078ec0ff */
[----:B------:R-:W-:Y:S02]  /*b130*/  LOP3.LUT R8, R7, 0xf00, RZ, 0xc0, !PT ;  /* 0x00000f0007087812 */ /* 0x000fe400078ec0ff */
[--C-:B------:R-:W-:Y:S02]  /*b140*/  SHF.R.U32.HI R7, RZ, 0x8, R12.reuse ;  /* 0x00000008ff077819 */ /* 0x100fe4000001160c */
[----:B------:R-:W-:Y:S01]  /*b150*/  SHF.R.U32.HI R10, RZ, 0xc, R12 ;  /* 0x0000000cff0a7819 */ /* 0x000fe2000001160c */
[----:B------:R-:W-:Y:S01]  /*b160*/  IMAD R8, R13, 0x1000, R8 ;  /* 0x000010000d087824 */ /* 0x000fe200078e0208 */
[----:B------:R-:W-:Y:S01]  /*b170*/  LOP3.LUT R7, R7, 0xf, RZ, 0xc0, !PT ;  /* 0x0000000f07077812 */ /* 0x000fe200078ec0ff */
[----:B------:R-:W-:Y:S01]  /*b180*/  IMAD.SHL.U32 R13, R11, 0x100, RZ ;  /* 0x000001000b0d7824 */ /* 0x000fe200078e00ff */
[----:B------:R-:W-:-:S02]  /*b190*/  LOP3.LUT R10, R10, 0xf, RZ, 0xc0, !PT ;  /* 0x0000000f0a0a7812 */ /* 0x000fc400078ec0ff */
        /* <DEDUP_REMOVED lines=16> */
.L_x_159:
[----:B------:R-:W-:-:S05]  /*b2a0*/  VIADD R7, R15, -UR4 ;  /* 0x800000040f077c36 */ /* 0x000fca0008000000 */
[----:B------:R-:W-:-:S13]  /*b2b0*/  ISETP.GT.AND P3, PT, R7, 0x4, PT ;  /* 0x000000040700780c */ /* 0x000fda0003f64270 */
[----:B------:R-:W-:Y:S05]  /*b2c0*/  @!P3 BRA `(.L_x_161) ;  /* 0x000000000058b947 */ /* 0x000fea0003800000 */
        /* <DEDUP_REMOVED lines=22> */
.L_x_161:
[----:B------:R-:W-:-:S13]  /*b430*/  ISETP.NE.OR P0, PT, R15, UR4, P0 ;  /* 0x000000040f007c0c */ /* 0x000fda0008705670 */
[----:B------:R-:W-:Y:S05]  /*b440*/  @!P0 BRA `(.L_x_162) ;  /* 0x0000000000388947 */ /* 0x000fea0003800000 */
.L_x_158:
[----:B------:R-:W-:Y:S01]  /*b450*/  UIADD3 UR4, UPT, UPT, UR4, 0x4, URZ ;  /* 0x0000000404047890 */ /* 0x000fe2000fffe0ff */
[C---:B------:R-:W-:Y:S01]  /*b460*/  IMAD.SHL.U32 R7, R12.reuse, 0x100, RZ ;  /* 0x000001000c077824 */ /* 0x040fe200078e00ff */
[----:B------:R-:W-:Y:S02]  /*b470*/  LOP3.LUT R9, R12, 0xf0, RZ, 0xc0, !PT ;  /* 0x000000f00c097812 */ /* 0x000fe400078ec0ff */
[--C-:B------:R-:W-:Y:S02]  /*b480*/  SHF.R.U32.HI R10, RZ, 0xc, R12.reuse ;  /* 0x0000000cff0a7819 */ /* 0x100fe4000001160c */
[----:B------:R-:W-:Y:S02]  /*b490*/  LOP3.LUT R8, R7, 0xf00, RZ, 0xc0, !PT ;  /* 0x00000f0007087812 */ /* 0x000fe400078ec0ff */
[----:B------:R-:W-:Y:S02]  /*b4a0*/  ISETP.NE.AND P0, PT, R15, UR4, PT ;  /* 0x000000040f007c0c */ /* 0x000fe4000bf05270 */
[----:B------:R-:W-:Y:S01]  /*b4b0*/  SHF.R.U32.HI R7, RZ, 0x8, R12 ;  /* 0x00000008ff077819 */ /* 0x000fe2000001160c */
[----:B------:R-:W-:Y:S01]  /*b4c0*/  IMAD R8, R13, 0x1000, R8 ;  /* 0x000010000d087824 */ /* 0x000fe200078e0208 */
[----:B------:R-:W-:-:S02]  /*b4d0*/  LOP3.LUT R10, R10, 0xf, RZ, 0xc0, !PT ;  /* 0x0000000f0a0a7812 */ /* 0x000fc400078ec0ff */
[----:B------:R-:W-:Y:S02]  /*b4e0*/  LOP3.LUT R7, R7, 0xf, RZ, 0xc0, !PT ;  /* 0x0000000f07077812 */ /* 0x000fe400078ec0ff */
[----:B------:R-:W-:Y:S02]  /*b4f0*/  SHF.R.U32.HI R12, RZ, 0x10, R12 ;  /* 0x00000010ff0c7819 */ /* 0x000fe4000001160c */
[----:B------:R-:W-:-:S05]  /*b500*/  IADD3 R7, PT, PT, R7, R9, R8 ;  /* 0x0000000907077210 */ /* 0x000fca0007ffe008 */
[----:B------:R-:W-:Y:S01]  /*b510*/  IMAD R13, R7, 0x10, R10 ;  /* 0x00000010070d7824 */ /* 0x000fe200078e020a */
[----:B------:R-:W-:Y:S06]  /*b520*/  @P0 BRA `(.L_x_158) ;  /* 0xfffffffc00c80947 */ /* 0x000fec000383ffff */
.L_x_162:
[----:B------:R-:W-:-:S07]  /*b530*/  IMAD.SHL.U32 R16, R13, 0x10, RZ ;  /* 0x000000100d107824 */ /* 0x000fce00078e00ff */
.L_x_157:
        /* <DEDUP_REMOVED lines=10> */
[----:B0-----:R-:W-:-:S04]  /*b5e0*/  SHF.R.U32.HI R7, RZ, 0x4, R12 ;  /* 0x00000004ff077819 */ /* 0x001fc8000001160c */
[----:B------:R-:W-:-:S05]  /*b5f0*/  LOP3.LUT R14, R7, 0xf, RZ, 0xc0, !PT ;  /* 0x0000000f070e7812 */ /* 0x000fca00078ec0ff */
[----:B------:R-:W-:Y:S02]  /*b600*/  IMAD R13, R13, 0x10, R14 ;  /* 0x000000100d0d7824 */ /* 0x000fe400078e020e */
[----:B------:R-:W-:-:S04]  /*b610*/  @P0 SHF.R.U32.HI R7, RZ, 0x8, R12 ;  /* 0x00000008ff070819 */ /* 0x000fc8000001160c */
[----:B------:R-:W-:-:S05]  /*b620*/  @P0 LOP3.LUT R12, R7, 0xf, RZ, 0xc0, !PT ;  /* 0x0000000f070c0812 */ /* 0x000fca00078ec0ff */
[----:B------:R-:W-:-:S07]  /*b630*/  @P0 IMAD R13, R13, 0x10, R12 ;  /* 0x000000100d0d0824 */ /* 0x000fce00078e020c */
.L_x_163:
[----:B------:R-:W-:-:S04]  /*b640*/  IMAD.WIDE R14, R13, 0x10, R4 ;  /* 0x000000100d0e7825 */ /* 0x000fc800078e0204 */
[----:B------:R-:W-:Y:S01]  /*b650*/  IMAD.MOV.U32 R16, RZ, RZ, 0x20 ;  /* 0x00000020ff107424 */ /* 0x000fe200078e00ff */
[----:B-----5:R1:W-:Y:S01]  /*b660*/  STG.E.128 desc[UR6][R14.64], R8 ;  /* 0x000000080e007986 */ /* 0x0203e2000c101d06 */
[----:B------:R-:W-:Y:S01]  /*b670*/  IMAD.MOV.U32 R12, RZ, RZ, R2 ;  /* 0x000000ffff0c7224 */ /* 0x000fe200078e0002 */
[----:B------:R-:W-:Y:S06]  /*b680*/  @!P1 BRA `(.L_x_164) ;  /* 0x0000000400449947 */ /* 0x000fec0003800000 */
[----:B-1----:R-:W-:Y:S01]  /*b690*/  LOP3.LUT R15, R3, 0xfffffffc, RZ, 0xc0, !PT ;  /* 0xfffffffc030f7812 */ /* 0x002fe200078ec0ff */
[----:B------:R-:W-:Y:S01]  /*b6a0*/  UMOV UR4, URZ ;  /* 0x000000ff00047c82 */ /* 0x000fe20008000000 */
[----:B------:R-:W-:Y:S02]  /*b6b0*/  IMAD.MOV.U32 R13, RZ, RZ, 0x2 ;  /* 0x00000002ff0d7424 */ /* 0x000fe400078e00ff */
[----:B------:R-:W-:Y:S01]  /*b6c0*/  ISETP.GT.AND P0, PT, R15, RZ, PT ;  /* 0x000000ff0f00720c */ /* 0x000fe20003f04270 */
[----:B------:R-:W-:-:S12]  /*b6d0*/  IMAD.MOV.U32 R12, RZ, RZ, R2 ;  /* 0x000000ffff0c7224 */ /* 0x000fd800078e0002 */
[----:B------:R-:W-:Y:S05]  /*b6e0*/  @!P0 BRA `(.L_x_165) ;  /* 0x0000000000f08947 */ /* 0x000fea0003800000 */
[----:B0-----:R-:W-:Y:S01]  /*b6f0*/  VIADD R7, R15, -UR4 ;  /* 0x800000040f077c36 */ /* 0x001fe20008000000 */
[----:B------:R-:W-:-:S04]  /*b700*/  PLOP3.LUT P0, PT, PT, PT, PT, 0x80, 0x8 ;  /* 0x000000000008781c */ /* 0x000fc80003f0f070 */
[----:B------:R-:W-:-:S13]  /*b710*/  ISETP.GT.AND P3, PT, R7, 0xc, PT ;  /* 0x0000000c0700780c */ /* 0x000fda0003f64270 */
[----:B------:R-:W-:Y:S05]  /*b720*/  @!P3 BRA `(.L_x_166) ;  /* 0x000000000074b947 */ /* 0x000fea0003800000 */
[----:B------:R-:W-:Y:S01]  /*b730*/  PLOP3.LUT P0, PT, PT, PT, PT, 0x8, 0x80 ;  /* 0x000000000080781c */ /* 0x000fe20003f0e170 */
[----:B------:R-:W-:-:S12]  /*b740*/  VIADD R14, R15, 0xfffffff4 ;  /* 0xfffffff40f0e7836 */ /* 0x000fd80000000000 */
.L_x_167:
        /* <DEDUP_REMOVED lines=27> */
.L_x_166:
        /* <DEDUP_REMOVED lines=25> */
.L_x_168:
[----:B------:R-:W-:-:S13]  /*ba90*/  ISETP.NE.OR P0, PT, R15, UR4, P0 ;  /* 0x000000040f007c0c */ /* 0x000fda0008705670 */
[----:B------:R-:W-:Y:S05]  /*baa0*/  @!P0 BRA `(.L_x_169) ;  /* 0x0000000000388947 */ /* 0x000fea0003800000 */
.L_x_165:
[----:B------:R-:W-:Y:S01]  /*bab0*/  UIADD3 UR4, UPT, UPT, UR4, 0x4, URZ ;  /* 0x0000000404047890 */ /* 0x000fe2000fffe0ff */
[C---:B0-----:R-:W-:Y:S01]  /*bac0*/  IMAD.SHL.U32 R7, R12.reuse, 0x100, RZ ;  /* 0x000001000c077824 */ /* 0x041fe200078e00ff */
        /* <DEDUP_REMOVED lines=12> */
.L_x_169:
[----:B------:R-:W-:-:S07]  /*bb90*/  IMAD.SHL.U32 R16, R13, 0x10, RZ ;  /* 0x000000100d107824 */ /* 0x000fce00078e00ff */
.L_x_164:
[----:B0-----:R-:W2:Y:S02]  /*bba0*/  LDL R7, [R1+0x208] ;  /* 0x0002080001077983 */ /* 0x001ea40000100800 */
[----:B--2---:R-:W-:-:S04]  /*bbb0*/  IMAD.SHL.U32 R7, R7, 0x10, RZ ;  /* 0x0000001007077824 */ /* 0x004fc800078e00ff */
[----:B------:R-:W-:-:S05]  /*bbc0*/  IMAD R7, R7, 0x10, R0 ;  /* 0x0000001007077824 */ /* 0x000fca00078e0200 */
[----:B-1----:R0:W5:Y:S01]  /*bbd0*/  LDL.128 R8, [R7+0x20] ;  /* 0x0000200007087983 */ /* 0x0021620000100c00 */
        /* <DEDUP_REMOVED lines=12> */
.L_x_170:
        /* <DEDUP_REMOVED lines=17> */
.L_x_174:
        /* <DEDUP_REMOVED lines=27> */
.L_x_173:
        /* <DEDUP_REMOVED lines=25> */
.L_x_175:
[----:B------:R-:W-:-:S13]  /*c0f0*/  ISETP.NE.OR P0, PT, R15, UR4, P0 ;  /* 0x000000040f007c0c */ /* 0x000fda0008705670 */
[----:B------:R-:W-:Y:S05]  /*c100*/  @!P0 BRA `(.L_x_176) ;  /* 0x0000000000388947 */ /* 0x000fea0003800000 */
.L_x_172:
        /* <DEDUP_REMOVED lines=14> */
.L_x_176:
[----:B------:R-:W-:-:S07]  /*c1f0*/  IMAD.SHL.U32 R16, R13, 0x10, RZ ;  /* 0x000000100d107824 */ /* 0x000fce00078e00ff */
.L_x_171:
        /* <DEDUP_REMOVED lines=16> */
.L_x_177:
        /* <DEDUP_REMOVED lines=17> */
.L_x_181:
        /* <DEDUP_REMOVED lines=27> */
.L_x_180:
        /* <DEDUP_REMOVED lines=25> */
.L_x_182:
[----:B------:R-:W-:-:S13]  /*c750*/  ISETP.NE.OR P0, PT, R15, UR4, P0 ;  /* 0x000000040f007c0c */ /* 0x000fda0008705670 */
[----:B------:R-:W-:Y:S05]  /*c760*/  @!P0 BRA `(.L_x_183) ;  /* 0x0000000000388947 */ /* 0x000fea0003800000 */
.L_x_179:
        /* <DEDUP_REMOVED lines=14> */
.L_x_183:
[----:B------:R-:W-:-:S07]  /*c850*/  IMAD.SHL.U32 R16, R13, 0x10, RZ ;  /* 0x000000100d107824 */ /* 0x000fce00078e00ff */
.L_x_178:
        /* <DEDUP_REMOVED lines=16> */
.L_x_184:
        /* <DEDUP_REMOVED lines=17> */
.L_x_188:
        /* <DEDUP_REMOVED lines=27> */
.L_x_187:
        /* <DEDUP_REMOVED lines=25> */
.L_x_189:
[----:B------:R-:W-:-:S13]  /*cdb0*/  ISETP.NE.OR P0, PT, R15, UR4, P0 ;  /* 0x000000040f007c0c */ /* 0x000fda0008705670 */
[----:B------:R-:W-:Y:S05]  /*cdc0*/  @!P0 BRA `(.L_x_190) ;  /* 0x0000000000388947 */ /* 0x000fea0003800000 */
.L_x_186:
        /* <DEDUP_REMOVED lines=14> */
.L_x_190:
[----:B------:R-:W-:-:S07]  /*ceb0*/  IMAD.SHL.U32 R16, R13, 0x10, RZ ;  /* 0x000000100d107824 */ /* 0x000fce00078e00ff */
.L_x_185:
        /* <DEDUP_REMOVED lines=16> */
.L_x_191:
        /* <DEDUP_REMOVED lines=17> */
.L_x_195:
        /* <DEDUP_REMOVED lines=27> */
.L_x_194:
        /* <DEDUP_REMOVED lines=25> */
.L_x_196:
[----:B------:R-:W-:-:S13]  /*d410*/  ISETP.NE.OR P0, PT, R15, UR4, P0 ;  /* 0x000000040f007c0c */ /* 0x000fda0008705670 */
[----:B------:R-:W-:Y:S05]  /*d420*/  @!P0 BRA `(.L_x_197) ;  /* 0x0000000000388947 */ /* 0x000fea0003800000 */
.L_x_193:
        /* <DEDUP_REMOVED lines=14> */
.L_x_197:
[----:B------:R-:W-:-:S07]  /*d510*/  IMAD.SHL.U32 R16, R13, 0x10, RZ ;  /* 0x000000100d107824 */ /* 0x000fce00078e00ff */
.L_x_192:
        /* <DEDUP_REMOVED lines=16> */
.L_x_198:
        /* <DEDUP_REMOVED lines=17> */
.L_x_202:
        /* <DEDUP_REMOVED lines=27> */
.L_x_201:
        /* <DEDUP_REMOVED lines=25> */
.L_x_203:
[----:B------:R-:W-:-:S13]  /*da70*/  ISETP.NE.OR P0, PT, R15, UR4, P0 ;  /* 0x000000040f007c0c */ /* 0x000fda0008705670 */
[----:B------:R-:W-:Y:S05]  /*da80*/  @!P0 BRA `(.L_x_204) ;  /* 0x0000000000388947 */ /* 0x000fea0003800000 */
.L_x_200:
        /* <DEDUP_REMOVED lines=14> */
.L_x_204:
[----:B------:R-:W-:-:S07]  /*db70*/  IMAD.SHL.U32 R16, R13, 0x10, RZ ;  /* 0x000000100d107824 */ /* 0x000fce00078e00ff */
.L_x_199:
        /* <DEDUP_REMOVED lines=16> */
.L_x_205:
        /* <DEDUP_REMOVED lines=17> */
.L_x_209:
        /* <DEDUP_REMOVED lines=27> */
.L_x_208:
        /* <DEDUP_REMOVED lines=25> */
.L_x_210:
[----:B------:R-:W-:-:S13]  /*e0d0*/  ISETP.NE.OR P0, PT, R15, UR4, P0 ;  /* 0x000000040f007c0c */ /* 0x000fda0008705670 */
[----:B------:R-:W-:Y:S05]  /*e0e0*/  @!P0 BRA `(.L_x_211) ;  /* 0x0000000000388947 */ /* 0x000fea0003800000 */
.L_x_207:
        /* <DEDUP_REMOVED lines=14> */
.L_x_211:
[----:B------:R-:W-:-:S07]  /*e1d0*/  IMAD.SHL.U32 R16, R13, 0x10, RZ ;  /* 0x000000100d107824 */ /* 0x000fce00078e00ff */
.L_x_206:
        /* <DEDUP_REMOVED lines=16> */
.L_x_212:
        /* <DEDUP_REMOVED lines=17> */
.L_x_216:
        /* <DEDUP_REMOVED lines=27> */
.L_x_215:
        /* <DEDUP_REMOVED lines=25> */
.L_x_217:
[----:B------:R-:W-:-:S13]  /*e730*/  ISETP.NE.OR P0, PT, R15, UR4, P0 ;  /* 0x000000040f007c0c */ /* 0x000fda0008705670 */
[----:B------:R-:W-:Y:S05]  /*e740*/  @!P0 BRA `(.L_x_218) ;  /* 0x0000000000388947 */ /* 0x000fea0003800000 */
.L_x_214:
        /* <DEDUP_REMOVED lines=14> */
.L_x_218:
[----:B------:R-:W-:-:S07]  /*e830*/  IMAD.SHL.U32 R16, R13, 0x10, RZ ;  /* 0x000000100d107824 */ /* 0x000fce00078e00ff */
.L_x_213:
        /* <DEDUP_REMOVED lines=16> */
.L_x_219:
        /* <DEDUP_REMOVED lines=17> */
.L_x_223:
        /* <DEDUP_REMOVED lines=27> */
.L_x_222:
        /* <DEDUP_REMOVED lines=25> */
.L_x_224:
[----:B------:R-:W-:-:S13]  /*ed90*/  ISETP.NE.OR P0, PT, R15, UR4, P0 ;  /* 0x000000040f007c0c */ /* 0x000fda0008705670 */
[----:B------:R-:W-:Y:S05]  /*eda0*/  @!P0 BRA `(.L_x_225) ;  /* 0x0000000000388947 */ /* 0x000fea0003800000 */
.L_x_221:
        /* <DEDUP_REMOVED lines=14> */
.L_x_225:
[----:B------:R-:W-:-:S07]  /*ee90*/  IMAD.SHL.U32 R16, R13, 0x10, RZ ;  /* 0x000000100d107824 */ /* 0x000fce00078e00ff */
.L_x_220:
        /* <DEDUP_REMOVED lines=16> */
.L_x_226:
        /* <DEDUP_REMOVED lines=17> */
.L_x_230:
        /* <DEDUP_REMOVED lines=27> */
.L_x_229:
        /* <DEDUP_REMOVED lines=25> */
.L_x_231:
[----:B------:R-:W-:-:S13]  /*f3f0*/  ISETP.NE.OR P0, PT, R15, UR4, P0 ;  /* 0x000000040f007c0c */ /* 0x000fda0008705670 */
[----:B------:R-:W-:Y:S05]  /*f400*/  @!P0 BRA `(.L_x_232) ;  /* 0x0000000000388947 */ /* 0x000fea0003800000 */
.L_x_228:
        /* <DEDUP_REMOVED lines=14> */
.L_x_232:
[----:B------:R-:W-:-:S07]  /*f4f0*/  IMAD.SHL.U32 R16, R13, 0x10, RZ ;  /* 0x000000100d107824 */ /* 0x000fce00078e00ff */
.L_x_227:
        /* <DEDUP_REMOVED lines=16> */
.L_x_233:
        /* <DEDUP_REMOVED lines=17> */
.L_x_237:
        /* <DEDUP_REMOVED lines=27> */
.L_x_236:
        /* <DEDUP_REMOVED lines=25> */
.L_x_238:
[----:B------:R-:W-:-:S13]  /*fa50*/  ISETP.NE.OR P0, PT, R15, UR4, P0 ;  /* 0x000000040f007c0c */ /* 0x000fda0008705670 */
[----:B------:R-:W-:Y:S05]  /*fa60*/  @!P0 BRA `(.L_x_239) ;  /* 0x0000000000388947 */ /* 0x000fea0003800000 */
.L_x_235:
        /* <DEDUP_REMOVED lines=14> */
.L_x_239:
[----:B------:R-:W-:-:S07]  /*fb50*/  IMAD.SHL.U32 R16, R13, 0x10, RZ ;  /* 0x000000100d107824 */ /* 0x000fce00078e00ff */
.L_x_234:
        /* <DEDUP_REMOVED lines=16> */
.L_x_240:
        /* <DEDUP_REMOVED lines=17> */
.L_x_244:
        /* <DEDUP_REMOVED lines=27> */
.L_x_243:
        /* <DEDUP_REMOVED lines=25> */
.L_x_245:
[----:B------:R-:W-:-:S13]  /*100b0*/  ISETP.NE.OR P0, PT, R15, UR4, P0 ;  /* 0x000000040f007c0c */ /* 0x000fda0008705670 */
[----:B------:R-:W-:Y:S05]  /*100c0*/  @!P0 BRA `(.L_x_246) ;  /* 0x0000000000388947 */ /* 0x000fea0003800000 */
.L_x_242:
        /* <DEDUP_REMOVED lines=14> */
.L_x_246:
[----:B------:R-:W-:-:S07]  /*101b0*/  IMAD.SHL.U32 R16, R13, 0x10, RZ ;  /* 0x000000100d107824 */ /* 0x000fce00078e00ff */
.L_x_241:
        /* <DEDUP_REMOVED lines=16> */
.L_x_247:
        /* <DEDUP_REMOVED lines=17> */
.L_x_251:
        /* <DEDUP_REMOVED lines=27> */
.L_x_250:
        /* <DEDUP_REMOVED lines=25> */
.L_x_252:
[----:B------:R-:W-:-:S13]  /*10710*/  ISETP.NE.OR P0, PT, R15, UR4, P0 ;  /* 0x000000040f007c0c */ /* 0x000fda0008705670 */
[----:B------:R-:W-:Y:S05]  /*10720*/  @!P0 BRA `(.L_x_253) ;  /* 0x0000000000388947 */ /* 0x000fea0003800000 */
.L_x_249:
        /* <DEDUP_REMOVED lines=14> */
.L_x_253:
[----:B------:R-:W-:-:S07]  /*10810*/  IMAD.SHL.U32 R16, R13, 0x10, RZ ;  /* 0x000000100d107824 */ /* 0x000fce00078e00ff */
.L_x_248:
        /* <DEDUP_REMOVED lines=16> */
.L_x_254:
        /* <DEDUP_REMOVED lines=9> */
[----:B-1----:R-:W-:Y:S01]  /*109b0*/  VIADD R8, R3, -UR4 ;  /* 0x8000000403087c36 */ /* 0x002fe20008000000 */
[----:B------:R-:W-:-:S04]  /*109c0*/  PLOP3.LUT P0, PT, PT, PT, PT, 0x80, 0x8 ;  /* 0x000000000008781c */ /* 0x000fc80003f0f070 */
[----:B------:R-:W-:-:S13]  /*109d0*/  ISETP.GT.AND P1, PT, R8, 0xc, PT ;  /* 0x0000000c0800780c */ /* 0x000fda0003f24270 */
[----:B------:R-:W-:Y:S05]  /*109e0*/  @!P1 BRA `(.L_x_257) ;  /* 0x0000000000749947 */ /* 0x000fea0003800000 */
[----:B------:R-:W-:Y:S01]  /*109f0*/  PLOP3.LUT P0, PT, PT, PT, PT, 0x8, 0x80 ;  /* 0x000000000080781c */ /* 0x000fe20003f0e170 */
[----:B------:R-:W-:-:S12]  /*10a00*/  VIADD R13, R3, 0xfffffff4 ;  /* 0xfffffff4030d7836 */ /* 0x000fd80000000000 */
.L_x_258:
[----:B------:R-:W-:Y:S01]  /*10a10*/  IMAD.SHL.U32 R8, R2, 0x100, RZ ;  /* 0x0000010002087824 */ /* 0x000fe200078e00ff */
[--C-:B------:R-:W-:Y:S01]  /*10a20*/  SHF.R.U32.HI R9, RZ, 0x8, R2.reuse ;  /* 0x00000008ff097819 */ /* 0x100fe20000011602 */
[----:B------:R-:W-:Y:S01]  /*10a30*/  UIADD3 UR4, UPT, UPT, UR4, 0x10, URZ ;  /* 0x0000001004047890 */ /* 0x000fe2000fffe0ff */
[----:B------:R-:W-:Y:S02]  /*10a40*/  SHF.R.U32.HI R11, RZ, 0x10, R2 ;  /* 0x00000010ff0b7819 */ /* 0x000fe40000011602 */
[----:B------:R-:W-:Y:S02]  /*10a50*/  LOP3.LUT R8, R8, 0xf00, RZ, 0xc0, !PT ;  /* 0x00000f0008087812 */ /* 0x000fe400078ec0ff */
[----:B------:R-:W-:Y:S01]  /*10a60*/  LOP3.LUT R10, R2, 0xf0, RZ, 0xc0, !PT ;  /* 0x000000f0020a7812 */ /* 0x000fe200078ec0ff */
[----:B------:R-:W-:Y:S01]  /*10a70*/  IMAD.SHL.U32 R12, R11, 0x100, RZ ;  /* 0x000001000b0c7824 */ /* 0x000fe200078e00ff */
[----:B------:R-:W-:Y:S01]  /*10a80*/  LOP3.LUT R9, R9, 0xf, RZ, 0xc0, !PT ;  /* 0x0000000f09097812 */ /* 0x000fe200078ec0ff */
[----:B------:R-:W-:Y:S01]  /*10a90*/  IMAD R8, R7, 0x1000, R8 ;  /* 0x0000100007087824 */ /* 0x000fe200078e0208 */
[----:B------:R-:W-:-:S02]  /*10aa0*/  SHF.R.U32.HI R7, RZ, 0xc, R2 ;  /* 0x0000000cff077819 */ /* 0x000fc40000011602 */
[----:B------:R-:W-:Y:S02]  /*10ab0*/  LOP3.LUT R12, R12, 0xf00, RZ, 0xc0, !PT ;  /* 0x00000f000c0c7812 */ /* 0x000fe400078ec0ff */
[----:B------:R-:W-:Y:S02]  /*10ac0*/  LOP3.LUT R7, R7, 0xf, RZ, 0xc0, !PT ;  /* 0x0000000f07077812 */ /* 0x000fe400078ec0ff */
[----:B------:R-:W-:Y:S02]  /*10ad0*/  IADD3 R8, PT, PT, R9, R10, R8 ;  /* 0x0000000a09087210 */ /* 0x000fe40007ffe008 */
[----:B------:R-:W-:Y:S02]  /*10ae0*/  SHF.R.U32.HI R9, RZ, 0x18, R2 ;  /* 0x00000018ff097819 */ /* 0x000fe40000011602 */
[----:B------:R-:W-:Y:S01]  /*10af0*/  ISETP.LE.AND P1, PT, R13, UR4, PT ;  /* 0x000000040d007c0c */ /* 0x000fe2000bf23270 */
[----:B------:R-:W-:Y:S01]  /*10b00*/  IMAD R7, R8, 0x10, R7 ;  /* 0x0000001008077824 */ /* 0x000fe200078e0207 */
[----:B------:R-:W-:-:S02]  /*10b10*/  LOP3.LUT R8, R9, 0xf, RZ, 0xc0, !PT ;  /* 0x0000000f09087812 */ /* 0x000fc400078ec0ff */
[----:B------:R-:W-:Y:S01]  /*10b20*/  LOP3.LUT R9, R11, 0xf0, RZ, 0xc0, !PT ;  /* 0x000000f00b097812 */ /* 0x000fe200078ec0ff */
[----:B------:R-:W-:-:S05]  /*10b30*/  IMAD R7, R7, 0x1000, R12 ;  /* 0x0000100007077824 */ /* 0x000fca00078e020c */
[----:B------:R-:W-:-:S04]  /*10b40*/  IADD3 R7, PT, PT, R8, R9, R7 ;  /* 0x0000000908077210 */ /* 0x000fc80007ffe007 */
[----:B------:R-:W-:-:S05]  /*10b50*/  SHF.L.U32.HI R7, R2, 0x4, R7 ;  /* 0x0000000402077819 */ /* 0x000fca0000010607 */
[----:B------:R-:W-:-:S05]  /*10b60*/  IMAD.SHL.U32 R2, R7, 0x1000, RZ ;  /* 0x0000100007027824 */ /* 0x000fca00078e00ff */
[----:B------:R-:W-:-:S05]  /*10b70*/  SHF.L.U32.HI R2, R11, 0x4, R2 ;  /* 0x000000040b027819 */ /* 0x000fca0000010602 */
[----:B------:R-:W-:Y:S02]  /*10b80*/  IMAD.SHL.U32 R7, R2, 0x1000, RZ ;  /* 0x0000100002077824 */ /* 0x000fe400078e00ff */
[----:B------:R-:W-:-:S03]  /*10b90*/  IMAD.MOV.U32 R2, RZ, RZ, RZ ;  /* 0x000000ffff027224 */ /* 0x000fc600078e00ff */
[----:B------:R-:W-:Y:S01]  /*10ba0*/  SHF.L.U32.HI R7, RZ, 0x4, R7 ;  /* 0x00000004ff077819 */ /* 0x000fe20000010607 */
[----:B------:R-:W-:Y:S06]  /*10bb0*/  @!P1 BRA `(.L_x_258) ;  /* 0xfffffffc00949947 */ /* 0x000fec000383ffff */
.L_x_257:
        /* <DEDUP_REMOVED lines=17> */
[----:B------:R-:W-:Y:S01]  /*10cd0*/  LOP3.LUT R11, R11, 0xf0, RZ, 0xc0, !PT ;  /* 0x000000f00b0b7812 */ /* 0x000fe200078ec0ff */
[----:B------:R-:W-:Y:S01]  /*10ce0*/  IMAD R7, R8, 0x10, R7 ;  /* 0x0000001008077824 */ /* 0x000fe200078e0207 */
[----:B------:R-:W-:-:S02]  /*10cf0*/  LOP3.LUT R8, R9, 0xf, RZ, 0xc0, !PT ;  /* 0x0000000f09087812 */ /* 0x000fc400078ec0ff */
[----:B------:R-:W-:Y:S01]  /*10d00*/  PLOP3.LUT P0, PT, PT, PT, PT, 0x8, 0x80 ;  /* 0x000000000080781c */ /* 0x000fe20003f0e170 */
[----:B------:R-:W-:-:S05]  /*10d10*/  IMAD R7, R7, 0x1000, R12 ;  /* 0x0000100007077824 */ /* 0x000fca00078e020c */
[----:B------:R-:W-:-:S04]  /*10d20*/  IADD3 R7, PT, PT, R8, R11, R7 ;  /* 0x0000000b08077210 */ /* 0x000fc80007ffe007 */
[----:B------:R-:W-:Y:S01]  /*10d30*/  SHF.L.U32.HI R7, R2, 0x4, R7 ;  /* 0x0000000402077819 */ /* 0x000fe20000010607 */
[----:B------:R-:W-:-:S07]  /*10d40*/  IMAD.MOV.U32 R2, RZ, RZ, RZ ;  /* 0x000000ffff027224 */ /* 0x000fce00078e00ff */
.L_x_259:
[----:B------:R-:W-:-:S13]  /*10d50*/  ISETP.NE.OR P0, PT, R3, UR4, P0 ;  /* 0x0000000403007c0c */ /* 0x000fda0008705670 */
[----:B------:R-:W-:Y:S05]  /*10d60*/  @!P0 BRA `(.L_x_260) ;  /* 0x0000000000388947 */ /* 0x000fea0003800000 */
.L_x_256:
[----:B------:R-:W-:Y:S01]  /*10d70*/  UIADD3 UR4, UPT, UPT, UR4, 0x4, URZ ;  /* 0x0000000404047890 */ /* 0x000fe2000fffe0ff */
[----:B-1----:R-:W-:Y:S01]  /*10d80*/  IMAD.SHL.U32 R8, R2, 0x100, RZ ;  /* 0x0000010002087824 */ /* 0x002fe200078e00ff */
        /* <DEDUP_REMOVED lines=12> */
.L_x_260:
[----:B------:R-:W-:-:S07]  /*10e50*/  IMAD.SHL.U32 R14, R7, 0x10, RZ ;  /* 0x00000010070e7824 */ /* 0x000fce00078e00ff */
.L_x_255:
[----:B------:R-:W2:Y:S02]  /*10e60*/  LDL R3, [R1+0x23c] ;  /* 0x00023c0001037983 */ /* 0x000ea40000100800 */
[----:B--2---:R-:W-:-:S04]  /*10e70*/  IMAD.SHL.U32 R3, R3, 0x10, RZ ;  /* 0x0000001003037824 */ /* 0x004fc800078e00ff */
[----:B------:R-:W-:-:S05]  /*10e80*/  IMAD R3, R3, 0x10, R0 ;  /* 0x0000001003037824 */ /* 0x000fca00078e0200 */
[----:B-1----:R1:W5:Y:S01]  /*10e90*/  LDL.128 R8, [R3+0xf0] ;  /* 0x0000f00003087983 */ /* 0x0023620000100c00 */
[----:B------:R-:W-:Y:S05]  /*10ea0*/  @!P2 BRA `(.L_x_261) ;  /* 0x00000000002ca947 */ /* 0x000fea0003800000 */
[----:B------:R-:W-:Y:S02]  /*10eb0*/  ISETP.NE.AND P0, PT, R6, 0x1, PT ;  /* 0x000000010600780c */ /* 0x000fe40003f05270 */
[----:B0-----:R-:W-:-:S05]  /*10ec0*/  LOP3.LUT R7, R2, 0xf, RZ, 0xc0, !PT ;  /* 0x0000000f02077812 */ /* 0x001fca00078ec0ff */
        /* <DEDUP_REMOVED lines=9> */
.L_x_261:
[----:B------:R-:W-:-:S05]  /*10f60*/  IMAD.WIDE R4, R7, 0x10, R4 ;  /* 0x0000001007047825 */ /* 0x000fca00078e0204 */
[----:B-----5:R-:W-:Y:S01]  /*10f70*/  STG.E.128 desc[UR6][R4.64], R8 ;  /* 0x0000000804007986 */ /* 0x020fe2000c101d06 */
[----:B------:R-:W-:Y:S05]  /*10f80*/  EXIT ;  /* 0x000000000000794d */ /* 0x000fea0003800000 */
.L_x_149:
[----:B------:R-:W2:Y:S04]  /*10f90*/  LDL.128 R16, [R1+0x200] ;  /* 0x0002000001107983 */ /* 0x000ea80000100c00 */
[----:B------:R-:W3:Y:S04]  /*10fa0*/  LDL.128 R12, [R1+0x210] ;  /* 0x00021000010c7983 */ /* 0x000ee80000100c00 */
[----:B------:R-:W4:Y:S01]  /*10fb0*/  LDL.128 R24, [R1+0x220] ;  /* 0x0002200001187983 */ /* 0x000f220000100c00 */
[----:B--2---:R-:W-:Y:S02]  /*10fc0*/  IMAD.SHL.U32 R3, R16, 0x10, RZ ;  /* 0x0000001010037824 */ /* 0x004fe400078e00ff */
[----:B------:R-:W-:-:S02]  /*10fd0*/  IMAD.SHL.U32 R17, R17, 0x10, RZ ;  /* 0x0000001011117824 */ /* 0x000fc400078e00ff */
[--C-:B------:R-:W-:Y:S02]  /*10fe0*/  IMAD R8, R3, 0x10, R0.reuse ;  /* 0x0000001003087824 */ /* 0x100fe400078e0200 */
[----:B------:R-:W-:-:S04]  /*10ff0*/  IMAD R4, R17, 0x10, R0 ;  /* 0x0000001011047824 */ /* 0x000fc800078e0200 */
[----:B------:R-:W2:Y:S04]  /*11000*/  LDL.128 R8, [R8] ;  /* 0x0000000008087983 */ /* 0x000ea80000100c00 */
[----:B------:R-:W5:Y:S01]  /*11010*/  LDL.128 R4, [R4+0x10] ;  /* 0x0000100004047983 */ /* 0x000f620000100c00 */
[----:B------:R-:W2:Y:S01]  /*11020*/  LDC.64 R2, c[0x0][0x388] ;  /* 0x0000e200ff027b82 */ /* 0x000ea20000000a00 */
[----:B------:R-:W-:Y:S02]  /*11030*/  IMAD.SHL.U32 R21, R19, 0x10, RZ ;  /* 0x0000001013157824 */ /* 0x000fe400078e00ff */
[----:B------:R-:W-:Y:S02]  /*11040*/  IMAD.SHL.U32 R17, R18, 0x10, RZ ;  /* 0x0000001012117824 */ /* 0x000fe400078e00ff */
[----:B---3--:R-:W-:-:S02]  /*11050*/  IMAD.SHL.U32 R23, R12, 0x10, RZ ;  /* 0x000000100c177824 */ /* 0x008fc400078e00ff */
[--C-:B------:R-:W-:Y:S02]  /*11060*/  IMAD R21, R21, 0x10, R0.reuse ;  /* 0x0000001015157824 */ /* 0x100fe400078e0200 */
[--C-:B------:R-:W-:Y:S02]  /*11070*/  IMAD R17, R17, 0x10, R0.reuse ;  /* 0x0000001011117824 */ /* 0x100fe400078e0200 */
[----:B------:R-:W-:Y:S02]  /*11080*/  IMAD.SHL.U32 R13, R13, 0x10, RZ ;  /* 0x000000100d0d7824 */ /* 0x000fe400078e00ff */
[--C-:B------:R-:W-:Y:S02]  /*11090*/  IMAD R12, R23, 0x10, R0.reuse ;  /* 0x00000010170c7824 */ /* 0x100fe400078e0200 */
[----:B------:R-:W3:Y:S01]  /*110a0*/  LDL.128 R20, [R21+0x30] ;  /* 0x0000300015147983 */ /* 0x000ee20000100c00 */
[----:B------:R-:W-:-:S03]  /*110b0*/  IMAD R13, R13, 0x10, R0 ;  /* 0x000000100d0d7824 */ /* 0x000fc600078e0200 */
[----:B------:R-:W3:Y:S04]  /*110c0*/  LDL.128 R16, [R17+0x20] ;  /* 0x0000200011107983 */ /* 0x000ee80000100c00 */
[----:B--2---:R0:W-:Y:S04]  /*110d0*/  STG.E.128 desc[UR6][R2.64], R8 ;  /* 0x0000000802007986 */ /* 0x0041e8000c101d06 */
[----:B-----5:R1:W-:Y:S04]  /*110e0*/  STG.E.128 desc[UR6][R2.64+0x10], R4 ;  /* 0x0000100402007986 */ /* 0x0203e8000c101d06 */
[----:B0-----:R-:W2:Y:S04]  /*110f0*/  LDL.128 R8, [R13+0x50] ;  /* 0x000050000d087983 */ /* 0x001ea80000100c00 */
[----:B-1----:R-:W5:Y:S01]  /*11100*/  LDL.128 R4, [R12+0x40] ;  /* 0x000040000c047983 */ /* 0x002f620000100c00 */
[----:B------:R-:W-:-:S02]  /*11110*/  IMAD.SHL.U32 R29, R14, 0x10, RZ ;  /* 0x000000100e1d7824 */ /* 0x000fc400078e00ff */
[----:B------:R-:W-:Y:S02]  /*11120*/  IMAD.SHL.U32 R15, R15, 0x10, RZ ;  /* 0x000000100f0f7824 */ /* 0x000fe400078e00ff */
[----:B----4-:R-:W-:Y:S02]  /*11130*/  IMAD.SHL.U32 R28, R24, 0x10, RZ ;  /* 0x00000010181c7824 */ /* 0x010fe400078e00ff */
[--C-:B------:R-:W-:Y:S01]  /*11140*/  IMAD R14, R29, 0x10, R0.reuse ;  /* 0x000000101d0e7824 */ /* 0x100fe200078e0200 */
[----:B---3--:R0:W-:Y:S01]  /*11150*/  STG.E.128 desc[UR6][R2.64+0x30], R20 ;  /* 0x0000301402007986 */ /* 0x0081e2000c101d06 */
[--C-:B------:R-:W-:Y:S02]  /*11160*/  IMAD R24, R15, 0x10, R0.reuse ;  /* 0x000000100f187824 */ /* 0x100fe400078e0200 */
[----:B------:R-:W-:Y:S01]  /*11170*/  IMAD.SHL.U32 R25, R25, 0x10, RZ ;  /* 0x0000001019197824 */ /* 0x000fe200078e00ff */
[----:B------:R1:W-:Y:S01]  /*11180*/  STG.E.128 desc[UR6][R2.64+0x20], R16 ;  /* 0x0000201002007986 */ /* 0x0003e2000c101d06 */
[----:B------:R-:W-:-:S02]  /*11190*/  IMAD R28, R28, 0x10, R0 ;  /* 0x000000101c1c7824 */ /* 0x000fc400078e0200 */
[----:B------:R-:W-:Y:S01]  /*111a0*/  IMAD R25, R25, 0x10, R0 ;  /* 0x0000001019197824 */ /* 0x000fe200078e0200 */
[----:B------:R-:W3:Y:S04]  /*111b0*/  LDL.128 R12, [R14+0x60] ;  /* 0x000060000e0c7983 */ /* 0x000ee80000100c00 */
[----:B0-----:R-:W4:Y:S04]  /*111c0*/  LDL.128 R20, [R1+0x230] ;  /* 0x0002300001147983 */ /* 0x001f280000100c00 */
[----:B-1----:R-:W4:Y:S04]  /*111d0*/  LDL.128 R16, [R24+0x70] ;  /* 0x0000700018107983 */ /* 0x002f280000100c00 */
[----:B--2---:R0:W-:Y:S04]  /*111e0*/  STG.E.128 desc[UR6][R2.64+0x50], R8 ;  /* 0x0000500802007986 */ /* 0x0041e8000c101d06 */
[----:B-----5:R1:W-:Y:S04]  /*111f0*/  STG.E.128 desc[UR6][R2.64+0x40], R4 ;  /* 0x0000400402007986 */ /* 0x0203e8000c101d06 */
[----:B0-----:R0:W2:Y:S04]  /*11200*/  LDL.128 R8, [R25+0x90] ;  /* 0x0000900019087983 */ /* 0x0010a80000100c00 */
[----:B-1----:R1:W5:Y:S01]  /*11210*/  LDL.128 R4, [R28+0x80] ;  /* 0x000080001c047983 */ /* 0x0023620000100c00 */
[----:B------:R-:W-:-:S02]  /*11220*/  IMAD.SHL.U32 R27, R27, 0x10, RZ ;  /* 0x000000101b1b7824 */ /* 0x000fc400078e00ff */
[----:B0-----:R-:W-:Y:S01]  /*11230*/  IMAD.SHL.U32 R25, R26, 0x10, RZ ;  /* 0x000000101a197824 */ /* 0x001fe200078e00ff */
[----:B---3--:R0:W-:Y:S01]  /*11240*/  STG.E.128 desc[UR6][R2.64+0x60], R12 ;  /* 0x0000600c02007986 */ /* 0x0081e2000c101d06 */
[----:B----4-:R-:W-:Y:S02]  /*11250*/  IMAD.SHL.U32 R29, R20, 0x10, RZ ;  /* 0x00000010141d7824 */ /* 0x010fe400078e00ff */
[----:B------:R-:W-:Y:S02]  /*11260*/  IMAD.SHL.U32 R21, R21, 0x10, RZ ;  /* 0x0000001015157824 */ /* 0x000fe400078e00ff */
[----:B------:R-:W-:Y:S02]  /*11270*/  IMAD.SHL.U32 R22, R22, 0x10, RZ ;  /* 0x0000001016167824 */ /* 0x000fe400078e00ff */
[----:B------:R-:W-:Y:S01]  /*11280*/  IMAD.SHL.U32 R23, R23, 0x10, RZ ;  /* 0x0000001017177824 */ /* 0x000fe200078e00ff */
[----:B------:R3:W-:Y:S01]  /*11290*/  STG.E.128 desc[UR6][R2.64+0x70], R16 ;  /* 0x0000701002007986 */ /* 0x0007e2000c101d06 */
[----:B------:R-:W-:-:S02]  /*112a0*/  IMAD R27, R27, 0x10, R0 ;  /* 0x000000101b1b7824 */ /* 0x000fc400078e0200 */
[--C-:B------:R-:W-:Y:S02]  /*112b0*/  IMAD R22, R22, 0x10, R0.reuse ;  /* 0x0000001016167824 */ /* 0x100fe400078e0200 */
[--C-:B------:R-:W-:Y:S02]  /*112c0*/  IMAD R24, R23, 0x10, R0.reuse ;  /* 0x0000001017187824 */ /* 0x100fe400078e0200 */
[--C-:B-1----:R-:W-:Y:S02]  /*112d0*/  IMAD R28, R25, 0x10, R0.reuse ;  /* 0x00000010191c7824 */ /* 0x102fe400078e0200 */
[----:B0-----:R-:W-:-:S06]  /*112e0*/  IMAD R12, R29, 0x10, R0 ;  /* 0x000000101d0c7824 */ /* 0x001fcc00078e0200 */
[----:B------:R-:W4:Y:S01]  /*112f0*/  LDL.128 R12, [R12+0xc0] ;  /* 0x0000c0000c0c7983 */ /* 0x000f220000100c00 */
[----:B---3--:R-:W-:-:S03]  /*11300*/  IMAD R16, R21, 0x10, R0 ;  /* 0x0000001015107824 */ /* 0x008fc600078e0200 */
[----:B------:R-:W3:Y:S04]  /*11310*/  LDL.128 R20, [R22+0xe0] ;  /* 0x0000e00016147983 */ /* 0x000ee80000100c00 */
[----:B------:R-:W3:Y:S04]  /*11320*/  LDL.128 R16, [R16+0xd0] ;  /* 0x0000d00010107983 */ /* 0x000ee80000100c00 */
[----:B--2---:R0:W-:Y:S04]  /*11330*/  STG.E.128 desc[UR6][R2.64+0x90], R8 ;  /* 0x0000900802007986 */ /* 0x0041e8000c101d06 */
[----:B-----5:R1:W-:Y:S04]  /*11340*/  STG.E.128 desc[UR6][R2.64+0x80], R4 ;  /* 0x0000800402007986 */ /* 0x0203e8000c101d06 */
[----:B0-----:R-:W2:Y:S04]  /*11350*/  LDL.128 R8, [R27+0xb0] ;  /* 0x0000b0001b087983 */ /* 0x001ea80000100c00 */
[----:B-1----:R-:W5:Y:S04]  /*11360*/  LDL.128 R4, [R28+0xa0] ;  /* 0x0000a0001c047983 */ /* 0x002f680000100c00 */
[----:B------:R-:W5:Y:S04]  /*11370*/  LDL.128 R24, [R24+0xf0] ;  /* 0x0000f00018187983 */ /* 0x000f680000100c00 */
[----:B----4-:R-:W-:Y:S04]  /*11380*/  STG.E.128 desc[UR6][R2.64+0xc0], R12 ;  /* 0x0000c00c02007986 */ /* 0x010fe8000c101d06 */
[----:B---3--:R-:W-:Y:S04]  /*11390*/  STG.E.128 desc[UR6][R2.64+0xe0], R20 ;  /* 0x0000e01402007986 */ /* 0x008fe8000c101d06 */
[----:B------:R-:W-:Y:S04]  /*113a0*/  STG.E.128 desc[UR6][R2.64+0xd0], R16 ;  /* 0x0000d01002007986 */ /* 0x000fe8000c101d06 */
[----:B--2---:R-:W-:Y:S04]  /*113b0*/  STG.E.128 desc[UR6][R2.64+0xb0], R8 ;  /* 0x0000b00802007986 */ /* 0x004fe8000c101d06 */
[----:B-----5:R-:W-:Y:S04]  /*113c0*/  STG.E.128 desc[UR6][R2.64+0xa0], R4 ;  /* 0x0000a00402007986 */ /* 0x020fe8000c101d06 */
[----:B------:R-:W-:Y:S01]  /*113d0*/  STG.E.128 desc[UR6][R2.64+0xf0], R24 ;  /* 0x0000f01802007986 */ /* 0x000fe2000c101d06 */
[----:B------:R-:W-:Y:S05]  /*113e0*/  EXIT ;  /* 0x000000000000794d */ /* 0x000fea0003800000 */
        .type           $_Z8fft_lastPN6thrust24THRUST_300001_SM_1000_NS7complexIdEES3_ii$__internal_trig_reduction_slowpathd,@function
        .size           $_Z8fft_lastPN6thrust24THRUST_300001_SM_1000_NS7complexIdEES3_ii$__internal_trig_reduction_slowpathd,(.L_x_405 - $_Z8fft_lastPN6thrust24THRUST_300001_SM_1000_NS7complexIdEES3_ii$__internal_trig_reduction_slowpathd)
$_Z8fft_lastPN6thrust24THRUST_300001_SM_1000_NS7complexIdEES3_ii$__internal_trig_reduction_slowpathd:
[--C-:B------:R-:W-:Y:S01]  /*113f0*/  SHF.R.U32.HI R13, RZ, 0x14, R22.reuse ;  /* 0x00000014ff0d7819 */ /* 0x100fe20000011616 */
[----:B------:R-:W-:Y:S02]  /*11400*/  IMAD.MOV.U32 R11, RZ, RZ, R5 ;  /* 0x000000ffff0b7224 */ /* 0x000fe400078e0005 */
[----:B------:R-:W-:Y:S01]  /*11410*/  IMAD.MOV.U32 R7, RZ, RZ, R22 ;  /* 0x000000ffff077224 */ /* 0x000fe200078e0016 */
[----:B------:R-:W-:Y:S01]  /*11420*/  LOP3.LUT R4, R13, 0x7ff, RZ, 0xc0, !PT ;  /* 0x000007ff0d047812 */ /* 0x000fe200078ec0ff */
[----:B------:R-:W-:-:S03]  /*11430*/  IMAD.MOV.U32 R10, RZ, RZ, RZ ;  /* 0x000000ffff0a7224 */ /* 0x000fc600078e00ff */
[----:B------:R-:W-:-:S13]  /*11440*/  ISETP.NE.AND P0, PT, R4, 0x7ff, PT ;  /* 0x000007ff0400780c */ /* 0x000fda0003f05270 */
[----:B------:R-:W-:Y:S05]  /*11450*/  @!P0 BRA `(.L_x_262) ;  /* 0x0000000800348947 */ /* 0x000fea0003800000 */
[----:B------:R-:W-:Y:S01]  /*11460*/  VIADD R5, R4, 0xfffffc00 ;  /* 0xfffffc0004057836 */ /* 0x000fe20000000000 */
[----:B------:R-:W-:-:S04]  /*11470*/  CS2R R28, SRZ ;  /* 0x00000000001c7805 */ /* 0x000fc8000001ff00 */
[----:B------:R-:W-:Y:S02]  /*11480*/  SHF.R.U32.HI R4, RZ, 0x6, R5 ;  /* 0x00000006ff047819 */ /* 0x000fe40000011605 */
[----:B------:R-:W-:Y:S01]  /*11490*/  ISETP.GE.U32.AND P0, PT, R5, 0x80, PT ;  /* 0x000000800500780c */ /* 0x000fe20003f06070 */
[----:B------:R-:W-:Y:S01]  /*114a0*/  VIADD R5, R1, 0x280 ;  /* 0x0000028001057836 */ /* 0x000fe20000000000 */
[C---:B------:R-:W-:Y:S02]  /*114b0*/  IADD3 R10, PT, PT, -R4.reuse, 0x13, RZ ;  /* 0x00000013040a7810 */ /* 0x040fe40007ffe1ff */
[----:B------:R-:W-:Y:S02]  /*114c0*/  IADD3 R6, PT, PT, -R4, 0xf, RZ ;  /* 0x0000000f04067810 */ /* 0x000fe40007ffe1ff */
[----:B------:R-:W-:-:S04]  /*114d0*/  SEL R10, R10, 0x12, P0 ;  /* 0x000000120a0a7807 */ /* 0x000fc80000000000 */
[----:B------:R-:W-:-:S13]  /*114e0*/  ISETP.GE.AND P0, PT, R6, R10, PT ;  /* 0x0000000a0600720c */ /* 0x000fda0003f06270 */
[----:B------:R-:W-:Y:S05]  /*114f0*/  @P0 BRA `(.L_x_263) ;  /* 0x0000000000900947 */ /* 0x000fea0003800000 */
[C---:B------:R-:W-:Y:S01]  /*11500*/  SHF.L.U64.HI R9, R11.reuse, 0xb, R7 ;  /* 0x0000000b0b097819 */ /* 0x040fe20000010207 */
[----:B------:R-:W-:Y:S01]  /*11510*/  IMAD.SHL.U32 R11, R11, 0x800, RZ ;  /* 0x000008000b0b7824 */ /* 0x000fe200078e00ff */
[----:B------:R-:W-:Y:S01]  /*11520*/  IADD3 R23, PT, PT, RZ, -R4, -R10 ;  /* 0x80000004ff177210 */ /* 0x000fe20007ffe80a */
[----:B------:R-:W-:Y:S01]  /*11530*/  IMAD.MOV.U32 R14, RZ, RZ, R6 ;  /* 0x000000ffff0e7224 */ /* 0x000fe200078e0006 */
[----:B------:R-:W-:Y:S01]  /*11540*/  CS2R R28, SRZ ;  /* 0x00000000001c7805 */ /* 0x000fe2000001ff00 */
[----:B------:R-:W-:Y:S01]  /*11550*/  IMAD.MOV.U32 R15, RZ, RZ, RZ ;  /* 0x000000ffff0f7224 */ /* 0x000fe200078e00ff */
[----:B------:R-:W-:Y:S01]  /*11560*/  LOP3.LUT R9, R9, 0x80000000, RZ, 0xfc, !PT ;  /* 0x8000000009097812 */ /* 0x000fe200078efcff */
[----:B------:R-:W0:Y:S01]  /*11570*/  LDCU.64 UR4, c[0x0][0x358] ;  /* 0x00006b00ff0477ac */ /* 0x000e220008000a00 */
[----:B------:R-:W-:-:S05]  /*11580*/  NOP ;  /* 0x0000000000007918 */ /* 0x000fca0000000000 */
.L_x_264:
[----:B------:R-:W1:Y:S02]  /*11590*/  LDC.64 R6, c[0x4][0xe0] ;  /* 0x01003800ff067b82 */ /* 0x000e640000000a00 */
[----:B-1----:R-:W-:-:S05]  /*115a0*/  IMAD.WIDE R6, R14, 0x8, R6 ;  /* 0x000000080e067825 */ /* 0x002fca00078e0206 */
[----:B0-----:R-:W2:Y:S01]  /*115b0*/  LDG.E.64.CONSTANT R26, desc[UR4][R6.64] ;  /* 0x00000004061a7981 */ /* 0x001ea2000c1e9b00 */
[----:B------:R-:W-:Y:S02]  /*115c0*/  VIADD R23, R23, 0x1 ;  /* 0x0000000117177836 */ /* 0x000fe40000000000 */
[----:B------:R-:W-:Y:S02]  /*115d0*/  VIADD R14, R14, 0x1 ;  /* 0x000000010e0e7836 */ /* 0x000fe40000000000 */
[----:B--2---:R-:W-:-:S04]  /*115e0*/  IMAD.WIDE.U32 R28, P2, R26, R11, R28 ;  /* 0x0000000b1a1c7225 */ /* 0x004fc8000784001c */
[CC--:B------:R-:W-:Y:S02]  /*115f0*/  IMAD R7, R26.reuse, R9.reuse, RZ ;  /* 0x000000091a077224 */ /* 0x0c0fe400078e02ff */
[----:B------:R-:W-:-:S03]  /*11600*/  IMAD.HI.U32 R12, R26, R9, RZ ;  /* 0x000000091a0c7227 */ /* 0x000fc600078e00ff */
[----:B------:R-:W-:Y:S01]  /*11610*/  IADD3 R7, P0, PT, R7, R29, RZ ;  /* 0x0000001d07077210 */ /* 0x000fe20007f1e0ff */
[CC--:B------:R-:W-:Y:S02]  /*11620*/  IMAD R6, R27.reuse, R11.reuse, RZ ;  /* 0x0000000b1b067224 */ /* 0x0c0fe400078e02ff */
[----:B------:R-:W-:-:S03]  /*11630*/  IMAD.HI.U32 R8, R27, R11, RZ ;  /* 0x0000000b1b087227 */ /* 0x000fc600078e00ff */
[----:B------:R-:W-:Y:S01]  /*11640*/  IADD3 R29, P1, PT, R6, R7, RZ ;  /* 0x00000007061d7210 */ /* 0x000fe20007f3e0ff */
[----:B------:R-:W-:Y:S02]  /*11650*/  IMAD.X R12, RZ, RZ, R12, P2 ;  /* 0x000000ffff0c7224 */ /* 0x000fe400010e060c */
[----:B------:R-:W-:Y:S02]  /*11660*/  IMAD R6, R15, 0x8, R5 ;  /* 0x000000080f067824 */ /* 0x000fe400078e0205 */
[-C--:B------:R-:W-:Y:S01]  /*11670*/  IMAD.HI.U32 R7, R27, R9.reuse, RZ ;  /* 0x000000091b077227 */ /* 0x080fe200078e00ff */
[----:B------:R-:W-:Y:S02]  /*11680*/  IADD3.X R8, P0, PT, R8, R12, RZ, P0, !PT ;  /* 0x0000000c08087210 */ /* 0x000fe4000071e4ff */
[----:B------:R0:W-:Y:S01]  /*11690*/  STL.64 [R6], R28 ;  /* 0x0000001c06007387 */ /* 0x0001e20000100a00 */
[----:B------:R-:W-:Y:S02]  /*116a0*/  VIADD R15, R15, 0x1 ;  /* 0x000000010f0f7836 */ /* 0x000fe40000000000 */
[----:B------:R-:W-:Y:S01]  /*116b0*/  IMAD.X R7, RZ, RZ, R7, P0 ;  /* 0x000000ffff077224 */ /* 0x000fe200000e0607 */
[----:B------:R-:W-:Y:S01]  /*116c0*/  ISETP.NE.AND P0, PT, R23, -0xf, PT ;  /* 0xfffffff11700780c */ /* 0x000fe20003f05270 */
[----:B0-----:R-:W-:-:S05]  /*116d0*/  IMAD R6, R27, R9, RZ ;  /* 0x000000091b067224 */ /* 0x001fca00078e02ff */
[----:B------:R-:W-:-:S05]  /*116e0*/  IADD3.X R6, P1, PT, R6, R8, RZ, P1, !PT ;  /* 0x0000000806067210 */ /* 0x000fca0000f3e4ff */
[----:B------:R-:W-:Y:S02]  /*116f0*/  IMAD.X R7, RZ, RZ, R7, P1 ;  /* 0x000000ffff077224 */ /* 0x000fe400008e0607 */
[----:B------:R-:W-:Y:S02]  /*11700*/  IMAD.MOV.U32 R28, RZ, RZ, R6 ;  /* 0x000000ffff1c7224 */ /* 0x000fe400078e0006 */
[----:B------:R-:W-:Y:S01]  /*11710*/  IMAD.MOV.U32 R29, RZ, RZ, R7 ;  /* 0x000000ffff1d7224 */ /* 0x000fe200078e0007 */
[----:B------:R-:W-:Y:S06]  /*11720*/  @P0 BRA `(.L_x_264) ;  /* 0xfffffffc00980947 */ /* 0x000fec000383ffff */
[----:B------:R-:W-:-:S07]  /*11730*/  IMAD.MOV.U32 R6, RZ, RZ, R10 ;  /* 0x000000ffff067224 */ /* 0x000fce00078e000a */
.L_x_263:
[----:B------:R-:W-:Y:S01]  /*11740*/  LOP3.LUT P0, R13, R13, 0x3f, RZ, 0xc0, !PT ;  /* 0x0000003f0d0d7812 */ /* 0x000fe2000780c0ff */
[----:B------:R-:W-:-:S04]  /*11750*/  IMAD.IADD R4, R4, 0x1, R6 ;  /* 0x0000000104047824 */ /* 0x000fc800078e0206 */
[----:B------:R-:W-:-:S05]  /*11760*/  IMAD.U32 R4, R4, 0x8, R5 ;  /* 0x0000000804047824 */ /* 0x000fca00078e0005 */
[----:B------:R0:W-:Y:S04]  /*11770*/  STL.64 [R4+-0x78], R28 ;  /* 0xffff881c04007387 */ /* 0x0001e80000100a00 */
[----:B------:R-:W2:Y:S04]  /*11780*/  @P0 LDL.64 R8, [R1+0x288] ;  /* 0x0002880001080983 */ /* 0x000ea80000100a00 */
[----:B------:R-:W3:Y:S04]  /*11790*/  LDL.64 R6, [R1+0x298] ;  /* 0x0002980001067983 */ /* 0x000ee80000100a00 */
[----:B0-----:R-:W4:Y:S01]  /*117a0*/  LDL.64 R4, [R1+0x290] ;  /* 0x0002900001047983 */ /* 0x001f220000100a00 */
[----:B------:R-:W-:-:S02]  /*117b0*/  @P0 LOP3.LUT R23, R13, 0x3f, RZ, 0x3c, !PT ;  /* 0x0000003f0d170812 */ /* 0x000fc400078e3cff */
[--C-:B--2---:R-:W-:Y:S02]  /*117c0*/  @P0 SHF.R.U64 R15, R8, 0x1, R9.reuse ;  /* 0x00000001080f0819 */ /* 0x104fe40000001209 */
[----:B------:R-:W-:-:S04]  /*117d0*/  @P0 SHF.R.U32.HI R14, RZ, 0x1, R9 ;  /* 0x00000001ff0e0819 */ /* 0x000fc80000011609 */
[--C-:B------:R-:W-:Y:S02]  /*117e0*/  @P0 SHF.R.U64 R15, R15, R23, R14.reuse ;  /* 0x000000170f0f0219 */ /* 0x100fe4000000120e */
[--C-:B----4-:R-:W-:Y:S02]  /*117f0*/  @P0 SHF.R.U32.HI R8, RZ, 0x1, R5.reuse ;  /* 0x00000001ff080819 */ /* 0x110fe40000011605 */
[C-C-:B------:R-:W-:Y:S02]  /*11800*/  @P0 SHF.R.U64 R9, R4.reuse, 0x1, R5.reuse ;  /* 0x0000000104090819 */ /* 0x140fe40000001205 */
[CC--:B------:R-:W-:Y:S02]  /*11810*/  @P0 SHF.L.U32 R11, R4.reuse, R13.reuse, RZ ;  /* 0x0000000d040b0219 */ /* 0x0c0fe400000006ff */
[----:B------:R-:W-:Y:S02]  /*11820*/  @P0 SHF.L.U64.HI R10, R4, R13, R5 ;  /* 0x0000000d040a0219 */ /* 0x000fe40000010205 */
[----:B------:R-:W-:-:S02]  /*11830*/  @P0 SHF.R.U32.HI R14, RZ, R23, R14 ;  /* 0x00000017ff0e0219 */ /* 0x000fc4000001160e */
[----:B---3--:R-:W-:Y:S02]  /*11840*/  @P0 SHF.L.U32 R12, R6, R13, RZ ;  /* 0x0000000d060c0219 */ /* 0x008fe400000006ff */
[--C-:B------:R-:W-:Y:S02]  /*11850*/  @P0 SHF.R.U64 R9, R9, R23, R8.reuse ;  /* 0x0000001709090219 */ /* 0x100fe40000001208 */
[----:B------:R-:W-:Y:S02]  /*11860*/  @P0 LOP3.LUT R4, R11, R15, RZ, 0xfc, !PT ;  /* 0x0000000f0b040212 */ /* 0x000fe400078efcff */
[----:B------:R-:W-:Y:S02]  /*11870*/  @P0 LOP3.LUT R5, R10, R14, RZ, 0xfc, !PT ;  /* 0x0000000e0a050212 */ /* 0x000fe400078efcff */
[----:B------:R-:W-:Y:S02]  /*11880*/  @P0 SHF.L.U64.HI R13, R6, R13, R7 ;  /* 0x0000000d060d0219 */ /* 0x000fe40000010207 */
[----:B------:R-:W-:Y:S01]  /*11890*/  @P0 LOP3.LUT R6, R12, R9, RZ, 0xfc, !PT ;  /* 0x000000090c060212 */ /* 0x000fe200078efcff */
[----:B------:R-:W-:Y:S01]  /*118a0*/  IMAD.SHL.U32 R9, R4, 0x4, RZ ;  /* 0x0000000404097824 */ /* 0x000fe200078e00ff */
[----:B------:R-:W-:-:S02]  /*118b0*/  @P0 SHF.R.U32.HI R8, RZ, R23, R8 ;  /* 0x00000017ff080219 */ /* 0x000fc40000011608 */
[----:B------:R-:W-:Y:S02]  /*118c0*/  SHF.L.U64.HI R4, R4, 0x2, R5 ;  /* 0x0000000204047819 */ /* 0x000fe40000010205 */
[----:B------:R-:W-:Y:S02]  /*118d0*/  @P0 LOP3.LUT R7, R13, R8, RZ, 0xfc, !PT ;  /* 0x000000080d070212 */ /* 0x000fe400078efcff */
[----:B------:R-:W-:Y:S02]  /*118e0*/  SHF.L.W.U32.HI R5, R5, 0x2, R6 ;  /* 0x0000000205057819 */ /* 0x000fe40000010e06 */
[----:B------:R-:W-:Y:S02]  /*118f0*/  IADD3 RZ, P0, PT, RZ, -R9, RZ ;  /* 0x80000009ffff7210 */ /* 0x000fe40007f1e0ff */
[----:B------:R-:W-:Y:S02]  /*11900*/  LOP3.LUT R8, RZ, R4, RZ, 0x33, !PT ;  /* 0x00000004ff087212 */ /* 0x000fe400078e33ff */
[----:B------:R-:W-:-:S02]  /*11910*/  SHF.L.W.U32.HI R10, R6, 0x2, R7 ;  /* 0x00000002060a7819 */ /* 0x000fc40000010e07 */
[----:B------:R-:W-:Y:S02]  /*11920*/  LOP3.LUT R11, RZ, R5, RZ, 0x33, !PT ;  /* 0x00000005ff0b7212 */ /* 0x000fe400078e33ff */
[----:B------:R-:W-:Y:S02]  /*11930*/  IADD3.X R8, P0, PT, RZ, R8, RZ, P0, !PT ;  /* 0x00000008ff087210 */ /* 0x000fe4000071e4ff */
[----:B------:R-:W-:Y:S02]  /*11940*/  LOP3.LUT R6, RZ, R10, RZ, 0x33, !PT ;  /* 0x0000000aff067212 */ /* 0x000fe400078e33ff */
[----:B------:R-:W-:Y:S02]  /*11950*/  IADD3.X R11, P1, PT, RZ, R11, RZ, P0, !PT ;  /* 0x0000000bff0b7210 */ /* 0x000fe4000073e4ff */
[----:B------:R-:W-:-:S03]  /*11960*/  ISETP.GT.U32.AND P2, PT, R5, -0x1, PT ;  /* 0xffffffff0500780c */ /* 0x000fc60003f44070 */
[----:B------:R-:W-:Y:S01]  /*11970*/  IMAD.X R6, RZ, RZ, R6, P1 ;  /* 0x000000ffff067224 */ /* 0x000fe200008e0606 */
[----:B------:R-:W-:-:S04]  /*11980*/  ISETP.GT.AND.EX P0, PT, R10, -0x1, PT, P2 ;  /* 0xffffffff0a00780c */ /* 0x000fc80003f04320 */
[----:B------:R-:W-:Y:S02]  /*11990*/  SEL R6, R10, R6, P0 ;  /* 0x000000060a067207 */ /* 0x000fe40000000000 */
[----:B------:R-:W-:Y:S02]  /*119a0*/  SEL R5, R5, R11, P0 ;  /* 0x0000000b05057207 */ /* 0x000fe40000000000 */
[----:B------:R-:W-:-:S04]  /*119b0*/  ISETP.NE.U32.AND P1, PT, R6, RZ, PT ;  /* 0x000000ff0600720c */ /* 0x000fc80003f25070 */
[----:B------:R-:W-:-:S06]  /*119c0*/  SEL R11, R5, R6, !P1 ;  /* 0x00000006050b7207 */ /* 0x000fcc0004800000 */
[----:B------:R-:W0:Y:S02]  /*119d0*/  FLO.U32 R11, R11 ;  /* 0x0000000b000b7300 */ /* 0x000e2400000e0000 */
[C---:B0-----:R-:W-:Y:S02]  /*119e0*/  IADD3 R12, PT, PT, -R11.reuse, 0x1f, RZ ;  /* 0x0000001f0b0c7810 */ /* 0x041fe40007ffe1ff */
[----:B------:R-:W-:-:S03]  /*119f0*/  IADD3 R11, PT, PT, -R11, 0x3f, RZ ;  /* 0x0000003f0b0b7810 */ /* 0x000fc60007ffe1ff */
[----:B------:R-:W-:-:S05]  /*11a00*/  @P1 IMAD.MOV R11, RZ, RZ, R12 ;  /* 0x000000ffff0b1224 */ /* 0x000fca00078e020c */
[----:B------:R-:W-:Y:S01]  /*11a10*/  ISETP.NE.AND P1, PT, R11, RZ, PT ;  /* 0x000000ff0b00720c */ /* 0x000fe20003f25270 */
[----:B------:R-:W-:Y:S01]  /*11a20*/  @!P0 IMAD.MOV R9, RZ, RZ, -R9 ;  /* 0x000000ffff098224 */ /* 0x000fe200078e0a09 */
[----:B------:R-:W-:-:S11]  /*11a30*/  SEL R8, R4, R8, P0 ;  /* 0x0000000804087207 */ /* 0x000fd60000000000 */
[----:B------:R-:W-:Y:S05]  /*11a40*/  @!P1 BRA `(.L_x_265) ;  /* 0x0000000000289947 */ /* 0x000fea0003800000 */
[----:B------:R-:W-:Y:S02]  /*11a50*/  LOP3.LUT R4, R11, 0x3f, RZ, 0xc0, !PT ;  /* 0x0000003f0b047812 */ /* 0x000fe400078ec0ff */
[----:B------:R-:W-:Y:S02]  /*11a60*/  SHF.R.U64 R9, R9, 0x1, R8 ;  /* 0x0000000109097819 */ /* 0x000fe40000001208 */
[CC--:B------:R-:W-:Y:S02]  /*11a70*/  SHF.L.U64.HI R6, R5.reuse, R4.reuse, R6 ;  /* 0x0000000405067219 */ /* 0x0c0fe40000010206 */
[----:B------:R-:W-:Y:S02]  /*11a80*/  SHF.L.U32 R5, R5, R4, RZ ;  /* 0x0000000405057219 */ /* 0x000fe400000006ff */
[----:B------:R-:W-:Y:S02]  /*11a90*/  SHF.R.U32.HI R8, RZ, 0x1, R8 ;  /* 0x00000001ff087819 */ /* 0x000fe40000011608 */
[----:B------:R-:W-:-:S04]  /*11aa0*/  LOP3.LUT R4, R11, 0x3f, RZ, 0xc, !PT ;  /* 0x0000003f0b047812 */ /* 0x000fc800078e0cff */
[-CC-:B------:R-:W-:Y:S02]  /*11ab0*/  SHF.R.U64 R9, R9, R4.reuse, R8.reuse ;  /* 0x0000000409097219 */ /* 0x180fe40000001208 */
[----:B------:R-:W-:Y:S02]  /*11ac0*/  SHF.R.U32.HI R4, RZ, R4, R8 ;  /* 0x00000004ff047219 */ /* 0x000fe40000011608 */
[----:B------:R-:W-:Y:S02]  /*11ad0*/  LOP3.LUT R5, R5, R9, RZ, 0xfc, !PT ;  /* 0x0000000905057212 */ /* 0x000fe400078efcff */
[----:B------:R-:W-:-:S07]  /*11ae0*/  LOP3.LUT R6, R6, R4, RZ, 0xfc, !PT ;  /* 0x0000000406067212 */ /* 0x000fce00078efcff */
.L_x_265:
[----:B------:R-:W-:Y:S01]  /*11af0*/  IMAD.WIDE.U32 R14, R5, 0x2168c235, RZ ;  /* 0x2168c235050e7825 */ /* 0x000fe200078e00ff */
[----:B------:R-:W-:-:S03]  /*11b00*/  SHF.R.U32.HI R7, RZ, 0x1e, R7 ;  /* 0x0000001eff077819 */ /* 0x000fc60000011607 */
[----:B------:R-:W-:Y:S01]  /*11b10*/  IMAD.MOV.U32 R12, RZ, RZ, R15 ;  /* 0x000000ffff0c7224 */ /* 0x000fe200078e000f */
[----:B------:R-:W-:Y:S01]  /*11b20*/  IADD3 RZ, P1, PT, R14, R14, RZ ;  /* 0x0000000e0eff7210 */ /* 0x000fe20007f3e0ff */
[----:B------:R-:W-:Y:S01]  /*11b30*/  IMAD.MOV.U32 R13, RZ, RZ, RZ ;  /* 0x000000ffff0d7224 */ /* 0x000fe200078e00ff */
[----:B------:R-:W-:Y:S01]  /*11b40*/  LEA.HI R10, R10, R7, RZ, 0x1 ;  /* 0x000000070a0a7211 */ /* 0x000fe200078f08ff */
[----:B------:R-:W-:-:S04]  /*11b50*/  IMAD.HI.U32 R4, R6, -0x36f0255e, RZ ;  /* 0xc90fdaa206047827 */ /* 0x000fc800078e00ff */
[----:B------:R-:W-:-:S04]  /*11b60*/  IMAD.WIDE.U32 R12, R5, -0x36f0255e, R12 ;  /* 0xc90fdaa2050c7825 */ /* 0x000fc800078e000c */
[C---:B------:R-:W-:Y:S02]  /*11b70*/  IMAD R8, R6.reuse, -0x36f0255e, RZ ;  /* 0xc90fdaa206087824 */ /* 0x040fe400078e02ff */
[----:B------:R-:W-:-:S04]  /*11b80*/  IMAD.WIDE.U32 R12, P2, R6, 0x2168c235, R12 ;  /* 0x2168c235060c7825 */ /* 0x000fc8000784000c */
[----:B------:R-:W-:Y:S01]  /*11b90*/  IMAD.X R4, RZ, RZ, R4, P2 ;  /* 0x000000ffff047224 */ /* 0x000fe200010e0604 */
[----:B------:R-:W-:Y:S02]  /*11ba0*/  IADD3 R8, P2, PT, R8, R13, RZ ;  /* 0x0000000d08087210 */ /* 0x000fe40007f5e0ff */
[----:B------:R-:W-:Y:S02]  /*11bb0*/  IADD3.X RZ, P1, PT, R12, R12, RZ, P1, !PT ;  /* 0x0000000c0cff7210 */ /* 0x000fe40000f3e4ff */
[C---:B------:R-:W-:Y:S01]  /*11bc0*/  ISETP.GT.U32.AND P3, PT, R8.reuse, RZ, PT ;  /* 0x000000ff0800720c */ /* 0x040fe20003f64070 */
[----:B------:R-:W-:Y:S01]  /*11bd0*/  IMAD.X R6, RZ, RZ, R4, P2 ;  /* 0x000000ffff067224 */ /* 0x000fe200010e0604 */
[----:B------:R-:W-:-:S04]  /*11be0*/  IADD3.X R5, P2, PT, R8, R8, RZ, P1, !PT ;  /* 0x0000000808057210 */ /* 0x000fc80000f5e4ff */
[C---:B------:R-:W-:Y:S01]  /*11bf0*/  ISETP.GT.AND.EX P1, PT, R6.reuse, RZ, PT, P3 ;  /* 0x000000ff0600720c */ /* 0x040fe20003f24330 */
[----:B------:R-:W-:-:S03]  /*11c00*/  IMAD.X R4, R6, 0x1, R6, P2 ;  /* 0x0000000106047824 */ /* 0x000fc600010e0606 */
[----:B------:R-:W-:Y:S02]  /*11c10*/  SEL R5, R5, R8, P1 ;  /* 0x0000000805057207 */ /* 0x000fe40000800000 */
[----:B------:R-:W-:Y:S02]  /*11c20*/  SEL R4, R4, R6, P1 ;  /* 0x0000000604047207 */ /* 0x000fe40000800000 */
[----:B------:R-:W-:-:S05]  /*11c30*/  IADD3 R6, P2, PT, R5, 0x1, RZ ;  /* 0x0000000105067810 */ /* 0x000fca0007f5e0ff */
[----:B------:R-:W-:Y:S01]  /*11c40*/  IMAD.X R5, RZ, RZ, R4, P2 ;  /* 0x000000ffff057224 */ /* 0x000fe200010e0604 */
[----:B------:R-:W-:Y:S02]  /*11c50*/  SEL R4, RZ, 0xffffffff, !P1 ;  /* 0xffffffffff047807 */ /* 0x000fe40004800000 */
[----:B------:R-:W-:Y:S02]  /*11c60*/  LOP3.LUT P1, R8, R22, 0x80000000, RZ, 0xc0, !PT ;  /* 0x8000000016087812 */ /* 0x000fe4000782c0ff */
[----:B------:R-:W-:Y:S01]  /*11c70*/  SHF.R.U64 R6, R6, 0xa, R5 ;  /* 0x0000000a06067819 */ /* 0x000fe20000001205 */
[----:B------:R-:W-:Y:S01]  /*11c80*/  IMAD.IADD R4, R4, 0x1, -R11 ;  /* 0x0000000104047824 */ /* 0x000fe200078e0a0b */
[----:B------:R-:W-:Y:S02]  /*11c90*/  @!P0 LOP3.LUT R8, R8, 0x80000000, RZ, 0x3c, !PT ;  /* 0x8000000008088812 */ /* 0x000fe400078e3cff */
[----:B------:R-:W-:Y:S01]  /*11ca0*/  IADD3 R6, P2, PT, R6, 0x1, RZ ;  /* 0x0000000106067810 */ /* 0x000fe20007f5e0ff */
[----:B------:R-:W-:-:S03]  /*11cb0*/  IMAD.SHL.U32 R4, R4, 0x100000, RZ ;  /* 0x0010000004047824 */ /* 0x000fc600078e00ff */
[----:B------:R-:W-:-:S03]  /*11cc0*/  LEA.HI.X R5, R5, RZ, RZ, 0x16, P2 ;  /* 0x000000ff05057211 */ /* 0x000fc600010fb4ff */
[----:B------:R-:W-:Y:S01]  /*11cd0*/  @P1 IMAD.MOV R10, RZ, RZ, -R10 ;  /* 0x000000ffff0a1224 */ /* 0x000fe200078e0a0a */
[--C-:B------:R-:W-:Y:S02]  /*11ce0*/  SHF.R.U64 R6, R6, 0x1, R5.reuse ;  /* 0x0000000106067819 */ /* 0x100fe40000001205 */
[----:B------:R-:W-:Y:S02]  /*11cf0*/  SHF.R.U32.HI R5, RZ, 0x1, R5 ;  /* 0x00000001ff057819 */ /* 0x000fe40000011605 */
[----:B------:R-:W-:-:S04]  /*11d00*/  IADD3 R11, P2, P3, RZ, RZ, R6 ;  /* 0x000000ffff0b7210 */ /* 0x000fc80007b5e006 */
[----:B------:R-:W-:-:S04]  /*11d10*/  IADD3.X R4, PT, PT, R4, 0x3fe00000, R5, P2, P3 ;  /* 0x3fe0000004047810 */ /* 0x000fc800017e6405 */
[----:B------:R-:W-:-:S07]  /*11d20*/  LOP3.LUT R7, R4, R8, RZ, 0xfc, !PT ;  /* 0x0000000804077212 */ /* 0x000fce00078efcff */
.L_x_262:
[----:B------:R-:W-:Y:S02]  /*11d30*/  IMAD.MOV.U32 R5, RZ, RZ, R7 ;  /* 0x000000ffff057224 */ /* 0x000fe400078e0007 */
[----:B------:R-:W-:Y:S02]  /*11d40*/  IMAD.MOV.U32 R6, RZ, RZ, R19 ;  /* 0x000000ffff067224 */ /* 0x000fe400078e0013 */
[----:B------:R-:W-:Y:S02]  /*11d50*/  IMAD.MOV.U32 R7, RZ, RZ, 0x0 ;  /* 0x00000000ff077424 */ /* 0x000fe400078e00ff */
[----:B------:R-:W-:Y:S02]  /*11d60*/  IMAD.MOV.U32 R4, RZ, RZ, R11 ;  /* 0x000000ffff047224 */ /* 0x000fe400078e000b */
[----:B------:R-:W-:Y:S05]  /*11d70*/  RET.REL.NODEC R6 `(_Z8fft_lastPN6thrust24THRUST_300001_SM_1000_NS7complexIdEES3_ii) ;  /* 0xfffffee006a07950 */ /* 0x000fea0003c3ffff */
.L_x_266:
[----:B------:R-:W-:-:S00]  /*11d80*/  BRA `(.L_x_266) ;  /* 0xfffffffc00fc7947 */ /* 0x000fc0000383ffff */
[----:B------:R-:W-:-:S00]  /*11d90*/  NOP ;  /* 0x0000000000007918 */ /* 0x000fc00000000000 */
        /* <DEDUP_REMOVED lines=14> */
.L_x_405:


//--------------------- .text._Z5fft_8PN6thrust24THRUST_300001_SM_1000_NS7complexIdEEi --------------------------
	.section	.text._Z5fft_8PN6thrust24THRUST_300001_SM_1000_NS7complexIdEEi,"ax",@progbits
	.align	128
        .global         _Z5fft_8PN6thrust24THRUST_300001_SM_1000_NS7complexIdEEi
        .type           _Z5fft_8PN6thrust24THRUST_300001_SM_1000_NS7complexIdEEi,@function
        .size           _Z5fft_8PN6thrust24THRUST_300001_SM_1000_NS7complexIdEEi,(.L_x_407 - _Z5fft_8PN6thrust24THRUST_300001_SM_1000_NS7complexIdEEi)
        .other          _Z5fft_8PN6thrust24THRUST_300001_SM_1000_NS7complexIdEEi,@"STO_CUDA_ENTRY STV_DEFAULT"
_Z5fft_8PN6thrust24THRUST_300001_SM_1000_NS7complexIdEEi:
.text._Z5fft_8PN6thrust24THRUST_300001_SM_1000_NS7complexIdEEi:
[----:B------:R-:W0:Y:S08]  /*0000*/  LDC R1, c[0x0][0x37c] ;  /* 0x0000df00ff017b82 */ /* 0x000e300000000800 */
[----:B------:R-:W-:Y:S01]  /*0010*/  S2UR UR6, SR_CTAID.X ;  /* 0x00000000000679c3 */ /* 0x000fe20000002500 */
[----:B------:R-:W1:Y:S01]  /*0020*/  LDCU UR9, c[0x0][0x388] ;  /* 0x00007100ff0977ac */ /* 0x000e620008000800 */
[----:B0-----:R-:W-:Y:S01]  /*0030*/  VIADD R1, R1, 0xfffffed0 ;  /* 0xfffffed001017836 */ /* 0x001fe20000000000 */
[----:B------:R-:W0:Y:S05]  /*0040*/  LDCU.64 UR4, c[0x0][0x380] ;  /* 0x00007000ff0477ac */ /* 0x000e2a0008000a00 */
[----:B------:R-:W2:Y:S01]  /*0050*/  S2UR UR8, SR_CTAID.Y ;  /* 0x00000000000879c3 */ /* 0x000ea20000002600 */
[----:B------:R-:W3:Y:S01]  /*0060*/  LDCU.64 UR26, c[0x0][0x358] ;  /* 0x00006b00ff1a77ac */ /* 0x000ee20008000a00 */
[----:B------:R-:W-:Y:S01]  /*0070*/  UMOV UR42, 0x1 ;  /* 0x00000001002a7882 */ /* 0x000fe20000000000 */
[----:B------:R-:W-:Y:S01]  /*0080*/  UMOV UR17, 0x1 ;  /* 0x0000000100117882 */ /* 0x000fe20000000000 */
[----:B------:R-:W-:Y:S01]  /*0090*/  UMOV UR34, 0x1 ;  /* 0x0000000100227882 */ /* 0x000fe20000000000 */
[----:B------:R-:W4:Y:S01]  /*00a0*/  LDCU.64 UR32, c[0x4][0xe8] ;  /* 0x01001d00ff2077ac */ /* 0x000f220008000a00 */
[----:B-1----:R-:W-:-:S04]  /*00b0*/  USHF.R.S32.HI UR7, URZ, 0x1f, UR9 ;  /* 0x0000001fff077899 */ /* 0x002fc80008011409 */
[----:B------:R-:W-:-:S04]  /*00c0*/  ULEA.HI UR7, UR7, UR9, URZ, 0x3 ;  /* 0x0000000907077291 */ /* 0x000fc8000f8f18ff */
[----:B------:R-:W-:Y:S02]  /*00d0*/  USHF.R.S32.HI UR7, URZ, 0x3, UR7 ;  /* 0x00000003ff077899 */ /* 0x000fe40008011407 */
[----:B--2---:R-:W-:-:S04]  /*00e0*/  UIMAD UR6, UR6, UR9, UR8 ;  /* 0x00000009060672a4 */ /* 0x004fc8000f8e0208 */
[----:B0-----:R-:W-:-:S04]  /*00f0*/  UIMAD.WIDE UR4, UR6, 0x10, UR4 ;  /* 0x00000010060478a5 */ /* 0x001fc8000f8e0204 */
[----:B------:R-:W-:Y:S02]  /*0100*/  UIMAD.WIDE UR24, UR7, 0x10, UR4 ;  /* 0x00000010071878a5 */ /* 0x000fe4000f8e0204 */
[----:B------:R-:W-:Y:S02]  /*0110*/  IMAD.U32 R4, RZ, RZ, UR4 ;  /* 0x00000004ff047e24 */ /* 0x000fe4000f8e00ff */
[----:B------:R-:W-:Y:S01]  /*0120*/  UIMAD.WIDE UR22, UR7, 0x10, UR24 ;  /* 0x00000010071678a5 */ /* 0x000fe2000f8e0218 */
[----:B------:R-:W-:Y:S02]  /*0130*/  IMAD.U32 R5, RZ, RZ, UR5 ;  /* 0x00000005ff057e24 */ /* 0x000fe4000f8e00ff */
[----:B------:R-:W-:Y:S01]  /*0140*/  IMAD.U32 R8, RZ, RZ, UR24 ;  /* 0x00000018ff087e24 */ /* 0x000fe2000f8e00ff */
[----:B------:R-:W-:Y:S01]  /*0150*/  UIMAD.WIDE UR20, UR7, 0x10, UR22 ;  /* 0x00000010071478a5 */ /* 0x000fe2000f8e0216 */
[----:B------:R-:W-:Y:S02]  /*0160*/  IMAD.U32 R9, RZ, RZ, UR25 ;  /* 0x00000019ff097e24 */ /* 0x000fe4000f8e00ff */
[----:B------:R-:W-:Y:S01]  /*0170*/  IMAD.U32 R12, RZ, RZ, UR22 ;  /* 0x00000016ff0c7e24 */ /* 0x000fe2000f8e00ff */
[----:B------:R-:W-:Y:S01]  /*0180*/  UIMAD.WIDE UR18, UR7, 0x10, UR20 ;  /* 0x00000010071278a5 */ /* 0x000fe2000f8e0214 */
[----:B------:R-:W-:Y:S01]  /*0190*/  IMAD.U32 R13, RZ, RZ, UR23 ;  /* 0x00000017ff0d7e24 */ /* 0x000fe2000f8e00ff */
[----:B---3--:R-:W2:Y:S02]  /*01a0*/  LDG.E.128 R4, desc[UR26][R4.64] ;  /* 0x0000001a04047981 */ /* 0x008ea4000c1e1d00 */
[----:B------:R-:W-:Y:S01]  /*01b0*/  UIMAD.WIDE UR30, UR7, 0x10, UR18 ;  /* 0x00000010071e78a5 */ /* 0x000fe2000f8e0212 */
[----:B------:R-:W-:Y:S01]  /*01c0*/  IMAD.U32 R16, RZ, RZ, UR20 ;  /* 0x00000014ff107e24 */ /* 0x000fe2000f8e00ff */
[----:B------:R-:W3:Y:S02]  /*01d0*/  LDG.E.128 R8, desc[UR26][R8.64] ;  /* 0x0000001a08087981 */ /* 0x000ee4000c1e1d00 */
[----:B------:R-:W-:Y:S01]  /*01e0*/  UIMAD.WIDE UR28, UR7, 0x10, UR30 ;  /* 0x00000010071c78a5 */ /* 0x000fe2000f8e021e */
[----:B------:R-:W-:Y:S01]  /*01f0*/  IMAD.U32 R17, RZ, RZ, UR21 ;  /* 0x00000015ff117e24 */ /* 0x000fe2000f8e00ff */
[----:B------:R-:W5:Y:S02]  /*0200*/  LDG.E.128 R12, desc[UR26][R12.64] ;  /* 0x0000001a0c0c7981 */ /* 0x000f64000c1e1d00 */
[----:B------:R-:W-:Y:S01]  /*0210*/  UIMAD.WIDE UR14, UR7, 0x10, UR28 ;  /* 0x00000010070e78a5 */ /* 0x000fe2000f8e021c */
[----:B------:R-:W-:-:S02]  /*0220*/  IMAD.U32 R20, RZ, RZ, UR18 ;  /* 0x00000012ff147e24 */ /* 0x000fc4000f8e00ff */
[----:B------:R-:W-:Y:S01]  /*0230*/  IMAD.U32 R21, RZ, RZ, UR19 ;  /* 0x00000013ff157e24 */ /* 0x000fe2000f8e00ff */
[----:B------:R-:W4:Y:S01]  /*0240*/  LDG.E.128 R16, desc[UR26][R16.64] ;  /* 0x0000001a10107981 */ /* 0x000f22000c1e1d00 */
[----:B------:R-:W-:Y:S02]  /*0250*/  IMAD.U32 R24, RZ, RZ, UR30 ;  /* 0x0000001eff187e24 */ /* 0x000fe4000f8e00ff */
[----:B------:R-:W-:Y:S02]  /*0260*/  IMAD.U32 R25, RZ, RZ, UR31 ;  /* 0x0000001fff197e24 */ /* 0x000fe4000f8e00ff */
[----:B------:R-:W-:Y:S01]  /*0270*/  IMAD.U32 R28, RZ, RZ, UR28 ;  /* 0x0000001cff1c7e24 */ /* 0x000fe2000f8e00ff */
[----:B------:R-:W4:Y:S01]  /*0280*/  LDG.E.128 R20, desc[UR26][R20.64] ;  /* 0x0000001a14147981 */ /* 0x000f22000c1e1d00 */
[----:B------:R-:W-:Y:S02]  /*0290*/  IMAD.U32 R29, RZ, RZ, UR29 ;  /* 0x0000001dff1d7e24 */ /* 0x000fe4000f8e00ff */
[----:B------:R-:W-:Y:S01]  /*02a0*/  IMAD.U32 R32, RZ, RZ, UR14 ;  /* 0x0000000eff207e24 */ /* 0x000fe2000f8e00ff */
[----:B------:R-:W4:Y:S01]  /*02b0*/  LDG.E.128 R24, desc[UR26][R24.64] ;  /* 0x0000001a18187981 */ /* 0x000f22000c1e1d00 */
[----:B------:R-:W-:-:S03]  /*02c0*/  IMAD.U32 R33, RZ, RZ, UR15 ;  /* 0x0000000fff217e24 */ /* 0x000fc6000f8e00ff */
[----:B------:R-:W4:Y:S04]  /*02d0*/  LDG.E.128 R28, desc[UR26][R28.64] ;  /* 0x0000001a1c1c7981 */ /* 0x000f28000c1e1d00 */
[----:B------:R-:W4:Y:S01]  /*02e0*/  LDG.E.128 R32, desc[UR26][R32.64] ;  /* 0x0000001a20207981 */ /* 0x000f22000c1e1d00 */
[C---:B------:R-:W-:Y:S02]  /*02f0*/  R2UR UR35, R1.reuse ;  /* 0x00000000012372ca */ /* 0x040fe400000e0000 */
[----:B------:R-:W-:Y:S01]  /*0300*/  R2UR UR36, R1 ;  /* 0x00000000012472ca */ /* 0x000fe200000e0000 */
[----:B------:R-:W-:Y:S01]  /*0310*/  UMOV UR4, URZ ;  /* 0x000000ff00047c82 */ /* 0x000fe20008000000 */
[----:B------:R-:W-:Y:S01]  /*0320*/  UMOV UR37, 0x1 ;  /* 0x0000000100257882 */ /* 0x000fe20000000000 */
[----:B------:R-:W-:Y:S01]  /*0330*/  UMOV UR38, 0x1 ;  /* 0x0000000100267882 */ /* 0x000fe20000000000 */
[----:B------:R-:W-:Y:S01]  /*0340*/  UMOV UR39, 0x1 ;  /* 0x0000000100277882 */ /* 0x000fe20000000000 */
[----:B------:R-:W-:Y:S01]  /*0350*/  UMOV UR40, 0x1 ;  /* 0x0000000100287882 */ /* 0x000fe20000000000 */
[----:B------:R-:W-:Y:S01]  /*0360*/  UMOV UR41, 0x1 ;  /* 0x0000000100297882 */ /* 0x000fe20000000000 */
[----:B------:R-:W-:Y:S01]  /*0370*/  UMOV UR5, URZ ;  /* 0x000000ff00057c82 */ /* 0x000fe20008000000 */
[----:B------:R-:W-:Y:S01]  /*0380*/  UMOV UR6, URZ ;  /* 0x000000ff00067c82 */ /* 0x000fe20008000000 */
[----:B------:R-:W-:Y:S01]  /*0390*/  UMOV UR7, URZ ;  /* 0x000000ff00077c82 */ /* 0x000fe20008000000 */
[----:B------:R-:W-:Y:S01]  /*03a0*/  UMOV UR8, URZ ;  /* 0x000000ff00087c82 */ /* 0x000fe20008000000 */
[----:B------:R-:W-:Y:S01]  /*03b0*/  UMOV UR9, URZ ;  /* 0x000000ff00097c82 */ /* 0x000fe20008000000 */
[----:B------:R-:W-:Y:S01]  /*03c0*/  UMOV UR10, URZ ;  /* 0x000000ff000a7c82 */ /* 0x000fe20008000000 */
[----:B------:R-:W-:Y:S01]  /*03d0*/  UMOV UR11, URZ ;  /* 0x000000ff000b7c82 */ /* 0x000fe20008000000 */
[----:B------:R-:W-:Y:S01]  /*03e0*/  UMOV UR13, 0x1 ;  /* 0x00000001000d7882 */ /* 0x000fe20000000000 */
[----:B--2---:R0:W-:Y:S04]  /*03f0*/  STL.128 [R1], R4 ;  /* 0x0000000401007387 */ /* 0x0041e80000100c00 */
[----:B------:R0:W-:Y:S04]  /*0400*/  STL.128 [R1+0x80], R4 ;  /* 0x0000800401007387 */ /* 0x0001e80000100c00 */
[----:B---3--:R0:W-:Y:S04]  /*0410*/  STL.128 [R1+0x10], R8 ;  /* 0x0000100801007387 */ /* 0x0081e80000100c00 */
[----:B------:R0:W-:Y:S04]  /*0420*/  STL.128 [R1+0xc0], R8 ;  /* 0x0000c00801007387 */ /* 0x0001e80000100c00 */
[----:B-----5:R0:W-:Y:S04]  /*0430*/  STL.128 [R1+0x20], R12 ;  /* 0x0000200c01007387 */ /* 0x0201e80000100c00 */
[----:B------:R0:W-:Y:S04]  /*0440*/  STL.128 [R1+0xa0], R12 ;  /* 0x0000a00c01007387 */ /* 0x0001e80000100c00 */
[----:B----4-:R0:W-:Y:S04]  /*0450*/  STL.128 [R1+0x30], R16 ;  /* 0x0000301001007387 */ /* 0x0101e80000100c00 */
[----:B------:R0:W-:Y:S04]  /*0460*/  STL.128 [R1+0xe0], R16 ;  /* 0x0000e01001007387 */ /* 0x0001e80000100c00 */
[----:B------:R0:W-:Y:S04]  /*0470*/  STL.128 [R1+0x40], R20 ;  /* 0x0000401401007387 */ /* 0x0001e80000100c00 */
[----:B------:R0:W-:Y:S04]  /*0480*/  STL.128 [R1+0x90], R20 ;  /* 0x0000901401007387 */ /* 0x0001e80000100c00 */
[----:B------:R0:W-:Y:S04]  /*0490*/  STL.128 [R1+0x50], R24 ;  /* 0x0000501801007387 */ /* 0x0001e80000100c00 */
[----:B------:R0:W-:Y:S04]  /*04a0*/  STL.128 [R1+0xd0], R24 ;  /* 0x0000d01801007387 */ /* 0x0001e80000100c00 */
[----:B------:R0:W-:Y:S04]  /*04b0*/  STL.128 [R1+0x60], R28 ;  /* 0x0000601c01007387 */ /* 0x0001e80000100c00 */
[----:B------:R0:W-:Y:S04]  /*04c0*/  STL.128 [R1+0xb0], R28 ;  /* 0x0000b01c01007387 */ /* 0x0001e80000100c00 */
[----:B------:R0:W-:Y:S04]  /*04d0*/  STL.128 [R1+0x70], R32 ;  /* 0x0000702001007387 */ /* 0x0001e80000100c00 */
[----:B------:R0:W-:Y:S02]  /*04e0*/  STL.128 [R1+0xf0], R32 ;  /* 0x0000f02001007387 */ /* 0x0001e40000100c00 */
.L_x_312:
[----:B0-----:R-:W0:Y:S01]  /*04f0*/  I2F.F64.U32 R6, UR13 ;  /* 0x0000000d00067d12 */ /* 0x001e220008201800 */
[----:B------:R-:W-:Y:S01]  /*0500*/  IMAD.MOV.U32 R8, RZ, RZ, RZ ;  /* 0x000000ffff087224 */ /* 0x000fe200078e00ff */
[----:B------:R-:W-:Y:S01]  /*0510*/  MOV R0, 0x580 ;  /* 0x0000058000007802 */ /* 0x000fe20000000f00 */
[----:B------:R-:W-:Y:S01]  /*0520*/  IMAD.MOV.U32 R9, RZ, RZ, -0x80000000 ;  /* 0x80000000ff097424 */ /* 0x000fe200078e00ff */
[----:B------:R-:W-:Y:S02]  /*0530*/  ULOP3.LUT UR41, UR41, 0x1, URZ, 0x3c, !UPT ;  /* 0x0000000129297892 */ /* 0x000fe4000f8e3cff */
[----:B------:R-:W-:Y:S01]  /*0540*/  ULOP3.LUT UR11, UR11, 0x1, URZ, 0x3c, !UPT ;  /* 0x000000010b0b7892 */ /* 0x000fe2000f8e3cff */
[----:B0-----:R-:W-:Y:S02]  /*0550*/  IMAD.MOV.U32 R4, RZ, RZ, R6 ;  /* 0x000000ffff047224 */ /* 0x001fe400078e0006 */
[----:B-1----:R-:W-:-:S09]  /*0560*/  IMAD.MOV.U32 R5, RZ, RZ, R7 ;  /* 0x000000ffff057224 */ /* 0x002fd200078e0007 */
[----:B------:R-:W-:Y:S05]  /*0570*/  CALL.REL.NOINC `($__internal_0_$__cuda_sm20_div_rn_f64_full) ;  /* 0x0000009000fc7944 */ /* 0x000fea0003c00000 */
[----:B------:R-:W-:Y:S02]  /*0580*/  IMAD.MOV.U32 R14, RZ, RZ, R46 ;  /* 0x000000ffff0e7224 */ /* 0x000fe400078e002e */
[----:B------:R-:W-:-:S06]  /*0590*/  IMAD.MOV.U32 R15, RZ, RZ, R47 ;  /* 0x000000ffff0f7224 */ /* 0x000fcc00078e002f */
[----:B------:R-:W-:-:S14]  /*05a0*/  DSETP.NEU.AND P0, PT, |R14|, +INF , PT ;  /* 0x7ff000000e00742a */ /* 0x000fdc0003f0d200 */
[----:B------:R-:W-:Y:S01]  /*05b0*/  @!P0 DMUL R2, RZ, R14 ;  /* 0x0000000eff028228 */ /* 0x000fe20000000000 */
[----:B------:R-:W-:Y:S01]  /*05c0*/  @!P0 IMAD.MOV.U32 R0, RZ, RZ, 0x1 ;  /* 0x00000001ff008424 */ /* 0x000fe200078e00ff */
[----:B------:R-:W-:Y:S09]  /*05d0*/  @!P0 BRA `(.L_x_267) ;  /* 0x0000000000548947 */ /* 0x000ff20003800000 */
        /* <DEDUP_REMOVED lines=19> */
[----:B------:R-:W-:Y:S05]  /*0710*/  CALL.REL.NOINC `($_Z5fft_8PN6thrust24THRUST_300001_SM_1000_NS7complexIdEEi$__internal_trig_reduction_slowpathd) ;  /* 0x0000009400fc7944 */ /* 0x000fea0003c00000 */
.L_x_268:
[----:B------:R-:W-:-:S07]  /*0720*/  VIADD R0, R5, 0x1 ;  /* 0x0000000105007836 */ /* 0x000fce0000000000 */
.L_x_267:
[----:B------:R-:W-:-:S05]  /*0730*/  IMAD.SHL.U32 R4, R0, 0x40, RZ ;  /* 0x0000004000047824 */ /* 0x000fca00078e00ff */
        /* <DEDUP_REMOVED lines=8> */
[----:B------:R-:W-:Y:S01]  /*07c0*/  DSETP.NEU.AND P1, PT, |R14|, +INF , PT ;  /* 0x7ff000000e00742a */ /* 0x000fe20003f2d200 */
[----:B------:R-:W-:Y:S01]  /*07d0*/  IMAD.MOV.U32 R25, RZ, RZ, 0x3da8ff83 ;  /* 0x3da8ff83ff197424 */ /* 0x000fe200078e00ff */
[----:B------:R-:W-:Y:S01]  /*07e0*/  ISETP.NE.U32.AND P0, PT, R12, 0x1, PT ;  /* 0x000000010c00780c */ /* 0x000fe20003f05070 */
[----:B------:R-:W-:-:S03]  /*07f0*/  DMUL R12, R2, R2 ;  /* 0x00000002020c7228 */ /* 0x000fc60000000000 */
[----:B------:R-:W-:Y:S02]  /*0800*/  FSEL R24, R24, -8.06006814911005101289e+34, !P0 ;  /* 0xf9785eba18187808 */ /* 0x000fe40004000000 */
[----:B------:R-:W-:-:S06]  /*0810*/  FSEL R25, -R25, 0.11223486810922622681, !P0 ;  /* 0x3de5db6519197808 */ /* 0x000fcc0004000100 */
        /* <DEDUP_REMOVED lines=9> */
[----:B------:R-:W-:Y:S01]  /*08b0*/  FSEL R9, R9, R3, !P0 ;  /* 0x0000000309097208 */ /* 0x000fe20004000000 */
[----:B------:R-:W-:Y:S01]  /*08c0*/  @!P1 DMUL R2, RZ, R14 ;  /* 0x0000000eff029228 */ /* 0x000fe20000000000 */
[----:B------:R-:W-:-:S04]  /*08d0*/  LOP3.LUT P0, RZ, R0, 0x2, RZ, 0xc0, !PT ;  /* 0x0000000200ff7812 */ /* 0x000fc8000780c0ff */
[----:B------:R-:W-:-:S10]  /*08e0*/  DADD R4, RZ, -R8 ;  /* 0x00000000ff047229 */ /* 0x000fd40000000808 */
[----:B------:R-:W-:Y:S01]  /*08f0*/  FSEL R13, R9, R5, !P0 ;  /* 0x00000005090d7208 */ /* 0x000fe20004000000 */
[----:B------:R-:W-:Y:S01]  /*0900*/  @!P1 IMAD.MOV.U32 R5, RZ, RZ, RZ ;  /* 0x000000ffff059224 */ /* 0x000fe200078e00ff */
        /* <DEDUP_REMOVED lines=22> */
.L_x_269:
[----:B------:R-:W-:-:S05]  /*0a70*/  IMAD.SHL.U32 R0, R5, 0x40, RZ ;  /* 0x0000004005007824 */ /* 0x000fca00078e00ff */
[----:B------:R-:W-:-:S04]  /*0a80*/  LOP3.LUT R0, R0, 0x40, RZ, 0xc0, !PT ;  /* 0x0000004000007812 */ /* 0x000fc800078ec0ff */
[----:B------:R-:W-:-:S05]  /*0a90*/  IADD3 R14, P0, PT, R0, UR32, RZ ;  /* 0x00000020000e7c10 */ /* 0x000fca000ff1e0ff */
[----:B------:R-:W-:-:S05]  /*0aa0*/  IMAD.X R15, RZ, RZ, UR33, P0 ;  /* 0x00000021ff0f7e24 */ /* 0x000fca00080e06ff */
[----:B------:R-:W2:Y:S04]  /*0ab0*/  LDG.E.128.CONSTANT R24, desc[UR26][R14.64] ;  /* 0x0000001a0e187981 */ /* 0x000ea8000c1e9d00 */
[----:B------:R-:W3:Y:S04]  /*0ac0*/  LDG.E.128.CONSTANT R20, desc[UR26][R14.64+0x10] ;  /* 0x0000101a0e147981 */ /* 0x000ee8000c1e9d00 */
[----:B------:R0:W4:Y:S01]  /*0ad0*/  LDG.E.128.CONSTANT R16, desc[UR26][R14.64+0x20] ;  /* 0x0000201a0e107981 */ /* 0x000122000c1e9d00 */
[----:B------:R-:W-:-:S04]  /*0ae0*/  USHF.L.U32 UR12, UR11, 0x3, URZ ;  /* 0x000000030b0c7899 */ /* 0x000fc800080006ff */
[----:B------:R-:W-:-:S04]  /*0af0*/  UIMAD UR12, UR12, 0x10, UR36 ;  /* 0x000000100c0c78a4 */ /* 0x000fc8000f8e0224 */
[----:B------:R-:W-:-:S05]  /*0b00*/  ULEA UR16, UR13, UR12, 0x4 ;  /* 0x0000000c0d107291 */ /* 0x000fca000f8e20ff */
[----:B------:R-:W5:Y:S04]  /*0b10*/  LDL.128 R40, [UR12] ;  /* 0x0000000cff287983 */ /* 0x000f680008100c00 */
[----:B------:R-:W5:Y:S01]  /*0b20*/  LDL.128 R8, [UR16] ;  /* 0x00000010ff087983 */ /* 0x000f620008100c00 */
[----:B------:R-:W-:Y:S01]  /*0b30*/  LOP3.LUT R0, R5, 0x1, RZ, 0xc0, !PT ;  /* 0x0000000105007812 */ /* 0x000fe200078ec0ff */
[----:B------:R-:W-:-:S03]  /*0b40*/  IMAD.MOV.U32 R4, RZ, RZ, 0x3da8ff83 ;  /* 0x3da8ff83ff047424 */ /* 0x000fc600078e00ff */
[----:B------:R-:W-:Y:S01]  /*0b50*/  ISETP.NE.U32.AND P0, PT, R0, 0x1, PT ;  /* 0x000000010000780c */ /* 0x000fe20003f05070 */
[----:B------:R-:W-:Y:S01]  /*0b60*/  IMAD.MOV.U32 R0, RZ, RZ, 0x20fd8164 ;  /* 0x20fd8164ff007424 */ /* 0x000fe200078e00ff */
[----:B------:R-:W-:Y:S02]  /*0b70*/  DMUL R28, R2, R2 ;  /* 0x00000002021c7228 */ /* 0x000fe40000000000 */
[----:B0-----:R-:W-:Y:S02]  /*0b80*/  FSEL R15, -R4, 0.11223486810922622681, !P0 ;  /* 0x3de5db65040f7808 */ /* 0x001fe40004000100 */
[----:B------:R-:W-:Y:S01]  /*0b90*/  FSEL R14, R0, -8.06006814911005101289e+34, !P0 ;  /* 0xf9785eba000e7808 */ /* 0x000fe20004000000 */
[----:B------:R-:W-:Y:S01]  /*0ba0*/  UMOV UR44, 0x54442d18 ;  /* 0x54442d18002c7882 */ /* 0x000fe20000000000 */
[----:B------:R-:W-:Y:S01]  /*0bb0*/  UMOV UR45, 0x400921fb ;  /* 0x400921fb002d7882 */ /* 0x000fe20000000000 */
[----:B------:R-:W-:-:S04]  /*0bc0*/  USHF.L.U32 UR12, UR41, 0x3, URZ ;  /* 0x00000003290c7899 */ /* 0x000fc800080006ff */
[----:B------:R-:W-:Y:S02]  /*0bd0*/  ULEA UR12, UR12, UR36, 0x4 ;  /* 0x000000240c0c7291 */ /* 0x000fe4000f8e20ff */
[----:B------:R-:W-:Y:S02]  /*0be0*/  ULOP3.LUT UR40, UR40, 0x1, URZ, 0x3c, !UPT ;  /* 0x0000000128287892 */ /* 0x000fe4000f8e3cff */
[----:B------:R-:W-:Y:S02]  /*0bf0*/  ULOP3.LUT UR10, UR10, 0x1, URZ, 0x3c, !UPT ;  /* 0x000000010a0a7892 */ /* 0x000fe4000f8e3cff */
[----:B------:R-:W-:Y:S01]  /*0c00*/  ULOP3.LUT UR43, UR13, 0x1, URZ, 0x3c, !UPT ;  /* 0x000000010d2b7892 */ /* 0x000fe2000f8e3cff */
[----:B--2---:R-:W-:-:S08]  /*0c10*/  DFMA R24, R28, R14, R24 ;  /* 0x0000000e1c18722b */ /* 0x004fd00000000018 */
[----:B------:R-:W-:-:S08]  /*0c20*/  DFMA R24, R28, R24, R26 ;  /* 0x000000181c18722b */ /* 0x000fd0000000001a */
[C---:B---3--:R-:W-:Y:S01]  /*0c30*/  DFMA R20, R28.reuse, R24, R20 ;  /* 0x000000181c14722b */ /* 0x048fe20000000014 */
[----:B------:R-:W0:Y:S07]  /*0c40*/  MUFU.RCP64H R15, R7 ;  /* 0x00000007000f7308 */ /* 0x000e2e0000001800 */
[----:B------:R-:W-:Y:S01]  /*0c50*/  DFMA R20, R28, R20, R22 ;  /* 0x000000141c14722b */ /* 0x000fe20000000016 */
[----:B------:R-:W-:-:S07]  /*0c60*/  IMAD.MOV.U32 R14, RZ, RZ, 0x1 ;  /* 0x00000001ff0e7424 */ /* 0x000fce00078e00ff */
[----:B----4-:R-:W-:-:S08]  /*0c70*/  DFMA R16, R28, R20, R16 ;  /* 0x000000141c10722b */ /* 0x010fd00000000010 */
[----:B------:R-:W-:Y:S02]  /*0c80*/  DFMA R16, R28, R16, R18 ;  /* 0x000000101c10722b */ /* 0x000fe40000000012 */
[----:B0-----:R-:W-:-:S06]  /*0c90*/  DFMA R18, -R6, R14, 1 ;  /* 0x3ff000000612742b */ /* 0x001fcc000000010e */
[----:B------:R-:W-:Y:S02]  /*0ca0*/  DFMA R2, R16, R2, R2 ;  /* 0x000000021002722b */ /* 0x000fe40000000002 */
[----:B------:R-:W-:Y:S02]  /*0cb0*/  DFMA R16, R28, R16, 1 ;  /* 0x3ff000001c10742b */ /* 0x000fe40000000010 */
[----:B------:R-:W-:-:S08]  /*0cc0*/  DFMA R18, R18, R18, R18 ;  /* 0x000000121212722b */ /* 0x000fd00000000012 */
[----:B------:R-:W-:Y:S01]  /*0cd0*/  FSEL R16, R16, R2, !P0 ;  /* 0x0000000210107208 */ /* 0x000fe20004000000 */
[----:B------:R-:W-:Y:S01]  /*0ce0*/  DFMA R18, R14, R18, R14 ;  /* 0x000000120e12722b */ /* 0x000fe2000000000e */
[----:B------:R-:W-:Y:S02]  /*0cf0*/  FSEL R17, R17, R3, !P0 ;  /* 0x0000000311117208 */ /* 0x000fe40004000000 */
[----:B------:R-:W-:-:S04]  /*0d00*/  LOP3.LUT P0, RZ, R5, 0x2, RZ, 0xc0, !PT ;  /* 0x0000000205ff7812 */ /* 0x000fc8000780c0ff */
[----:B------:R-:W-:Y:S02]  /*0d10*/  DADD R2, RZ, -R16 ;  /* 0x00000000ff027229 */ /* 0x000fe40000000810 */
[----:B------:R-:W-:-:S08]  /*0d20*/  DFMA R4, -R6, R18, 1 ;  /* 0x3ff000000604742b */ /* 0x000fd00000000112 */
[----:B------:R-:W-:Y:S01]  /*0d30*/  FSEL R2, R16, R2, !P0 ;  /* 0x0000000210027208 */ /* 0x000fe20004000000 */
[----:B------:R-:W-:Y:S01]  /*0d40*/  DFMA R18, R18, R4, R18 ;  /* 0x000000041212722b */ /* 0x000fe20000000012 */
[----:B------:R-:W-:-:S06]  /*0d50*/  FSEL R3, R17, R3, !P0 ;  /* 0x0000000311037208 */ /* 0x000fcc0004000000 */
[C---:B-----5:R-:W-:Y:S02]  /*0d60*/  DMUL R4, R2.reuse, R10 ;  /* 0x0000000a02047228 */ /* 0x060fe40000000000 */
[----:B------:R-:W-:Y:S02]  /*0d70*/  DMUL R2, R2, R8 ;  /* 0x0000000802027228 */ /* 0x000fe40000000000 */
[----:B------:R-:W-:-:S04]  /*0d80*/  DMUL R14, R18, -UR44 ;  /* 0x8000002c120e7c28 */ /* 0x000fc80008000000 */
[C---:B------:R-:W-:Y:S02]  /*0d90*/  DFMA R4, R12.reuse, R8, -R4 ;  /* 0x000000080c04722b */ /* 0x040fe40000000804 */
[----:B------:R-:W-:Y:S02]  /*0da0*/  DFMA R2, R12, R10, R2 ;  /* 0x0000000a0c02722b */ /* 0x000fe40000000002 */
[----:B------:R-:W-:-:S08]  /*0db0*/  DFMA R12, -R6, R14, -UR44 ;  /* 0x8000002c060c7e2b */ /* 0x000fd0000800010e */
[----:B------:R-:W-:-:S10]  /*0dc0*/  DFMA R12, R18, R12, R14 ;  /* 0x0000000c120c722b */ /* 0x000fd4000000000e */
[----:B------:R-:W-:-:S05]  /*0dd0*/  FFMA R0, RZ, R7, R13 ;  /* 0x00000007ff007223 */ /* 0x000fca000000000d */
[----:B------:R-:W-:Y:S01]  /*0de0*/  FSETP.GT.AND P0, PT, |R0|, 1.469367938527859385e-39, PT ;  /* 0x001000000000780b */ /* 0x000fe20003f04200 */
[----:B------:R-:W-:Y:S02]  /*0df0*/  DADD R40, R4, R40 ;  /* 0x0000000004287229 */ /* 0x000fe40000000028 */
[----:B------:R-:W-:-:S07]  /*0e00*/  DADD R42, R2, R42 ;  /* 0x00000000022a7229 */ /* 0x000fce000000002a */
[----:B------:R0:W-:Y:S03]  /*0e10*/  STL.128 [UR12], R40 ;  /* 0x00000028ff007987 */ /* 0x0001e60008100c0c */
[----:B------:R-:W-:Y:S05]  /*0e20*/  @P0 BRA `(.L_x_270) ;  /* 0x0000000000200947 */ /* 0x000fea0003800000 */
[----:B------:R-:W-:Y:S01]  /*0e30*/  IMAD.MOV.U32 R8, RZ, RZ, 0x54442d18 ;  /* 0x54442d18ff087424 */ /* 0x000fe200078e00ff */
[----:B------:R-:W-:Y:S01]  /*0e40*/  MOV R0, 0xe90 ;  /* 0x00000e9000007802 */ /* 0x000fe20000000f00 */
[----:B------:R-:W-:Y:S02]  /*0e50*/  IMAD.MOV.U32 R9, RZ, RZ, -0x3ff6de05 ;  /* 0xc00921fbff097424 */ /* 0x000fe400078e00ff */
[----:B------:R-:W-:Y:S02]  /*0e60*/  IMAD.MOV.U32 R4, RZ, RZ, R6 ;  /* 0x000000ffff047224 */ /* 0x000fe400078e0006 */
[----:B------:R-:W-:-:S07]  /*0e70*/  IMAD.MOV.U32 R5, RZ, RZ, R7 ;  /* 0x000000ffff057224 */ /* 0x000fce00078e0007 */
[----:B0-----:R-:W-:Y:S05]  /*0e80*/  CALL.REL.NOINC `($__internal_0_$__cuda_sm20_div_rn_f64_full) ;  /* 0x0000008800b87944 */ /* 0x001fea0003c00000 */
[----:B------:R-:W-:Y:S02]  /*0e90*/  IMAD.MOV.U32 R12, RZ, RZ, R46 ;  /* 0x000000ffff0c7224 */ /* 0x000fe400078e002e */
[----:B------:R-:W-:-:S07]  /*0ea0*/  IMAD.MOV.U32 R13, RZ, RZ, R47 ;  /* 0x000000ffff0d7224 */ /* 0x000fce00078e002f */
.L_x_270:
[----:B------:R-:W-:-:S14]  /*0eb0*/  DSETP.NEU.AND P0, PT, |R12|, +INF , PT ;  /* 0x7ff000000c00742a */ /* 0x000fdc0003f0d200 */
[----:B------:R-:W-:Y:S05]  /*0ec0*/  @!P0 BRA `(.L_x_271) ;  /* 0x0000000000648947 */ /* 0x000fea0003800000 */
[----:B------:R-:W-:Y:S01]  /*0ed0*/  UMOV UR44, 0x6dc9c883 ;  /* 0x6dc9c883002c7882 */ /* 0x000fe20000000000 */
[----:B------:R-:W-:Y:S01]  /*0ee0*/  UMOV UR45, 0x3fe45f30 ;  /* 0x3fe45f30002d7882 */ /* 0x000fe20000000000 */
[C---:B------:R-:W-:Y:S02]  /*0ef0*/  DSETP.GE.AND P0, PT, |R12|.reuse, 2.14748364800000000000e+09, PT ;  /* 0x41e000000c00742a */ /* 0x040fe40003f06200 */
[----:B------:R-:W-:Y:S01]  /*0f00*/  DMUL R2, R12, UR44 ;  /* 0x0000002c0c027c28 */ /* 0x000fe20008000000 */
[----:B------:R-:W-:Y:S01]  /*0f10*/  UMOV UR44, 0x54442d18 ;  /* 0x54442d18002c7882 */ /* 0x000fe20000000000 */
[----:B------:R-:W-:-:S04]  /*0f20*/  UMOV UR45, 0x3ff921fb ;  /* 0x3ff921fb002d7882 */ /* 0x000fc80000000000 */
[----:B------:R-:W1:Y:S08]  /*0f30*/  F2I.F64 R0, R2 ;  /* 0x0000000200007311 */ /* 0x000e700000301100 */
[----:B-1----:R-:W1:Y:S02]  /*0f40*/  I2F.F64 R4, R0 ;  /* 0x0000000000047312 */ /* 0x002e640000201c00 */
        /* <DEDUP_REMOVED lines=11> */
[----:B0-----:R-:W-:Y:S05]  /*1000*/  CALL.REL.NOINC `($_Z5fft_8PN6thrust24THRUST_300001_SM_1000_NS7complexIdEEi$__internal_trig_reduction_slowpathd) ;  /* 0x0000008c00c07944 */ /* 0x001fea0003c00000 */
[----:B------:R-:W-:Y:S02]  /*1010*/  IMAD.MOV.U32 R0, RZ, RZ, R5 ;  /* 0x000000ffff007224 */ /* 0x000fe400078e0005 */
[----:B------:R-:W-:Y:S02]  /*1020*/  IMAD.MOV.U32 R4, RZ, RZ, R2 ;  /* 0x000000ffff047224 */ /* 0x000fe400078e0002 */
[----:B------:R-:W-:-:S07]  /*1030*/  IMAD.MOV.U32 R5, RZ, RZ, R3 ;  /* 0x000000ffff057224 */ /* 0x000fce00078e0003 */
.L_x_272:
[----:B------:R-:W-:Y:S01]  /*1040*/  VIADD R0, R0, 0x1 ;  /* 0x0000000100007836 */ /* 0x000fe20000000000 */
[----:B------:R-:W-:Y:S06]  /*1050*/  BRA `(.L_x_273) ;  /* 0x0000000000087947 */ /* 0x000fec0003800000 */
.L_x_271:
[----:B------:R-:W-:Y:S01]  /*1060*/  DMUL R4, RZ, R12 ;  /* 0x0000000cff047228 */ /* 0x000fe20000000000 */
[----:B------:R-:W-:-:S10]  /*1070*/  IMAD.MOV.U32 R0, RZ, RZ, 0x1 ;  /* 0x00000001ff007424 */ /* 0x000fd400078e00ff */
.L_x_273:
        /* <DEDUP_REMOVED lines=50> */
[----:B------:R-:W-:Y:S05]  /*13a0*/  BRA `(.L_x_275) ;  /* 0x0000000000087947 */ /* 0x000fea0003800000 */
.L_x_274:
[----:B------:R-:W-:Y:S01]  /*13b0*/  DMUL R2, RZ, R12 ;  /* 0x0000000cff027228 */ /* 0x000fe20000000000 */
[----:B------:R-:W-:-:S10]  /*13c0*/  IMAD.MOV.U32 R5, RZ, RZ, RZ ;  /* 0x000000ffff057224 */ /* 0x000fd400078e00ff */
.L_x_275:
[----:B------:R-:W-:-:S05]  /*13d0*/  IMAD.SHL.U32 R0, R5, 0x40, RZ ;  /* 0x0000004005007824 */ /* 0x000fca00078e00ff */
[----:B------:R-:W-:-:S04]  /*13e0*/  LOP3.LUT R0, R0, 0x40, RZ, 0xc0, !PT ;  /* 0x0000004000007812 */ /* 0x000fc800078ec0ff */
[----:B------:R-:W-:-:S05]  /*13f0*/  IADD3 R18, P0, PT, R0, UR32, RZ ;  /* 0x0000002000127c10 */ /* 0x000fca000ff1e0ff */
[----:B------:R-:W-:-:S05]  /*1400*/  IMAD.X R19, RZ, RZ, UR33, P0 ;  /* 0x00000021ff137e24 */ /* 0x000fca00080e06ff */
[----:B------:R-:W2:Y:S04]  /*1410*/  LDG.E.128.CONSTANT R28, desc[UR26][R18.64] ;  /* 0x0000001a121c7981 */ /* 0x000ea8000c1e9d00 */
[----:B------:R-:W3:Y:S04]  /*1420*/  LDG.E.128.CONSTANT R8, desc[UR26][R18.64+0x10] ;  /* 0x0000101a12087981 */ /* 0x000ee8000c1e9d00 */
[----:B------:R1:W4:Y:S01]  /*1430*/  LDG.E.128.CONSTANT R24, desc[UR26][R18.64+0x20] ;  /* 0x0000201a12187981 */ /* 0x000322000c1e9d00 */
[----:B------:R-:W-:Y:S02]  /*1440*/  UISETP.GT.U32.AND UP0, UPT, UR13, 0x1, UPT ;  /* 0x000000010d00788c */ /* 0x000fe4000bf04070 */
[----:B------:R-:W-:-:S04]  /*1450*/  USHF.L.U32 UR16, UR10, 0x3, URZ ;  /* 0x000000030a107899 */ /* 0x000fc800080006ff */
[----:B------:R-:W-:-:S05]  /*1460*/  PLOP3.LUT P1, PT, PT, PT, UP0, 0x80, 0x8 ;  /* 0x000000000008781c */ /* 0x000fca0003f2f008 */
[----:B------:R-:W-:-:S09]  /*1470*/  @!UP0 ULEA UR12, UR16, UR36, 0x4 ;  /* 0x00000024100c8291 */ /* 0x000fd2000f8e20ff */
[----:B------:R-:W5:Y:S01]  /*1480*/  @!P1 LDL.128 R20, [UR12+0x10] ;  /* 0x0000100cff149983 */ /* 0x000f620008100c00 */
[----:B------:R-:W-:-:S04]  /*1490*/  @!UP0 UIADD3 UR12, UPT, UPT, UR43, UR16, URZ ;  /* 0x000000102b0c8290 */ /* 0x000fc8000fffe0ff */
[----:B------:R-:W-:-:S09]  /*14a0*/  @!UP0 ULEA UR12, UR12, UR36, 0x4 ;  /* 0x000000240c0c8291 */ /* 0x000fd2000f8e20ff */
[----:B------:R-:W5:Y:S01]  /*14b0*/  @!P1 LDL.128 R12, [UR12] ;  /* 0x0000000cff0c9983 */ /* 0x000f620008100c00 */
[----:B------:R-:W-:Y:S01]  /*14c0*/  LOP3.LUT R0, R5, 0x1, RZ, 0xc0, !PT ;  /* 0x0000000105007812 */ /* 0x000fe200078ec0ff */
[----:B------:R-:W-:Y:S01]  /*14d0*/  IMAD.MOV.U32 R32, RZ, RZ, 0x20fd8164 ;  /* 0x20fd8164ff207424 */ /* 0x000fe200078e00ff */
[----:B-1----:R-:W-:Y:S01]  /*14e0*/  DMUL R18, R2, R2 ;  /* 0x0000000202127228 */ /* 0x002fe20000000000 */
[----:B------:R-:W-:Y:S01]  /*14f0*/  USHF.L.U32 UR12, UR40, 0x3, URZ ;  /* 0x00000003280c7899 */ /* 0x000fe200080006ff */
[----:B------:R-:W-:Y:S01]  /*1500*/  ISETP.NE.U32.AND P0, PT, R0, 0x1, PT ;  /* 0x000000010000780c */ /* 0x000fe20003f05070 */
[----:B------:R-:W-:Y:S01]  /*1510*/  IMAD.MOV.U32 R0, RZ, RZ, 0x3da8ff83 ;  /* 0x3da8ff83ff007424 */ /* 0x000fe200078e00ff */
[----:B------:R-:W-:Y:S02]  /*1520*/  @UP0 UIMAD UR44, UR16, 0x10, UR36 ;  /* 0x00000010102c08a4 */ /* 0x000fe4000f8e0224 */
[----:B------:R-:W-:Y:S01]  /*1530*/  FSEL R32, R32, -8.06006814911005101289e+34, !P0 ;  /* 0xf9785eba20207808 */ /* 0x000fe20004000000 */
[----:B------:R-:W-:Y:S01]  /*1540*/  ULEA UR12, UR12, UR36, 0x4 ;  /* 0x000000240c0c7291 */ /* 0x000fe2000f8e20ff */
[----:B------:R-:W-:Y:S01]  /*1550*/  FSEL R33, -R0, 0.11223486810922622681, !P0 ;  /* 0x3de5db6500217808 */ /* 0x000fe20004000100 */
[----:B------:R-:W-:-:S05]  /*1560*/  @UP0 ULEA UR16, UR43, UR44, 0x4 ;  /* 0x0000002c2b100291 */ /* 0x000fca000f8e20ff */
        /* <DEDUP_REMOVED lines=14> */
[C---:B-----5:R-:W-:Y:S02]  /*1650*/  @!P1 DMUL R2, R18.reuse, R22 ;  /* 0x0000001612029228 */ /* 0x060fe40000000000 */
[----:B------:R-:W-:-:S06]  /*1660*/  @!P1 DMUL R4, R18, R20 ;  /* 0x0000001412049228 */ /* 0x000fcc0000000000 */
[C---:B------:R-:W-:Y:S02]  /*1670*/  @!P1 DFMA R2, R16.reuse, R20, -R2 ;  /* 0x000000141002922b */ /* 0x040fe40000000802 */
[----:B------:R-:W-:-:S06]  /*1680*/  @!P1 DFMA R4, R16, R22, R4 ;  /* 0x000000161004922b */ /* 0x000fcc0000000004 */
[----:B------:R-:W-:Y:S02]  /*1690*/  @!P1 DADD R12, R2, R12 ;  /* 0x00000000020c9229 */ /* 0x000fe4000000000c */
[----:B------:R-:W-:-:S07]  /*16a0*/  @!P1 DADD R14, R4, R14 ;  /* 0x00000000040e9229 */ /* 0x000fce000000000e */
[----:B------:R1:W-:Y:S04]  /*16b0*/  @!P1 STL.128 [UR12+0x10], R12 ;  /* 0x0000100cff009987 */ /* 0x0003e80008100c0c */
[----:B------:R-:W2:Y:S04]  /*16c0*/  @P1 LDL.128 R20, [UR16] ;  /* 0x00000010ff141983 */ /* 0x000ea80008100c00 */
[----:B------:R-:W3:Y:S01]  /*16d0*/  @P1 LDL.128 R8, [UR44+0x10] ;  /* 0x0000102cff081983 */ /* 0x000ee20008100c00 */
[----:B------:R-:W4:Y:S01]  /*16e0*/  MUFU.RCP64H R3, R7 ;  /* 0x0000000700037308 */ /* 0x000f220000001800 */
[----:B------:R-:W-:Y:S01]  /*16f0*/  IMAD.MOV.U32 R2, RZ, RZ, 0x1 ;  /* 0x00000001ff027424 */ /* 0x000fe200078e00ff */
[----:B------:R-:W-:Y:S01]  /*1700*/  UMOV UR44, 0x54442d18 ;  /* 0x54442d18002c7882 */ /* 0x000fe20000000000 */
[----:B------:R-:W-:Y:S01]  /*1710*/  UMOV UR45, 0x401921fb ;  /* 0x401921fb002d7882 */ /* 0x000fe20000000000 */
[----:B------:R-:W-:-:S02]  /*1720*/  ULOP3.LUT UR39, UR39, 0x1, URZ, 0x3c, !UPT ;  /* 0x0000000127277892 */ /* 0x000fc4000f8e3cff */
[----:B------:R-:W-:Y:S02]  /*1730*/  ULOP3.LUT UR9, UR9, 0x1, URZ, 0x3c, !UPT ;  /* 0x0000000109097892 */ /* 0x000fe4000f8e3cff */
[----:B------:R-:W-:Y:S01]  /*1740*/  ULOP3.LUT UR43, UR13, 0x2, URZ, 0x3c, !UPT ;  /* 0x000000020d2b7892 */ /* 0x000fe2000f8e3cff */
[----:B----4-:R-:W-:-:S08]  /*1750*/  DFMA R4, -R6, R2, 1 ;  /* 0x3ff000000604742b */ /* 0x010fd00000000102 */
[----:B------:R-:W-:-:S08]  /*1760*/  DFMA R4, R4, R4, R4 ;  /* 0x000000040404722b */ /* 0x000fd00000000004 */
[----:B------:R-:W-:-:S08]  /*1770*/  DFMA R4, R2, R4, R2 ;  /* 0x000000040204722b */ /* 0x000fd00000000002 */
[----:B------:R-:W-:-:S08]  /*1780*/  DFMA R2, -R6, R4, 1 ;  /* 0x3ff000000602742b */ /* 0x000fd00000000104 */
[----:B------:R-:W-:Y:S02]  /*1790*/  DFMA R24, R4, R2, R4 ;  /* 0x000000020418722b */ /* 0x000fe40000000004 */
[C---:B--2---:R-:W-:Y:S02]  /*17a0*/  @P1 DMUL R2, R18.reuse, R22 ;  /* 0x0000001612021228 */ /* 0x044fe40000000000 */
[----:B------:R-:W-:-:S04]  /*17b0*/  @P1 DMUL R4, R18, R20 ;  /* 0x0000001412041228 */ /* 0x000fc80000000000 */
[----:B------:R-:W-:Y:S02]  /*17c0*/  DMUL R18, R24, -UR44 ;  /* 0x8000002c18127c28 */ /* 0x000fe40008000000 */
[C---:B------:R-:W-:Y:S02]  /*17d0*/  @P1 DFMA R2, R16.reuse, R20, -R2 ;  /* 0x000000141002122b */ /* 0x040fe40000000802 */
[----:B------:R-:W-:-:S04]  /*17e0*/  @P1 DFMA R4, R16, R22, R4 ;  /* 0x000000161004122b */ /* 0x000fc80000000004 */
[----:B------:R-:W-:Y:S02]  /*17f0*/  DFMA R16, -R6, R18, -UR44 ;  /* 0x8000002c06107e2b */ /* 0x000fe40008000112 */
[----:B---3--:R-:W-:Y:S02]  /*1800*/  @P1 DADD R12, R2, R8 ;  /* 0x00000000020c1229 */ /* 0x008fe40000000008 */
[----:B------:R-:W-:-:S04]  /*1810*/  @P1 DADD R14, R4, R10 ;  /* 0x00000000040e1229 */ /* 0x000fc8000000000a */
[----:B------:R-:W-:-:S03]  /*1820*/  DFMA R16, R24, R16, R18 ;  /* 0x000000101810722b */ /* 0x000fc60000000012 */
[----:B------:R1:W-:Y:S07]  /*1830*/  @P1 STL.128 [UR12+0x10], R12 ;  /* 0x0000100cff001987 */ /* 0x0003ee0008100c0c */
[----:B------:R-:W-:-:S05]  /*1840*/  FFMA R0, RZ, R7, R17 ;  /* 0x00000007ff007223 */ /* 0x000fca0000000011 */
[----:B------:R-:W-:-:S13]  /*1850*/  FSETP.GT.AND P0, PT, |R0|, 1.469367938527859385e-39, PT ;  /* 0x001000000000780b */ /* 0x000fda0003f04200 */
[----:B-1----:R-:W-:Y:S05]  /*1860*/  @P0 BRA `(.L_x_276) ;  /* 0x0000000000200947 */ /* 0x002fea0003800000 */
        /* <DEDUP_REMOVED lines=8> */
.L_x_276:
        /* <DEDUP_REMOVED lines=25> */
.L_x_278:
[----:B------:R-:W-:Y:S01]  /*1a80*/  VIADD R0, R0, 0x1 ;  /* 0x0000000100007836 */ /* 0x000fe20000000000 */
[----:B------:R-:W-:Y:S06]  /*1a90*/  BRA `(.L_x_279) ;  /* 0x0000000000087947 */ /* 0x000fec0003800000 */
.L_x_277:
[----:B------:R-:W-:Y:S01]  /*1aa0*/  DMUL R4, RZ, R16 ;  /* 0x00000010ff047228 */ /* 0x000fe20000000000 */
[----:B------:R-:W-:-:S10]  /*1ab0*/  IMAD.MOV.U32 R0, RZ, RZ, 0x1 ;  /* 0x00000001ff007424 */ /* 0x000fd400078e00ff */
.L_x_279:
        /* <DEDUP_REMOVED lines=8> */
[----:B------:R-:W-:-:S02]  /*1b40*/  IMAD.MOV.U32 R28, RZ, RZ, 0x20fd8164 ;  /* 0x20fd8164ff1c7424 */ /* 0x000fc400078e00ff */
        /* <DEDUP_REMOVED lines=41> */
.L_x_280:
[----:B------:R-:W-:Y:S01]  /*1de0*/  DMUL R2, RZ, R16 ;  /* 0x00000010ff027228 */ /* 0x000fe20000000000 */
[----:B------:R-:W-:-:S10]  /*1df0*/  IMAD.MOV.U32 R5, RZ, RZ, RZ ;  /* 0x000000ffff057224 */ /* 0x000fd400078e00ff */
.L_x_281:
        /* <DEDUP_REMOVED lines=82> */
.L_x_282:
[----:B------:R-:W-:-:S14]  /*2320*/  DSETP.NEU.AND P4, PT, |R20|, +INF , PT ;  /* 0x7ff000001400742a */ /* 0x000fdc0003f8d200 */
[----:B------:R-:W-:Y:S05]  /*2330*/  @!P4 BRA `(.L_x_283) ;  /* 0x000000000058c947 */ /* 0x000fea0003800000 */
        /* <DEDUP_REMOVED lines=20> */
.L_x_284:
[----:B------:R-:W-:Y:S01]  /*2480*/  VIADD R0, R5, 0x1 ;  /* 0x0000000105007836 */ /* 0x000fe20000000000 */
[----:B------:R-:W-:Y:S06]  /*2490*/  BRA `(.L_x_285) ;  /* 0x0000000000087947 */ /* 0x000fec0003800000 */
.L_x_283:
[----:B------:R-:W-:Y:S01]  /*24a0*/  DMUL R2, RZ, R20 ;  /* 0x00000014ff027228 */ /* 0x000fe20000000000 */
[----:B------:R-:W-:-:S10]  /*24b0*/  IMAD.MOV.U32 R0, RZ, RZ, 0x1 ;  /* 0x00000001ff007424 */ /* 0x000fd400078e00ff */
.L_x_285:
        /* <DEDUP_REMOVED lines=50> */
.L_x_286:
[----:B------:R-:W-:Y:S01]  /*27e0*/  DMUL R2, RZ, R20 ;  /* 0x00000014ff027228 */ /* 0x000fe20000000000 */
[----:B------:R-:W-:-:S10]  /*27f0*/  IMAD.MOV.U32 R5, RZ, RZ, RZ ;  /* 0x000000ffff057224 */ /* 0x000fd400078e00ff */
.L_x_287:
        /* <DEDUP_REMOVED lines=82> */
.L_x_288:
        /* <DEDUP_REMOVED lines=22> */
.L_x_290:
[----:B------:R-:W-:Y:S01]  /*2e80*/  VIADD R0, R5, 0x1 ;  /* 0x0000000105007836 */ /* 0x000fe20000000000 */
[----:B------:R-:W-:Y:S06]  /*2e90*/  BRA `(.L_x_291) ;  /* 0x0000000000087947 */ /* 0x000fec0003800000 */
.L_x_289:
[----:B------:R-:W-:Y:S01]  /*2ea0*/  DMUL R2, RZ, R24 ;  /* 0x00000018ff027228 */ /* 0x000fe20000000000 */
[----:B------:R-:W-:-:S10]  /*2eb0*/  IMAD.MOV.U32 R0, RZ, RZ, 0x1 ;  /* 0x00000001ff007424 */ /* 0x000fd400078e00ff */
.L_x_291:
        /* <DEDUP_REMOVED lines=50> */
.L_x_292:
[----:B------:R-:W-:Y:S01]  /*31e0*/  DMUL R2, RZ, R24 ;  /* 0x00000018ff027228 */ /* 0x000fe20000000000 */
[----:B------:R-:W-:-:S10]  /*31f0*/  IMAD.MOV.U32 R5, RZ, RZ, RZ ;  /* 0x000000ffff057224 */ /* 0x000fd400078e00ff */
.L_x_293:
        /* <DEDUP_REMOVED lines=60> */
[----:B------:R-:W-:-:S08]  /*35c0*/  DFMA R36, R30, R4, R30 ;  /* 0x000000041e24722b */ /* 0x000fd0000000001e */
[----:B------:R-:W-:Y:S02]  /*35d0*/  DMUL R30, R36, -UR44 ;  /* 0x8000002c241e7c28 */ /* 0x000fe40008000000 */
[C---:B--2---:R-:W-:Y:S02]  /*35e0*/  @P1 DMUL R4, R2.reuse, R34 ;  /* 0x0000002202041228 */ /* 0x044fe40000000000 */
[----:B------:R-:W-:-:S06]  /*35f0*/  @P1 DMUL R2, R2, R32 ;  /* 0x0000002002021228 */ /* 0x000fcc0000000000 */
[C---:B------:R-:W-:Y:S02]  /*3600*/  @P1 DFMA R4, R28.reuse, R32, -R4 ;  /* 0x000000201c04122b */ /* 0x040fe40000000804 */
[----:B------:R-:W-:Y:S02]  /*3610*/  @P1 DFMA R2, R28, R34, R2 ;  /* 0x000000221c02122b */ /* 0x000fe40000000002 */
[----:B------:R-:W-:-:S04]  /*3620*/  DFMA R28, -R6, R30, -UR44 ;  /* 0x8000002c061c7e2b */ /* 0x000fc8000800011e */
[----:B---3--:R-:W-:Y:S02]  /*3630*/  @P1 DADD R24, R4, R8 ;  /* 0x0000000004181229 */ /* 0x008fe40000000008 */
[----:B------:R-:W-:Y:S02]  /*3640*/  @P1 DADD R26, R2, R10 ;  /* 0x00000000021a1229 */ /* 0x000fe4000000000a */
[----:B------:R-:W-:-:S05]  /*3650*/  DFMA R28, R36, R28, R30 ;  /* 0x0000001c241c722b */ /* 0x000fca000000001e */
[----:B------:R1:W-:Y:S05]  /*3660*/  @P1 STL.128 [UR12+0x40], R24 ;  /* 0x00004018ff001987 */ /* 0x0003ea0008100c0c */
        /* <DEDUP_REMOVED lines=11> */
.L_x_294:
        /* <DEDUP_REMOVED lines=22> */
.L_x_296:
[----:B------:R-:W-:Y:S01]  /*3880*/  VIADD R0, R5, 0x1 ;  /* 0x0000000105007836 */ /* 0x000fe20000000000 */
[----:B------:R-:W-:Y:S06]  /*3890*/  BRA `(.L_x_297) ;  /* 0x0000000000087947 */ /* 0x000fec0003800000 */
.L_x_295:
[----:B------:R-:W-:Y:S01]  /*38a0*/  DMUL R2, RZ, R28 ;  /* 0x0000001cff027228 */ /* 0x000fe20000000000 */
[----:B------:R-:W-:-:S10]  /*38b0*/  IMAD.MOV.U32 R0, RZ, RZ, 0x1 ;  /* 0x00000001ff007424 */ /* 0x000fd400078e00ff */
.L_x_297:
        /* <DEDUP_REMOVED lines=50> */
.L_x_298:
[----:B------:R-:W-:Y:S01]  /*3be0*/  DMUL R2, RZ, R28 ;  /* 0x0000001cff027228 */ /* 0x000fe20000000000 */
[----:B------:R-:W-:-:S10]  /*3bf0*/  IMAD.MOV.U32 R5, RZ, RZ, RZ ;  /* 0x000000ffff057224 */ /* 0x000fd400078e00ff */
.L_x_299:
        /* <DEDUP_REMOVED lines=81> */
.L_x_300:
        /* <DEDUP_REMOVED lines=22> */
.L_x_302:
[----:B------:R-:W-:Y:S01]  /*4270*/  VIADD R0, R5, 0x1 ;  /* 0x0000000105007836 */ /* 0x000fe20000000000 */
[----:B------:R-:W-:Y:S06]  /*4280*/  BRA `(.L_x_303) ;  /* 0x0000000000087947 */ /* 0x000fec0003800000 */
.L_x_301:
[----:B------:R-:W-:Y:S01]  /*4290*/  DMUL R2, RZ, R32 ;  /* 0x00000020ff027228 */ /* 0x000fe20000000000 */
[----:B------:R-:W-:-:S10]  /*42a0*/  IMAD.MOV.U32 R0, RZ, RZ, 0x1 ;  /* 0x00000001ff007424 */ /* 0x000fd400078e00ff */
.L_x_303:
        /* <DEDUP_REMOVED lines=50> */
.L_x_304:
[----:B------:R-:W-:Y:S01]  /*45d0*/  DMUL R2, RZ, R32 ;  /* 0x00000020ff027228 */ /* 0x000fe20000000000 */
[----:B------:R-:W-:-:S10]  /*45e0*/  IMAD.MOV.U32 R5, RZ, RZ, RZ ;  /* 0x000000ffff057224 */ /* 0x000fd400078e00ff */
.L_x_305:
[----:B------:R-:W-:-:S05]  /*45f0*/  IMAD.SHL.U32 R0, R5, 0x40, RZ ;  /* 0x0000004005007824 */ /* 0x000fca00078e00ff */
[----:B------:R-:W-:-:S04]  /*4600*/  LOP3.LUT R0, R0, 0x40, RZ, 0xc0, !PT ;  /* 0x0000004000007812 */ /* 0x000fc800078ec0ff */
[----:B------:R-:W-:-:S05]  /*4610*/  IADD3 R38, P0, PT, R0, UR32, RZ ;  /* 0x0000002000267c10 */ /* 0x000fca000ff1e0ff */
[----:B------:R-:W-:-:S05]  /*4620*/  IMAD.X R39, RZ, RZ, UR33, P0 ;  /* 0x00000021ff277e24 */ /* 0x000fca00080e06ff */
[----:B------:R-:W2:Y:S04]  /*4630*/  LDG.E.128.CONSTANT R8, desc[UR26][R38.64] ;  /* 0x0000001a26087981 */ /* 0x000ea8000c1e9d00 */
[----:B------:R-:W3:Y:S04]  /*4640*/  LDG.E.128.CONSTANT R32, desc[UR26][R38.64+0x10] ;  /* 0x0000101a26207981 */ /* 0x000ee8000c1e9d00 */
[----:B------:R1:W4:Y:S01]  /*4650*/  LDG.E.128.CONSTANT R44, desc[UR26][R38.64+0x20] ;  /* 0x0000201a262c7981 */ /* 0x000322000c1e9d00 */
[----:B------:R-:W-:Y:S02]  /*4660*/  ULOP3.LUT UR12, UR13, 0x6, URZ, 0x3c, !UPT ;  /* 0x000000060d0c7892 */ /* 0x000fe4000f8e3cff */
[----:B------:R-:W-:-:S02]  /*4670*/  USHF.L.U32 UR16, UR5, 0x3, URZ ;  /* 0x0000000305107899 */ /* 0x000fc400080006ff */
[----:B------:R-:W-:Y:S02]  /*4680*/  UISETP.GT.U32.AND UP0, UPT, UR12, 0x6, UPT ;  /* 0x000000060c00788c */ /* 0x000fe4000bf04070 */
[----:B------:R-:W-:-:S04]  /*4690*/  ULEA UR43, UR16, UR36, 0x4 ;  /* 0x00000024102b7291 */ /* 0x000fc8000f8e20ff */
[----:B------:R-:W-:-:S05]  /*46a0*/  PLOP3.LUT P1, PT, PT, PT, UP0, 0x80, 0x8 ;  /* 0x000000000008781c */ /* 0x000fca0003f2f008 */
[----:B------:R-:W-:-:S08]  /*46b0*/  @!UP0 UIADD3 UR12, UPT, UPT, UR12, UR16, URZ ;  /* 0x000000100c0c8290 */ /* 0x000fd0000fffe0ff */
[----:B------:R-:W5:Y:S01]  /*46c0*/  @!P1 LDL.128 R48, [UR43+0x60] ;  /* 0x0000602bff309983 */ /* 0x000f620008100c00 */
[----:B------:R-:W-:-:S09]  /*46d0*/  @!UP0 ULEA UR12, UR12, UR36, 0x4 ;  /* 0x000000240c0c8291 */ /* 0x000fd2000f8e20ff */
[----:B------:R-:W5:Y:S01]  /*46e0*/  @!P1 LDL.128 R52, [UR12] ;  /* 0x0000000cff349983 */ /* 0x000f620008100c00 */
[----:B------:R-:W-:Y:S01]  /*46f0*/  LOP3.LUT R0, R5, 0x1, RZ, 0xc0, !PT ;  /* 0x0000000105007812 */ /* 0x000fe200078ec0ff */
[----:B------:R-:W-:Y:S01]  /*4700*/  IMAD.MOV.U32 R56, RZ, RZ, 0x20fd8164 ;  /* 0x20fd8164ff387424 */ /* 0x000fe200078e00ff */
[----:B-1----:R-:W-:Y:S01]  /*4710*/  DMUL R38, R2, R2 ;  /* 0x0000000202267228 */ /* 0x002fe20000000000 */
[----:B------:R-:W-:Y:S01]  /*4720*/  @UP0 USHF.L.U32 UR16, UR13, 0x4, URZ ;  /* 0x000000040d100899 */ /* 0x000fe200080006ff */
[----:B------:R-:W-:Y:S01]  /*4730*/  ISETP.NE.U32.AND P0, PT, R0, 0x1, PT ;  /* 0x000000010000780c */ /* 0x000fe20003f05070 */
[----:B------:R-:W-:Y:S01]  /*4740*/  IMAD.MOV.U32 R0, RZ, RZ, 0x3da8ff83 ;  /* 0x3da8ff83ff007424 */ /* 0x000fe200078e00ff */
[----:B------:R-:W-:Y:S02]  /*4750*/  USHF.L.U32 UR12, UR17, 0x3, URZ ;  /* 0x00000003110c7899 */ /* 0x000fe400080006ff */
[----:B------:R-:W-:Y:S01]  /*4760*/  FSEL R56, R56, -8.06006814911005101289e+34, !P0 ;  /* 0xf9785eba38387808 */ /* 0x000fe20004000000 */
[----:B------:R-:W-:Y:S01]  /*4770*/  @UP0 ULOP3.LUT UR16, UR16, 0x60, URZ, 0x3c, !UPT ;  /* 0x0000006010100892 */ /* 0x000fe2000f8e3cff */
[----:B------:R-:W-:Y:S01]  /*4780*/  FSEL R57, -R0, 0.11223486810922622681, !P0 ;  /* 0x3de5db6500397808 */ /* 0x000fe20004000100 */
[----:B------:R-:W-:-:S05]  /*4790*/  ULEA UR12, UR12, UR36, 0x4 ;  /* 0x000000240c0c7291 */ /* 0x000fca000f8e20ff */
[----:B--2---:R-:W-:-:S08]  /*47a0*/  DFMA R8, R38, R56, R8 ;  /* 0x000000382608722b */ /* 0x004fd00000000008 */
[----:B------:R-:W-:-:S08]  /*47b0*/  DFMA R8, R38, R8, R10 ;  /* 0x000000082608722b */ /* 0x000fd0000000000a */
[----:B---3--:R-:W-:-:S08]  /*47c0*/  DFMA R8, R38, R8, R32 ;  /* 0x000000082608722b */ /* 0x008fd00000000020 */
[----:B------:R-:W-:-:S08]  /*47d0*/  DFMA R8, R38, R8, R34 ;  /* 0x000000082608722b */ /* 0x000fd00000000022 */
[----:B----4-:R-:W-:Y:S01]  /*47e0*/  DFMA R8, R38, R8, R44 ;  /* 0x000000082608722b */ /* 0x010fe2000000002c */
[----:B------:R-:W-:-:S07]  /*47f0*/  IMAD.U32 R44, RZ, RZ, UR16 ;  /* 0x00000010ff2c7e24 */ /* 0x000fce000f8e00ff */
        /* <DEDUP_REMOVED lines=16> */
[----:B------:R-:W2:Y:S04]  /*4900*/  @P1 LDL.128 R44, [R44+UR43] ;  /* 0x0000002b2c2c1983 */ /* 0x000ea80008100c00 */
        /* <DEDUP_REMOVED lines=25> */
[----:B------:R-:W-:Y:S01]  /*4aa0*/  IMAD.MOV.U32 R4, RZ, RZ, R6 ;  /* 0x000000ffff047224 */ /* 0x000fe200078e0006 */
[----:B------:R-:W-:Y:S01]  /*4ab0*/  MOV R0, 0x4b00 ;  /* 0x00004b0000007802 */ /* 0x000fe20000000f00 */
[----:B------:R-:W-:Y:S02]  /*4ac0*/  IMAD.MOV.U32 R5, RZ, RZ, R7 ;  /* 0x000000ffff057224 */ /* 0x000fe400078e0007 */
[----:B------:R-:W-:Y:S02]  /*4ad0*/  IMAD.MOV.U32 R8, RZ, RZ, -0x1644588b ;  /* 0xe9bba775ff087424 */ /* 0x000fe400078e00ff */
[----:B------:R-:W-:-:S07]  /*4ae0*/  IMAD.MOV.U32 R9, RZ, RZ, -0x3fca0245 ;  /* 0xc035fdbbff097424 */ /* 0x000fce00078e00ff */
[----:B0-----:R-:W-:Y:S05]  /*4af0*/  CALL.REL.NOINC `($__internal_0_$__cuda_sm20_div_rn_f64_full) ;  /* 0x0000004c009c7944 */ /* 0x001fea0003c00000 */
[----:B------:R-:W-:Y:S02]  /*4b00*/  IMAD.MOV.U32 R36, RZ, RZ, R46 ;  /* 0x000000ffff247224 */ /* 0x000fe400078e002e */
[----:B------:R-:W-:-:S07]  /*4b10*/  IMAD.MOV.U32 R37, RZ, RZ, R47 ;  /* 0x000000ffff257224 */ /* 0x000fce00078e002f */
.L_x_306:
        /* <DEDUP_REMOVED lines=22> */
.L_x_308:
[----:B------:R-:W-:Y:S01]  /*4c80*/  VIADD R0, R5, 0x1 ;  /* 0x0000000105007836 */ /* 0x000fe20000000000 */
[----:B------:R-:W-:Y:S06]  /*4c90*/  BRA `(.L_x_309) ;  /* 0x0000000000087947 */ /* 0x000fec0003800000 */
.L_x_307:
[----:B------:R-:W-:Y:S01]  /*4ca0*/  DMUL R2, RZ, R36 ;  /* 0x00000024ff027228 */ /* 0x000fe20000000000 */
[----:B------:R-:W-:-:S10]  /*4cb0*/  IMAD.MOV.U32 R0, RZ, RZ, 0x1 ;  /* 0x00000001ff007424 */ /* 0x000fd400078e00ff */
.L_x_309:
        /* <DEDUP_REMOVED lines=50> */
.L_x_310:
[----:B------:R-:W-:Y:S01]  /*4fe0*/  DMUL R2, RZ, R36 ;  /* 0x00000024ff027228 */ /* 0x000fe20000000000 */
[----:B------:R-:W-:-:S10]  /*4ff0*/  IMAD.MOV.U32 R5, RZ, RZ, RZ ;  /* 0x000000ffff057224 */ /* 0x000fd400078e00ff */
.L_x_311:
        /* <DEDUP_REMOVED lines=9> */
[----:B------:R-:W-:Y:S01]  /*5090*/  PLOP3.LUT P1, PT, PT, PT, UP0, 0x80, 0x8 ;  /* 0x000000000008781c */ /* 0x000fe20003f2f008 */
[----:B------:R-:W-:-:S04]  /*50a0*/  ULEA UR43, UR12, UR36, 0x4 ;  /* 0x000000240c2b7291 */ /* 0x000fc8000f8e20ff */
[----:B------:R-:W-:-:S04]  /*50b0*/  @!UP0 ULOP3.LUT UR16, UR13, 0x7, URZ, 0x3c, !UPT ;  /* 0x000000070d108892 */ /* 0x000fc8000f8e3cff */
[----:B------:R-:W-:-:S04]  /*50c0*/  @!UP0 UIADD3 UR16, UPT, UPT, UR12, UR16, URZ ;  /* 0x000000100c108290 */ /* 0x000fc8000fffe0ff */
        /* <DEDUP_REMOVED lines=38> */
[----:B------:R-:W-:Y:S01]  /*5330*/  UISETP.GE.U32.AND UP0, UPT, UR13, 0x4, UPT ;  /* 0x000000040d00788c */ /* 0x000fe2000bf06070 */
[----:B--2---:R-:W-:-:S02]  /*5340*/  @P1 DMUL R4, R2, R46 ;  /* 0x0000002e02041228 */ /* 0x004fc40000000000 */
[----:B------:R-:W-:-:S06]  /*5350*/  @P1 DMUL R2, R2, R44 ;  /* 0x0000002c02021228 */ /* 0x000fcc0000000000 */
[C---:B------:R-:W-:Y:S02]  /*5360*/  @P1 DFMA R4, R6.reuse, R44, -R4 ;  /* 0x0000002c0604122b */ /* 0x040fe40000000804 */
[----:B------:R-:W-:-:S06]  /*5370*/  @P1 DFMA R2, R6, R46, R2 ;  /* 0x0000002e0602122b */ /* 0x000fcc0000000002 */
[----:B---3--:R-:W-:Y:S02]  /*5380*/  @P1 DADD R36, R4, R8 ;  /* 0x0000000004241229 */ /* 0x008fe40000000008 */
[----:B------:R-:W-:-:S07]  /*5390*/  @P1 DADD R38, R2, R10 ;  /* 0x0000000002261229 */ /* 0x000fce000000000a */
[----:B------:R1:W-:Y:S01]  /*53a0*/  @P1 STL.128 [UR12+0x70], R36 ;  /* 0x00007024ff001987 */ /* 0x0003e20008100c0c */
[----:B------:R-:W-:-:S07]  /*53b0*/  USHF.L.U32 UR12, UR13, 0x1, URZ ;  /* 0x000000010d0c7899 */ /* 0x000fce00080006ff */
[----:B------:R-:W-:Y:S01]  /*53c0*/  UMOV UR13, UR12 ;  /* 0x0000000c000d7c82 */ /* 0x000fe20008000000 */
[----:B------:R-:W-:Y:S05]  /*53d0*/  BRA.U !UP0, `(.L_x_312) ;  /* 0xffffffb108447547 */ /* 0x000fea000b83ffff */
[----:B------:R-:W2:Y:S01]  /*53e0*/  S2UR UR4, SR_CTAID.Y ;  /* 0x00000000000479c3 */ /* 0x000ea20000002600 */
[----:B------:R-:W3:Y:S01]  /*53f0*/  LDCU UR5, c[0x0][0x388] ;  /* 0x00007100ff0577ac */ /* 0x000ee20008000800 */
[----:B------:R-:W-:Y:S01]  /*5400*/  IMAD.MOV.U32 R8, RZ, RZ, RZ ;  /* 0x000000ffff087224 */ /* 0x000fe200078e00ff */
[----:B------:R-:W-:Y:S01]  /*5410*/  MOV R0, 0x5480 ;  /* 0x0000548000007802 */ /* 0x000fe20000000f00 */
[----:B------:R-:W-:Y:S01]  /*5420*/  IMAD.MOV.U32 R9, RZ, RZ, -0x80000000 ;  /* 0x80000000ff097424 */ /* 0x000fe200078e00ff */
[----:B---3--:R-:W3:Y:S08]  /*5430*/  I2F.F64 R50, UR5 ;  /* 0x0000000500327d12 */ /* 0x008ef00008201c00 */
[----:B--2---:R-:W2:Y:S01]  /*5440*/  I2F.F64.U32 R48, UR4 ;  /* 0x0000000400307d12 */ /* 0x004ea20008201800 */
[----:B---3--:R-:W-:-:S02]  /*5450*/  IMAD.MOV.U32 R4, RZ, RZ, R50 ;  /* 0x000000ffff047224 */ /* 0x008fc400078e0032 */
[----:B------:R-:W-:-:S07]  /*5460*/  IMAD.MOV.U32 R5, RZ, RZ, R51 ;  /* 0x000000ffff057224 */ /* 0x000fce00078e0033 */
[----:B012---:R-:W-:Y:S05]  /*5470*/  CALL.REL.NOINC `($__internal_0_$__cuda_sm20_div_rn_f64_full) ;  /* 0x00000044003c7944 */ /* 0x007fea0003c00000 */
        /* <DEDUP_REMOVED lines=26> */
.L_x_314:
[----:B------:R-:W-:-:S07]  /*5620*/  VIADD R0, R5, 0x1 ;  /* 0x0000000105007836 */ /* 0x000fce0000000000 */
.L_x_313:
[----:B------:R-:W0:Y:S01]  /*5630*/  LDCU.64 UR4, c[0x4][0xe8] ;  /* 0x01001d00ff0477ac */ /* 0x000e220008000a00 */
[----:B------:R-:W-:-:S05]  /*5640*/  IMAD.SHL.U32 R4, R0, 0x40, RZ ;  /* 0x0000004000047824 */ /* 0x000fca00078e00ff */
[----:B------:R-:W-:-:S04]  /*5650*/  LOP3.LUT R4, R4, 0x40, RZ, 0xc0, !PT ;  /* 0x0000004004047812 */ /* 0x000fc800078ec0ff */
[----:B0-----:R-:W-:-:S05]  /*5660*/  IADD3 R56, P0, PT, R4, UR4, RZ ;  /* 0x0000000404387c10 */ /* 0x001fca000ff1e0ff */
[----:B------:R-:W-:-:S05]  /*5670*/  IMAD.X R57, RZ, RZ, UR5, P0 ;  /* 0x00000005ff397e24 */ /* 0x000fca00080e06ff */
[----:B------:R-:W2:Y:S04]  /*5680*/  LDG.E.128.CONSTANT R8, desc[UR26][R56.64] ;  /* 0x0000001a38087981 */ /* 0x000ea8000c1e9d00 */
[----:B------:R-:W3:Y:S04]  /*5690*/  LDG.E.128.CONSTANT R44, desc[UR26][R56.64+0x10] ;  /* 0x0000101a382c7981 */ /* 0x000ee8000c1e9d00 */
[----:B------:R-:W4:Y:S01]  /*56a0*/  LDG.E.128.CONSTANT R52, desc[UR26][R56.64+0x20] ;  /* 0x0000201a38347981 */ /* 0x000f22000c1e9d00 */
[----:B------:R-:W-:Y:S01]  /*56b0*/  LOP3.LUT R4, R0, 0x1, RZ, 0xc0, !PT ;  /* 0x0000000100047812 */ /* 0x000fe200078ec0ff */
[----:B------:R-:W-:-:S03]  /*56c0*/  IMAD.MOV.U32 R58, RZ, RZ, 0x20fd8164 ;  /* 0x20fd8164ff3a7424 */ /* 0x000fc600078e00ff */
[----:B------:R-:W-:Y:S01]  /*56d0*/  ISETP.NE.U32.AND P0, PT, R4, 0x1, PT ;  /* 0x000000010400780c */ /* 0x000fe20003f05070 */
[----:B------:R-:W-:-:S03]  /*56e0*/  IMAD.MOV.U32 R4, RZ, RZ, 0x3da8ff83 ;  /* 0x3da8ff83ff047424 */ /* 0x000fc600078e00ff */
[----:B------:R-:W-:Y:S02]  /*56f0*/  FSEL R58, R58, -8.06006814911005101289e+34, !P0 ;  /* 0xf9785eba3a3a7808 */ /* 0x000fe40004000000 */
[----:B------:R-:W-:Y:S01]  /*5700*/  FSEL R59, -R4, 0.11223486810922622681, !P0 ;  /* 0x3de5db65043b7808 */ /* 0x000fe20004000100 */
[----:B------:R-:W-:-:S08]  /*5710*/  DMUL R4, R2, R2 ;  /* 0x0000000202047228 */ /* 0x000fd00000000000 */
        /* <DEDUP_REMOVED lines=11> */
[----:B------:R-:W-:Y:S01]  /*57d0*/  LOP3.LUT P0, RZ, R0, 0x2, RZ, 0xc0, !PT ;  /* 0x0000000200ff7812 */ /* 0x000fe2000780c0ff */
[----:B------:R-:W-:-:S03]  /*57e0*/  @!P4 IMAD.MOV.U32 R0, RZ, RZ, RZ ;  /* 0x000000ffff00c224 */ /* 0x000fc600078e00ff */
        /* <DEDUP_REMOVED lines=24> */
[----:B------:R-:W-:-:S07]  /*5970*/  IMAD.MOV.U32 R0, RZ, RZ, R5 ;  /* 0x000000ffff007224 */ /* 0x000fce00078e0005 */
.L_x_315:
        /* <DEDUP_REMOVED lines=9> */
[----:B------:R-:W-:Y:S01]  /*5a10*/  IMAD.MOV.U32 R58, RZ, RZ, 0x20fd8164 ;  /* 0x20fd8164ff3a7424 */ /* 0x000fe200078e00ff */
[----:B------:R-:W-:Y:S01]  /*5a20*/  UMOV UR6, 0x54442d18 ;  /* 0x54442d1800067882 */ /* 0x000fe20000000000 */
[----:B------:R-:W-:Y:S01]  /*5a30*/  UMOV UR7, 0x401921fb ;  /* 0x401921fb00077882 */ /* 0x000fe20000000000 */
[----:B------:R-:W-:Y:S01]  /*5a40*/  ISETP.NE.U32.AND P0, PT, R54, 0x1, PT ;  /* 0x000000013600780c */ /* 0x000fe20003f05070 */
[----:B------:R-:W-:Y:S01]  /*5a50*/  IMAD.MOV.U32 R54, RZ, RZ, 0x3da8ff83 ;  /* 0x3da8ff83ff367424 */ /* 0x000fe200078e00ff */
[----:B------:R-:W0:Y:S02]  /*5a60*/  S2UR UR4, SR_CTAID.X ;  /* 0x00000000000479c3 */ /* 0x000e240000002500 */
[----:B------:R-:W-:-:S02]  /*5a70*/  FSEL R58, R58, -8.06006814911005101289e+34, !P0 ;  /* 0xf9785eba3a3a7808 */ /* 0x000fc40004000000 */
[----:B------:R-:W-:Y:S01]  /*5a80*/  FSEL R59, -R54, 0.11223486810922622681, !P0 ;  /* 0x3de5db65363b7808 */ /* 0x000fe20004000100 */
[----:B------:R-:W-:-:S08]  /*5a90*/  DMUL R54, R2, R2 ;  /* 0x0000000202367228 */ /* 0x000fd00000000000 */
[----:B--2---:R-:W-:-:S08]  /*5aa0*/  DFMA R4, R54, R58, R4 ;  /* 0x0000003a3604722b */ /* 0x004fd00000000004 */
[----:B------:R-:W-:-:S08]  /*5ab0*/  DFMA R4, R54, R4, R6 ;  /* 0x000000043604722b */ /* 0x000fd00000000006 */
[----:B---3--:R-:W-:Y:S02]  /*5ac0*/  DFMA R8, R54, R4, R8 ;  /* 0x000000043608722b */ /* 0x008fe40000000008 */
[----:B------:R-:W1:Y:S01]  /*5ad0*/  MUFU.RCP64H R5, R51 ;  /* 0x0000003300057308 */ /* 0x000e620000001800 */
[----:B------:R-:W-:-:S05]  /*5ae0*/  IMAD.MOV.U32 R4, RZ, RZ, 0x1 ;  /* 0x00000001ff047424 */ /* 0x000fca00078e00ff */
[C---:B------:R-:W-:Y:S01]  /*5af0*/  DFMA R8, R54.reuse, R8, R10 ;  /* 0x000000083608722b */ /* 0x040fe2000000000a */
[----:B------:R-:W0:Y:S01]  /*5b00*/  S2R R10, SR_CTAID.Y ;  /* 0x00000000000a7919 */ /* 0x000e220000002600 */
[----:B------:R-:W0:Y:S06]  /*5b10*/  LDC R11, c[0x0][0x388] ;  /* 0x0000e200ff0b7b82 */ /* 0x000e2c0000000800 */
[----:B----4-:R-:W-:Y:S02]  /*5b20*/  DFMA R8, R54, R8, R44 ;  /* 0x000000083608722b */ /* 0x010fe4000000002c */
[----:B-1----:R-:W-:-:S06]  /*5b30*/  DFMA R6, -R50, R4, 1 ;  /* 0x3ff000003206742b */ /* 0x002fcc0000000104 */
[----:B------:R-:W-:Y:S02]  /*5b40*/  DFMA R8, R54, R8, R46 ;  /* 0x000000083608722b */ /* 0x000fe4000000002e */
[----:B------:R-:W-:-:S06]  /*5b50*/  DFMA R6, R6, R6, R6 ;  /* 0x000000060606722b */ /* 0x000fcc0000000006 */
[----:B------:R-:W-:Y:S02]  /*5b60*/  DFMA R2, R8, R2, R2 ;  /* 0x000000020802722b */ /* 0x000fe40000000002 */
[----:B------:R-:W-:Y:S02]  /*5b70*/  DFMA R8, R54, R8, 1 ;  /* 0x3ff000003608742b */ /* 0x000fe40000000008 */
[----:B------:R-:W-:Y:S01]  /*5b80*/  DFMA R6, R4, R6, R4 ;  /* 0x000000060406722b */ /* 0x000fe20000000004 */
[----:B------:R-:W1:Y:S01]  /*5b90*/  LDC.64 R4, c[0x0][0x380] ;  /* 0x0000e000ff047b82 */ /* 0x000e620000000a00 */
[----:B0-----:R-:W-:-:S06]  /*5ba0*/  IMAD R11, R11, UR4, R10 ;  /* 0x000000040b0b7c24 */ /* 0x001fcc000f8e020a */
[----:B------:R-:W-:Y:S02]  /*5bb0*/  FSEL R44, R8, R2, !P0 ;  /* 0x00000002082c7208 */ /* 0x000fe40004000000 */
[----:B------:R-:W-:Y:S01]  /*5bc0*/  FSEL R45, R9, R3, !P0 ;  /* 0x00000003092d7208 */ /* 0x000fe20004000000 */
[----:B------:R-:W-:Y:S01]  /*5bd0*/  DFMA R2, -R50, R6, 1 ;  /* 0x3ff000003202742b */ /* 0x000fe20000000106 */
[----:B------:R-:W-:-:S04]  /*5be0*/  LOP3.LUT P0, RZ, R0, 0x2, RZ, 0xc0, !PT ;  /* 0x0000000200ff7812 */ /* 0x000fc8000780c0ff */
[----:B------:R-:W-:-:S03]  /*5bf0*/  DADD R8, RZ, -R44 ;  /* 0x00000000ff087229 */ /* 0x000fc6000000082c */
[----:B------:R-:W-:Y:S02]  /*5c00*/  DFMA R6, R6, R2, R6 ;  /* 0x000000020606722b */ /* 0x000fe40000000006 */
[----:B------:R-:W-:-:S05]  /*5c10*/  DMUL R2, R48, -UR6 ;  /* 0x8000000630027c28 */ /* 0x000fca0008000000 */
[----:B------:R-:W-:Y:S01]  /*5c20*/  FSEL R44, R44, R8, !P0 ;  /* 0x000000082c2c7208 */ /* 0x000fe20004000000 */
[----:B-1----:R-:W-:Y:S01]  /*5c30*/  IMAD.WIDE R4, R11, 0x10, R4 ;  /* 0x000000100b047825 */ /* 0x002fe200078e0204 */
[----:B------:R-:W-:Y:S01]  /*5c40*/  FSEL R45, R45, R9, !P0 ;  /* 0x000000092d2d7208 */ /* 0x000fe20004000000 */
[----:B------:R-:W-:Y:S02]  /*5c50*/  DMUL R8, R2, R6 ;  /* 0x0000000602087228 */ /* 0x000fe40000000000 */
[----:B------:R-:W-:-:S03]  /*5c60*/  FSETP.GEU.AND P1, PT, |R3|, 6.5827683646048100446e-37, PT ;  /* 0x036000000300780b */ /* 0x000fc60003f2e200 */
[-C--:B------:R-:W-:Y:S02]  /*5c70*/  DMUL R46, R42, R44.reuse ;  /* 0x0000002c2a2e7228 */ /* 0x080fe40000000000 */
[----:B------:R-:W-:Y:S02]  /*5c80*/  DMUL R54, R40, R44 ;  /* 0x0000002c28367228 */ /* 0x000fe40000000000 */
[----:B------:R-:W-:-:S04]  /*5c90*/  DFMA R44, -R50, R8, R2 ;  /* 0x00000008322c722b */ /* 0x000fc80000000102 */
[-C--:B------:R-:W-:Y:S02]  /*5ca0*/  DFMA R40, R40, R52.reuse, -R46 ;  /* 0x000000342828722b */ /* 0x080fe4000000082e */
[----:B------:R-:W-:Y:S02]  /*5cb0*/  DFMA R42, R42, R52, R54 ;  /* 0x000000342a2a722b */ /* 0x000fe40000000036 */
[----:B------:R-:W-:-:S05]  /*5cc0*/  DFMA R6, R6, R44, R8 ;  /* 0x0000002c0606722b */ /* 0x000fca0000000008 */
[----:B------:R0:W-:Y:S05]  /*5cd0*/  STG.E.128 desc[UR26][R4.64], R40 ;  /* 0x0000002804007986 */ /* 0x0001ea000c101d1a */
[----:B------:R-:W-:-:S05]  /*5ce0*/  FFMA R0, RZ, R51, R7 ;  /* 0x00000033ff007223 */ /* 0x000fca0000000007 */
[----:B------:R-:W-:-:S13]  /*5cf0*/  FSETP.GT.AND P0, PT, |R0|, 1.469367938527859385e-39, PT ;  /* 0x001000000000780b */ /* 0x000fda0003f04200 */
[----:B0-----:R-:W-:Y:S05]  /*5d00*/  @P0 BRA P1, `(.L_x_316) ;  /* 0x0000000000200947 */ /* 0x001fea0000800000 */
[----:B------:R-:W-:Y:S01]  /*5d10*/  IMAD.MOV.U32 R8, RZ, RZ, R2 ;  /* 0x000000ffff087224 */ /* 0x000fe200078e0002 */
[----:B------:R-:W-:Y:S01]  /*5d20*/  MOV R0, 0x5d70 ;  /* 0x00005d7000007802 */ /* 0x000fe20000000f00 */
[----:B------:R-:W-:Y:S02]  /*5d30*/  IMAD.MOV.U32 R9, RZ, RZ, R3 ;  /* 0x000000ffff097224 */ /* 0x000fe400078e0003 */
[----:B------:R-:W-:Y:S02]  /*5d40*/  IMAD.MOV.U32 R4, RZ, RZ, R50 ;  /* 0x000000ffff047224 */ /* 0x000fe400078e0032 */
[----:B------:R-:W-:-:S07]  /*5d50*/  IMAD.MOV.U32 R5, RZ, RZ, R51 ;  /* 0x000000ffff057224 */ /* 0x000fce00078e0033 */
[----:B------:R-:W-:Y:S05]  /*5d60*/  CALL.REL.NOINC `($__internal_0_$__cuda_sm20_div_rn_f64_full) ;  /* 0x0000003c00007944 */ /* 0x000fea0003c00000 */
[----:B------:R-:W-:Y:S02]  /*5d70*/  IMAD.MOV.U32 R6, RZ, RZ, R46 ;  /* 0x000000ffff067224 */ /* 0x000fe400078e002e */
[----:B------:R-:W-:-:S07]  /*5d80*/  IMAD.MOV.U32 R7, RZ, RZ, R47 ;  /* 0x000000ffff077224 */ /* 0x000fce00078e002f */
.L_x_316:
        /* <DEDUP_REMOVED lines=22> */
.L_x_318:
[----:B------:R-:W-:Y:S01]  /*5ef0*/  VIADD R0, R5, 0x1 ;  /* 0x0000000105007836 */ /* 0x000fe20000000000 */
[----:B------:R-:W-:Y:S06]  /*5f00*/  BRA `(.L_x_319) ;  /* 0x0000000000087947 */ /* 0x000fec0003800000 */
.L_x_317:
[----:B------:R-:W-:Y:S01]  /*5f10*/  DMUL R2, RZ, R6 ;  /* 0x00000006ff027228 */ /* 0x000fe20000000000 */
[----:B------:R-:W-:-:S10]  /*5f20*/  IMAD.MOV.U32 R0, RZ, RZ, 0x1 ;  /* 0x00000001ff007424 */ /* 0x000fd400078e00ff */
.L_x_319:
        /* <DEDUP_REMOVED lines=50> */
[----:B------:R-:W-:Y:S01]  /*6250*/  IMAD.MOV.U32 R0, RZ, RZ, R5 ;  /* 0x000000ffff007224 */ /* 0x000fe200078e0005 */
[----:B------:R-:W-:Y:S06]  /*6260*/  BRA `(.L_x_321) ;  /* 0x0000000000087947 */ /* 0x000fec0003800000 */
.L_x_320:
[----:B------:R-:W-:Y:S01]  /*6270*/  DMUL R2, RZ, R6 ;  /* 0x00000006ff027228 */ /* 0x000fe20000000000 */
[----:B------:R-:W-:-:S10]  /*6280*/  IMAD.MOV.U32 R0, RZ, RZ, RZ ;  /* 0x000000ffff007224 */ /* 0x000fd400078e00ff */
.L_x_321:
        /* <DEDUP_REMOVED lines=11> */
[----:B------:R-:W-:Y:S01]  /*6340*/  IMAD.MOV.U32 R55, RZ, RZ, 0x3da8ff83 ;  /* 0x3da8ff83ff377424 */ /* 0x000fe200078e00ff */
[----:B------:R-:W-:Y:S01]  /*6350*/  ISETP.NE.U32.AND P0, PT, R42, 0x1, PT ;  /* 0x000000012a00780c */ /* 0x000fe20003f05070 */
[----:B------:R-:W-:Y:S01]  /*6360*/  DMUL R42, R2, R2 ;  /* 0x00000002022a7228 */ /* 0x000fe20000000000 */
[----:B------:R-:W-:-:S02]  /*6370*/  UMOV UR5, 0x402921fb ;  /* 0x402921fb00057882 */ /* 0x000fc40000000000 */
[----:B------:R-:W-:Y:S02]  /*6380*/  FSEL R54, R54, -8.06006814911005101289e+34, !P0 ;  /* 0xf9785eba36367808 */ /* 0x000fe40004000000 */
[----:B------:R-:W-:-:S06]  /*6390*/  FSEL R55, -R55, 0.11223486810922622681, !P0 ;  /* 0x3de5db6537377808 */ /* 0x000fcc0004000100 */
[----:B--2---:R-:W-:-:S08]  /*63a0*/  DFMA R4, R42, R54, R4 ;  /* 0x000000362a04722b */ /* 0x004fd00000000004 */
[----:B------:R-:W-:-:S08]  /*63b0*/  DFMA R4, R42, R4, R6 ;  /* 0x000000042a04722b */ /* 0x000fd00000000006 */
[----:B---3--:R-:W-:Y:S02]  /*63c0*/  DFMA R8, R42, R4, R8 ;  /* 0x000000042a08722b */ /* 0x008fe40000000008 */
[----:B------:R-:W0:Y:S01]  /*63d0*/  MUFU.RCP64H R5, R51 ;  /* 0x0000003300057308 */ /* 0x000e220000001800 */
[----:B------:R-:W-:-:S05]  /*63e0*/  IMAD.MOV.U32 R4, RZ, RZ, 0x1 ;  /* 0x00000001ff047424 */ /* 0x000fca00078e00ff */
[----:B------:R-:W-:-:S08]  /*63f0*/  DFMA R8, R42, R8, R10 ;  /* 0x000000082a08722b */ /* 0x000fd0000000000a */
[----:B----4-:R-:W-:Y:S02]  /*6400*/  DFMA R8, R42, R8, R44 ;  /* 0x000000082a08722b */ /* 0x010fe4000000002c */
[----:B0-----:R-:W-:-:S06]  /*6410*/  DFMA R6, -R50, R4, 1 ;  /* 0x3ff000003206742b */ /* 0x001fcc0000000104 */
[----:B------:R-:W-:Y:S02]  /*6420*/  DFMA R8, R42, R8, R46 ;  /* 0x000000082a08722b */ /* 0x000fe4000000002e */
[----:B------:R-:W-:-:S06]  /*6430*/  DFMA R6, R6, R6, R6 ;  /* 0x000000060606722b */ /* 0x000fcc0000000006 */
[----:B------:R-:W-:Y:S02]  /*6440*/  DFMA R2, R8, R2, R2 ;  /* 0x000000020802722b */ /* 0x000fe40000000002 */
[----:B------:R-:W-:Y:S02]  /*6450*/  DFMA R8, R42, R8, 1 ;  /* 0x3ff000002a08742b */ /* 0x000fe40000000008 */
[----:B------:R-:W-:-:S08]  /*6460*/  DFMA R6, R4, R6, R4 ;  /* 0x000000060406722b */ /* 0x000fd00000000004 */
[----:B------:R-:W-:Y:S01]  /*6470*/  DFMA R10, -R50, R6, 1 ;  /* 0x3ff00000320a742b */ /* 0x000fe20000000106 */
[----:B------:R-:W-:Y:S02]  /*6480*/  FSEL R4, R8, R2, !P0 ;  /* 0x0000000208047208 */ /* 0x000fe40004000000 */
[----:B------:R-:W-:Y:S01]  /*6490*/  FSEL R5, R9, R3, !P0 ;  /* 0x0000000309057208 */ /* 0x000fe20004000000 */
[----:B------:R-:W-:Y:S01]  /*64a0*/  DMUL R8, R48, -UR4 ;  /* 0x8000000430087c28 */ /* 0x000fe20008000000 */
[----:B------:R-:W-:-:S03]  /*64b0*/  LOP3.LUT P0, RZ, R0, 0x2, RZ, 0xc0, !PT ;  /* 0x0000000200ff7812 */ /* 0x000fc6000780c0ff */
[----:B------:R-:W-:Y:S02]  /*64c0*/  DFMA R42, R6, R10, R6 ;  /* 0x0000000a062a722b */ /* 0x000fe40000000006 */
[----:B------:R-:W-:-:S04]  /*64d0*/  DADD R2, RZ, -R4 ;  /* 0x00000000ff027229 */ /* 0x000fc80000000804 */
[----:B------:R-:W-:Y:S02]  /*64e0*/  FSETP.GEU.AND P1, PT, |R9|, 6.5827683646048100446e-37, PT ;  /* 0x036000000900780b */ /* 0x000fe40003f2e200 */
[----:B------:R-:W-:-:S04]  /*64f0*/  DMUL R10, R42, R8 ;  /* 0x000000082a0a7228 */ /* 0x000fc80000000000 */
[----:B------:R-:W-:Y:S02]  /*6500*/  FSEL R2, R4, R2, !P0 ;  /* 0x0000000204027208 */ /* 0x000fe40004000000 */
[----:B------:R-:W-:-:S06]  /*6510*/  FSEL R3, R5, R3, !P0 ;  /* 0x0000000305037208 */ /* 0x000fcc0004000000 */
[C---:B------:R-:W-:Y:S02]  /*6520*/  DMUL R4, R2.reuse, R14 ;  /* 0x0000000e02047228 */ /* 0x040fe40000000000 */
[----:B------:R-:W-:Y:S02]  /*6530*/  DMUL R6, R2, R12 ;  /* 0x0000000c02067228 */ /* 0x000fe40000000000 */
[----:B------:R-:W-:-:S04]  /*6540*/  DFMA R2, -R50, R10, R8 ;  /* 0x0000000a3202722b */ /* 0x000fc80000000108 */
[C---:B------:R-:W-:Y:S02]  /*6550*/  DFMA R4, R40.reuse, R12, -R4 ;  /* 0x0000000c2804722b */ /* 0x040fe40000000804 */
[----:B------:R-:W-:Y:S02]  /*6560*/  DFMA R6, R40, R14, R6 ;  /* 0x0000000e2806722b */ /* 0x000fe40000000006 */
[----:B------:R-:W-:Y:S01]  /*6570*/  DFMA R12, R42, R2, R10 ;  /* 0x000000022a0c722b */ /* 0x000fe2000000000a */
[----:B------:R-:W-:Y:S02]  /*6580*/  IMAD.U32 R14, RZ, RZ, UR24 ;  /* 0x00000018ff0e7e24 */ /* 0x000fe4000f8e00ff */
[----:B------:R-:W-:-:S05]  /*6590*/  IMAD.U32 R15, RZ, RZ, UR25 ;  /* 0x00000019ff0f7e24 */ /* 0x000fca000f8e00ff */
[----:B------:R0:W-:Y:S02]  /*65a0*/  STG.E.128 desc[UR26][R14.64], R4 ;  /* 0x000000040e007986 */ /* 0x0001e4000c101d1a */
[----:B------:R-:W-:-:S05]  /*65b0*/  FFMA R0, RZ, R51, R13 ;  /* 0x00000033ff007223 */ /* 0x000fca000000000d */
[----:B------:R-:W-:-:S13]  /*65c0*/  FSETP.GT.AND P0, PT, |R0|, 1.469367938527859385e-39, PT ;  /* 0x001000000000780b */ /* 0x000fda0003f04200 */
[----:B0-----:R-:W-:Y:S05]  /*65d0*/  @P0 BRA P1, `(.L_x_322) ;  /* 0x0000000000180947 */ /* 0x001fea0000800000 */
[----:B------:R-:W-:Y:S01]  /*65e0*/  IMAD.MOV.U32 R4, RZ, RZ, R50 ;  /* 0x000000ffff047224 */ /* 0x000fe200078e0032 */
[----:B------:R-:W-:Y:S01]  /*65f0*/  MOV R0, 0x6620 ;  /* 0x0000662000007802 */ /* 0x000fe20000000f00 */
[----:B------:R-:W-:-:S07]  /*6600*/  IMAD.MOV.U32 R5, RZ, RZ, R51 ;  /* 0x000000ffff057224 */ /* 0x000fce00078e0033 */
[----:B------:R-:W-:Y:S05]  /*6610*/  CALL.REL.NOINC `($__internal_0_$__cuda_sm20_div_rn_f64_full) ;  /* 0x0000003000d47944 */ /* 0x000fea0003c00000 */
[----:B------:R-:W-:Y:S02]  /*6620*/  IMAD.MOV.U32 R12, RZ, RZ, R46 ;  /* 0x000000ffff0c7224 */ /* 0x000fe400078e002e */
[----:B------:R-:W-:-:S07]  /*6630*/  IMAD.MOV.U32 R13, RZ, RZ, R47 ;  /* 0x000000ffff0d7224 */ /* 0x000fce00078e002f */
.L_x_322:
        /* <DEDUP_REMOVED lines=22> */
.L_x_324:
[----:B------:R-:W-:Y:S01]  /*67a0*/  VIADD R0, R5, 0x1 ;  /* 0x0000000105007836 */ /* 0x000fe20000000000 */
[----:B------:R-:W-:Y:S06]  /*67b0*/  BRA `(.L_x_325) ;  /* 0x0000000000087947 */ /* 0x000fec0003800000 */
.L_x_323:
[----:B------:R-:W-:Y:S01]  /*67c0*/  DMUL R2, RZ, R12 ;  /* 0x0000000cff027228 */ /* 0x000fe20000000000 */
[----:B------:R-:W-:-:S10]  /*67d0*/  IMAD.MOV.U32 R0, RZ, RZ, 0x1 ;  /* 0x00000001ff007424 */ /* 0x000fd400078e00ff */
.L_x_325:
        /* <DEDUP_REMOVED lines=51> */
[----:B------:R-:W-:Y:S05]  /*6b10*/  BRA `(.L_x_327) ;  /* 0x0000000000087947 */ /* 0x000fea0003800000 */
.L_x_326:
[----:B------:R-:W-:Y:S01]  /*6b20*/  DMUL R2, RZ, R12 ;  /* 0x0000000cff027228 */ /* 0x000fe20000000000 */
[----:B------:R-:W-:-:S10]  /*6b30*/  IMAD.MOV.U32 R5, RZ, RZ, RZ ;  /* 0x000000ffff057224 */ /* 0x000fd400078e00ff */
.L_x_327:
        /* <DEDUP_REMOVED lines=10> */
[----:B------:R-:W-:Y:S01]  /*6be0*/  DMUL R44, R2, R2 ;  /* 0x00000002022c7228 */ /* 0x000fe20000000000 */
[----:B------:R-:W-:Y:S01]  /*6bf0*/  UMOV UR4, 0x7f3321d2 ;  /* 0x7f3321d200047882 */ /* 0x000fe20000000000 */
[----:B------:R-:W-:Y:S01]  /*6c00*/  ISETP.NE.U32.AND P0, PT, R0, 0x1, PT ;  /* 0x000000010000780c */ /* 0x000fe20003f05070 */
[----:B------:R-:W-:Y:S01]  /*6c10*/  IMAD.MOV.U32 R0, RZ, RZ, 0x3da8ff83 ;  /* 0x3da8ff83ff007424 */ /* 0x000fe200078e00ff */
        /* <DEDUP_REMOVED lines=26> */
[----:B------:R-:W-:Y:S02]  /*6dc0*/  FSEL R3, R11, R3, !P0 ;  /* 0x000000030b037208 */ /* 0x000fe40004000000 */
[----:B------:R-:W-:-:S04]  /*6dd0*/  DFMA R10, -R50, R12, R8 ;  /* 0x0000000c320a722b */ /* 0x000fc80000000108 */
[C---:B------:R-:W-:Y:S02]  /*6de0*/  DMUL R4, R2.reuse, R18 ;  /* 0x0000001202047228 */ /* 0x040fe40000000000 */
[----:B------:R-:W-:Y:S02]  /*6df0*/  DMUL R2, R2, R16 ;  /* 0x0000001002027228 */ /* 0x000fe40000000000 */
[----:B------:R-:W-:-:S04]  /*6e00*/  DFMA R12, R14, R10, R12 ;  /* 0x0000000a0e0c722b */ /* 0x000fc8000000000c */
[C---:B------:R-:W-:Y:S02]  /*6e10*/  DFMA R16, R6.reuse, R16, -R4 ;  /* 0x000000100610722b */ /* 0x040fe40000000804 */
[----:B------:R-:W-:Y:S01]  /*6e20*/  DFMA R18, R6, R18, R2 ;  /* 0x000000120612722b */ /* 0x000fe20000000002 */
[----:B------:R-:W-:Y:S02]  /*6e30*/  IMAD.U32 R2, RZ, RZ, UR22 ;  /* 0x00000016ff027e24 */ /* 0x000fe4000f8e00ff */
[----:B------:R-:W-:Y:S02]  /*6e40*/  IMAD.U32 R3, RZ, RZ, UR23 ;  /* 0x00000017ff037e24 */ /* 0x000fe4000f8e00ff */
[----:B------:R-:W-:-:S03]  /*6e50*/  FFMA R0, RZ, R51, R13 ;  /* 0x00000033ff007223 */ /* 0x000fc6000000000d */
[----:B------:R0:W-:Y:S02]  /*6e60*/  STG.E.128 desc[UR26][R2.64], R16 ;  /* 0x0000001002007986 */ /* 0x0001e4000c101d1a */
[----:B------:R-:W-:-:S13]  /*6e70*/  FSETP.GT.AND P0, PT, |R0|, 1.469367938527859385e-39, PT ;  /* 0x001000000000780b */ /* 0x000fda0003f04200 */
[----:B------:R-:W-:Y:S05]  /*6e80*/  @P0 BRA P1, `(.L_x_328) ;  /* 0x0000000000180947 */ /* 0x000fea0000800000 */
[----:B------:R-:W-:Y:S01]  /*6e90*/  IMAD.MOV.U32 R4, RZ, RZ, R50 ;  /* 0x000000ffff047224 */ /* 0x000fe200078e0032 */
[----:B------:R-:W-:Y:S01]  /*6ea0*/  MOV R0, 0x6ed0 ;  /* 0x00006ed000007802 */ /* 0x000fe20000000f00 */
[----:B------:R-:W-:-:S07]  /*6eb0*/  IMAD.MOV.U32 R5, RZ, RZ, R51 ;  /* 0x000000ffff057224 */ /* 0x000fce00078e0033 */
[----:B0-----:R-:W-:Y:S05]  /*6ec0*/  CALL.REL.NOINC `($__internal_0_$__cuda_sm20_div_rn_f64_full) ;  /* 0x0000002800a87944 */ /* 0x001fea0003c00000 */
[----:B------:R-:W-:Y:S02]  /*6ed0*/  IMAD.MOV.U32 R12, RZ, RZ, R46 ;  /* 0x000000ffff0c7224 */ /* 0x000fe400078e002e */
[----:B------:R-:W-:-:S07]  /*6ee0*/  IMAD.MOV.U32 R13, RZ, RZ, R47 ;  /* 0x000000ffff0d7224 */ /* 0x000fce00078e002f */
.L_x_328:
        /* <DEDUP_REMOVED lines=22> */
.L_x_330:
[----:B------:R-:W-:Y:S01]  /*7050*/  VIADD R0, R5, 0x1 ;  /* 0x0000000105007836 */ /* 0x000fe20000000000 */
[----:B------:R-:W-:Y:S06]  /*7060*/  BRA `(.L_x_331) ;  /* 0x0000000000087947 */ /* 0x000fec0003800000 */
.L_x_329:
[----:B0-----:R-:W-:Y:S01]  /*7070*/  DMUL R2, RZ, R12 ;  /* 0x0000000cff027228 */ /* 0x001fe20000000000 */
[----:B------:R-:W-:-:S10]  /*7080*/  IMAD.MOV.U32 R0, RZ, RZ, 0x1 ;  /* 0x00000001ff007424 */ /* 0x000fd400078e00ff */
.L_x_331:
        /* <DEDUP_REMOVED lines=52> */
.L_x_332:
[----:B------:R-:W-:Y:S01]  /*73d0*/  DMUL R2, RZ, R12 ;  /* 0x0000000cff027228 */ /* 0x000fe20000000000 */
[----:B------:R-:W-:-:S10]  /*73e0*/  IMAD.MOV.U32 R5, RZ, RZ, RZ ;  /* 0x000000ffff057224 */ /* 0x000fd400078e00ff */
.L_x_333:
        /* <DEDUP_REMOVED lines=18> */
[----:B------:R-:W-:Y:S01]  /*7510*/  DFMA R8, R40, R8, R10 ;  /* 0x000000082808722b */ /* 0x000fe2000000000a */
[----:B------:R-:W0:Y:S01]  /*7520*/  MUFU.RCP64H R11, R51 ;  /* 0x00000033000b7308 */ /* 0x000e220000001800 */
[----:B------:R-:W-:-:S06]  /*7530*/  IMAD.MOV.U32 R10, RZ, RZ, 0x1 ;  /* 0x00000001ff0a7424 */ /* 0x000fcc00078e00ff */
[----:B---3--:R-:W-:-:S08]  /*7540*/  DFMA R8, R40, R8, R12 ;  /* 0x000000082808722b */ /* 0x008fd0000000000c */
[----:B------:R-:W-:Y:S02]  /*7550*/  DFMA R8, R40, R8, R14 ;  /* 0x000000082808722b */ /* 0x000fe4000000000e */
[----:B0-----:R-:W-:-:S06]  /*7560*/  DFMA R12, -R50, R10, 1 ;  /* 0x3ff00000320c742b */ /* 0x001fcc000000010a */
[----:B----4-:R-:W-:Y:S02]  /*7570*/  DFMA R8, R40, R8, R16 ;  /* 0x000000082808722b */ /* 0x010fe40000000010 */
[----:B------:R-:W-:-:S06]  /*7580*/  DFMA R12, R12, R12, R12 ;  /* 0x0000000c0c0c722b */ /* 0x000fcc000000000c */
[----:B------:R-:W-:Y:S02]  /*7590*/  DFMA R8, R40, R8, R18 ;  /* 0x000000082808722b */ /* 0x000fe40000000012 */
[----:B------:R-:W-:-:S06]  /*75a0*/  DFMA R12, R10, R12, R10 ;  /* 0x0000000c0a0c722b */ /* 0x000fcc000000000a */
[----:B------:R-:W-:Y:S02]  /*75b0*/  DFMA R2, R8, R2, R2 ;  /* 0x000000020802722b */ /* 0x000fe40000000002 */
[----:B------:R-:W-:Y:S02]  /*75c0*/  DFMA R8, R40, R8, 1 ;  /* 0x3ff000002808742b */ /* 0x000fe40000000008 */
[----:B------:R-:W-:-:S08]  /*75d0*/  DFMA R14, -R50, R12, 1 ;  /* 0x3ff00000320e742b */ /* 0x000fd0000000010c */
[----:B------:R-:W-:Y:S01]  /*75e0*/  FSEL R10, R8, R2, !P0 ;  /* 0x00000002080a7208 */ /* 0x000fe20004000000 */
[----:B------:R-:W-:Y:S01]  /*75f0*/  DFMA R14, R12, R14, R12 ;  /* 0x0000000e0c0e722b */ /* 0x000fe2000000000c */
[----:B------:R-:W-:Y:S01]  /*7600*/  FSEL R11, R9, R3, !P0 ;  /* 0x00000003090b7208 */ /* 0x000fe20004000000 */
[----:B------:R-:W-:Y:S01]  /*7610*/  DMUL R8, R48, -UR4 ;  /* 0x8000000430087c28 */ /* 0x000fe20008000000 */
[----:B------:R-:W-:-:S04]  /*7620*/  LOP3.LUT P0, RZ, R5, 0x2, RZ, 0xc0, !PT ;  /* 0x0000000205ff7812 */ /* 0x000fc8000780c0ff */
[----:B------:R-:W-:-:S03]  /*7630*/  DADD R2, RZ, -R10 ;  /* 0x00000000ff027229 */ /* 0x000fc6000000080a */
[----:B------:R-:W-:Y:S02]  /*7640*/  DMUL R12, R14, R8 ;  /* 0x000000080e0c7228 */ /* 0x000fe40000000000 */
[----:B------:R-:W-:-:S05]  /*7650*/  FSETP.GEU.AND P1, PT, |R9|, 6.5827683646048100446e-37, PT ;  /* 0x036000000900780b */ /* 0x000fca0003f2e200 */
[----:B------:R-:W-:Y:S02]  /*7660*/  FSEL R2, R10, R2, !P0 ;  /* 0x000000020a027208 */ /* 0x000fe40004000000 */
[----:B------:R-:W-:Y:S01]  /*7670*/  FSEL R3, R11, R3, !P0 ;  /* 0x000000030b037208 */ /* 0x000fe20004000000 */
[----:B------:R-:W-:-:S05]  /*7680*/  DFMA R10, -R50, R12, R8 ;  /* 0x0000000c320a722b */ /* 0x000fca0000000108 */
        /* <DEDUP_REMOVED lines=17> */
.L_x_334:
        /* <DEDUP_REMOVED lines=22> */
.L_x_336:
[----:B------:R-:W-:Y:S01]  /*7900*/  VIADD R0, R5, 0x1 ;  /* 0x0000000105007836 */ /* 0x000fe20000000000 */
[----:B------:R-:W-:Y:S06]  /*7910*/  BRA `(.L_x_337) ;  /* 0x0000000000087947 */ /* 0x000fec0003800000 */
.L_x_335:
[----:B0-----:R-:W-:Y:S01]  /*7920*/  DMUL R2, RZ, R12 ;  /* 0x0000000cff027228 */ /* 0x001fe20000000000 */
[----:B------:R-:W-:-:S10]  /*7930*/  IMAD.MOV.U32 R0, RZ, RZ, 0x1 ;  /* 0x00000001ff007424 */ /* 0x000fd400078e00ff */
.L_x_337:
        /* <DEDUP_REMOVED lines=52> */
.L_x_338:
[----:B------:R-:W-:Y:S01]  /*7c80*/  DMUL R2, RZ, R12 ;  /* 0x0000000cff027228 */ /* 0x000fe20000000000 */
[----:B------:R-:W-:-:S10]  /*7c90*/  IMAD.MOV.U32 R5, RZ, RZ, RZ ;  /* 0x000000ffff057224 */ /* 0x000fd400078e00ff */
.L_x_339:
        /* <DEDUP_REMOVED lines=53> */
[----:B0-----:R-:W-:Y:S01]  /*7ff0*/  IMAD.MOV.U32 R4, RZ, RZ, R50 ;  /* 0x000000ffff047224 */ /* 0x001fe200078e0032 */
[----:B------:R-:W-:Y:S01]  /*8000*/  MOV R0, 0x8030 ;  /* 0x0000803000007802 */ /* 0x000fe20000000f00 */
[----:B------:R-:W-:-:S07]  /*8010*/  IMAD.MOV.U32 R5, RZ, RZ, R51 ;  /* 0x000000ffff057224 */ /* 0x000fce00078e0033 */
[----:B------:R-:W-:Y:S05]  /*8020*/  CALL.REL.NOINC `($__internal_0_$__cuda_sm20_div_rn_f64_full) ;  /* 0x0000001800507944 */ /* 0x000fea0003c00000 */
[----:B------:R-:W-:Y:S02]  /*8030*/  IMAD.MOV.U32 R12, RZ, RZ, R46 ;  /* 0x000000ffff0c7224 */ /* 0x000fe400078e002e */
[----:B------:R-:W-:-:S07]  /*8040*/  IMAD.MOV.U32 R13, RZ, RZ, R47 ;  /* 0x000000ffff0d7224 */ /* 0x000fce00078e002f */
.L_x_340:
[----:B------:R-:W-:-:S14]  /*8050*/  DSETP.NEU.AND P0, PT, |R12|, +INF , PT ;  /* 0x7ff000000c00742a */ /* 0x000fdc0003f0d200 */
[----:B------:R-:W-:Y:S05]  /*8060*/  @!P0 BRA `(.L_x_341) ;  /* 0x0000000000588947 */ /* 0x000fea0003800000 */
[----:B------:R-:W-:Y:S01]  /*8070*/  UMOV UR4, 0x6dc9c883 ;  /* 0x6dc9c88300047882 */ /* 0x000fe20000000000 */
[----:B------:R-:W-:Y:S01]  /*8080*/  UMOV UR5, 0x3fe45f30 ;  /* 0x3fe45f3000057882 */ /* 0x000fe20000000000 */
[C---:B------:R-:W-:Y:S02]  /*8090*/  DSETP.GE.AND P0, PT, |R12|.reuse, 2.14748364800000000000e+09, PT ;  /* 0x41e000000c00742a */ /* 0x040fe40003f06200 */
[----:B0-----:R-:W-:Y:S01]  /*80a0*/  DMUL R4, R12, UR4 ;  /* 0x000000040c047c28 */ /* 0x001fe20008000000 */
        /* <DEDUP_REMOVED lines=16> */
.L_x_342:
[----:B------:R-:W-:Y:S01]  /*81b0*/  VIADD R0, R5, 0x1 ;  /* 0x0000000105007836 */ /* 0x000fe20000000000 */
[----:B------:R-:W-:Y:S06]  /*81c0*/  BRA `(.L_x_343) ;  /* 0x0000000000087947 */ /* 0x000fec0003800000 */
.L_x_341:
[----:B0-----:R-:W-:Y:S01]  /*81d0*/  DMUL R2, RZ, R12 ;  /* 0x0000000cff027228 */ /* 0x001fe20000000000 */
[----:B------:R-:W-:-:S10]  /*81e0*/  IMAD.MOV.U32 R0, RZ, RZ, 0x1 ;  /* 0x00000001ff007424 */ /* 0x000fd400078e00ff */
.L_x_343:
        /* <DEDUP_REMOVED lines=52> */
.L_x_344:
[----:B------:R-:W-:Y:S01]  /*8530*/  DMUL R2, RZ, R12 ;  /* 0x0000000cff027228 */ /* 0x000fe20000000000 */
[----:B------:R-:W-:-:S10]  /*8540*/  IMAD.MOV.U32 R5, RZ, RZ, RZ ;  /* 0x000000ffff057224 */ /* 0x000fd400078e00ff */
.L_x_345:
        /* <DEDUP_REMOVED lines=59> */
.L_x_346:
[----:B------:R-:W-:-:S14]  /*8900*/  DSETP.NEU.AND P0, PT, |R12|, +INF , PT ;  /* 0x7ff000000c00742a */ /* 0x000fdc0003f0d200 */
        /* <DEDUP_REMOVED lines=21> */
[----:B------:R-:W-:Y:S02]  /*8a60*/  IMAD.MOV.U32 R0, RZ, RZ, R5 ;  /* 0x000000ffff007224 */ /* 0x000fe400078e0005 */
[----:B------:R-:W-:Y:S02]  /*8a70*/  IMAD.MOV.U32 R14, RZ, RZ, R2 ;  /* 0x000000ffff0e7224 */ /* 0x000fe400078e0002 */
[----:B------:R-:W-:-:S07]  /*8a80*/  IMAD.MOV.U32 R15, RZ, RZ, R3 ;  /* 0x000000ffff0f7224 */ /* 0x000fce00078e0003 */
.L_x_348:
[----:B------:R-:W-:Y:S01]  /*8a90*/  VIADD R0, R0, 0x1 ;  /* 0x0000000100007836 */ /* 0x000fe20000000000 */
[----:B------:R-:W-:Y:S06]  /*8aa0*/  BRA `(.L_x_349) ;  /* 0x0000000000087947 */ /* 0x000fec0003800000 */
.L_x_347:
[----:B------:R-:W-:Y:S01]  /*8ab0*/  DMUL R14, RZ, R12 ;  /* 0x0000000cff0e7228 */ /* 0x000fe20000000000 */
[----:B------:R-:W-:-:S10]  /*8ac0*/  IMAD.MOV.U32 R0, RZ, RZ, 0x1 ;  /* 0x00000001ff007424 */ /* 0x000fd400078e00ff */
.L_x_349:
[----:B------:R-:W1:Y:S01]  /*8ad0*/  LDCU.64 UR4, c[0x4][0xe8] ;  /* 0x01001d00ff0477ac */ /* 0x000e620008000a00 */
[----:B0-----:R-:W-:-:S05]  /*8ae0*/  IMAD.SHL.U32 R2, R0, 0x40, RZ ;  /* 0x0000004000027824 */ /* 0x001fca00078e00ff */
[----:B------:R-:W-:-:S04]  /*8af0*/  LOP3.LUT R2, R2, 0x40, RZ, 0xc0, !PT ;  /* 0x0000004002027812 */ /* 0x000fc800078ec0ff */
[----:B-1----:R-:W-:-:S05]  /*8b00*/  IADD3 R2, P0, PT, R2, UR4, RZ ;  /* 0x0000000402027c10 */ /* 0x002fca000ff1e0ff */
        /* <DEDUP_REMOVED lines=48> */
.L_x_350:
[----:B------:R-:W-:Y:S01]  /*8e10*/  DMUL R2, RZ, R12 ;  /* 0x0000000cff027228 */ /* 0x000fe20000000000 */
[----:B------:R-:W-:-:S10]  /*8e20*/  IMAD.MOV.U32 R5, RZ, RZ, RZ ;  /* 0x000000ffff057224 */ /* 0x000fd400078e00ff */
.L_x_351:
        /* <DEDUP_REMOVED lines=30> */
[----:B------:R-:W-:Y:S01]  /*9010*/  FSEL R10, R8, R2, !P0 ;  /* 0x00000002080a7208 */ /* 0x000fe20004000000 */
[----:B------:R-:W-:Y:S01]  /*9020*/  DFMA R12, -R50, R16, 1 ;  /* 0x3ff00000320c742b */ /* 0x000fe20000000110 */
[----:B------:R-:W-:Y:S01]  /*9030*/  FSEL R11, R9, R3, !P0 ;  /* 0x00000003090b7208 */ /* 0x000fe20004000000 */
[----:B------:R-:W-:Y:S01]  /*9040*/  DMUL R8, R48, -UR4 ;  /* 0x8000000430087c28 */ /* 0x000fe20008000000 */
[----:B------:R-:W-:-:S04]  /*9050*/  LOP3.LUT P0, RZ, R5, 0x2, RZ, 0xc0, !PT ;  /* 0x0000000205ff7812 */ /* 0x000fc8000780c0ff */
[----:B------:R-:W-:Y:S02]  /*9060*/  DADD R2, RZ, -R10 ;  /* 0x00000000ff027229 */ /* 0x000fe4000000080a */
[----:B------:R-:W-:-:S03]  /*9070*/  DFMA R16, R16, R12, R16 ;  /* 0x0000000c1010722b */ /* 0x000fc60000000010 */
[----:B------:R-:W-:-:S05]  /*9080*/  FSETP.GEU.AND P1, PT, |R9|, 6.5827683646048100446e-37, PT ;  /* 0x036000000900780b */ /* 0x000fca0003f2e200 */
[----:B------:R-:W-:Y:S02]  /*9090*/  FSEL R2, R10, R2, !P0 ;  /* 0x000000020a027208 */ /* 0x000fe40004000000 */
[----:B------:R-:W-:Y:S01]  /*90a0*/  FSEL R3, R11, R3, !P0 ;  /* 0x000000030b037208 */ /* 0x000fe20004000000 */
[----:B------:R-:W-:-:S05]  /*90b0*/  DMUL R10, R16, R8 ;  /* 0x00000008100a7228 */ /* 0x000fca0000000000 */
        /* <DEDUP_REMOVED lines=18> */
.L_x_352:
        /* <DEDUP_REMOVED lines=25> */
.L_x_354:
[----:B------:R-:W-:Y:S01]  /*9370*/  VIADD R0, R0, 0x1 ;  /* 0x0000000100007836 */ /* 0x000fe20000000000 */
[----:B------:R-:W-:Y:S06]  /*9380*/  BRA `(.L_x_355) ;  /* 0x0000000000087947 */ /* 0x000fec0003800000 */
.L_x_353:
[----:B------:R-:W-:Y:S01]  /*9390*/  DMUL R4, RZ, R6 ;  /* 0x00000006ff047228 */ /* 0x000fe20000000000 */
[----:B------:R-:W-:-:S10]  /*93a0*/  IMAD.MOV.U32 R0, RZ, RZ, 0x1 ;  /* 0x00000001ff007424 */ /* 0x000fd400078e00ff */
.L_x_355:
        /* <DEDUP_REMOVED lines=53> */
.L_x_356:
[----:B------:R-:W-:Y:S01]  /*9700*/  DMUL R2, RZ, R6 ;  /* 0x00000006ff027228 */ /* 0x000fe20000000000 */
[----:B------:R-:W-:-:S10]  /*9710*/  IMAD.MOV.U32 R0, RZ, RZ, RZ ;  /* 0x000000ffff007224 */ /* 0x000fd400078e00ff */
.L_x_357:
        /* <DEDUP_REMOVED lines=29> */
[C---:B------:R-:W-:Y:S02]  /*98f0*/  DMUL R4, R2.reuse, R38 ;  /* 0x0000002602047228 */ /* 0x040fe40000000000 */
[----:B------:R-:W-:Y:S01]  /*9900*/  DMUL R6, R2, R36 ;  /* 0x0000002402067228 */ /* 0x000fe20000000000 */
[----:B------:R-:W-:Y:S02]  /*9910*/  IMAD.U32 R2, RZ, RZ, UR14 ;  /* 0x0000000eff027e24 */ /* 0x000fe4000f8e00ff */
[----:B------:R-:W-:-:S03]  /*9920*/  IMAD.U32 R3, RZ, RZ, UR15 ;  /* 0x0000000fff037e24 */ /* 0x000fc6000f8e00ff */
[C---:B------:R-:W-:Y:S02]  /*9930*/  DFMA R4, R12.reuse, R36, -R4 ;  /* 0x000000240c04722b */ /* 0x040fe40000000804 */
[----:B------:R-:W-:-:S07]  /*9940*/  DFMA R6, R12, R38, R6 ;  /* 0x000000260c06722b */ /* 0x000fce0000000006 */
[----:B------:R-:W-:Y:S01]  /*9950*/  STG.E.128 desc[UR26][R2.64], R4 ;  /* 0x0000000402007986 */ /* 0x000fe2000c101d1a */
[----:B------:R-:W-:Y:S05]  /*9960*/  EXIT ;  /* 0x000000000000794d */ /* 0x000fea0003800000 */
        .weak           $__internal_0_$__cuda_sm20_div_rn_f64_full
        .type           $__internal_0_$__cuda_sm20_div_rn_f64_full,@function
        .size           $__internal_0_$__cuda_sm20_div_rn_f64_full,($_Z5fft_8PN6thrust24THRUST_300001_SM_1000_NS7complexIdEEi$__internal_trig_reduction_slowpathd - $__internal_0_$__cuda_sm20_div_rn_f64_full)
$__internal_0_$__cuda_sm20_div_rn_f64_full:
[C---:B------:R-:W-:Y:S01]  /*9970*/  FSETP.GEU.AND P0, PT, |R5|.reuse, 1.469367938527859385e-39, PT ;  /* 0x001000000500780b */ /* 0x040fe20003f0e200 */
[----:B------:R-:W-:Y:S01]  /*9980*/  IMAD.MOV.U32 R44, RZ, RZ, 0x1 ;  /* 0x00000001ff2c7424 */ /* 0x000fe200078e00ff */
[C---:B------:R-:W-:Y:S01]  /*9990*/  LOP3.LUT R2, R5.reuse, 0x800fffff, RZ, 0xc0, !PT ;  /* 0x800fffff05027812 */ /* 0x040fe200078ec0ff */
[----:B------:R-:W-:Y:S01]  /*99a0*/  IMAD.MOV.U32 R53, RZ, RZ, 0x1ca00000 ;  /* 0x1ca00000ff357424 */ /* 0x000fe200078e00ff */
[----:B------:R-:W-:Y:S02]  /*99b0*/  LOP3.LUT R55, R5, 0x7ff00000, RZ, 0xc0, !PT ;  /* 0x7ff0000005377812 */ /* 0x000fe400078ec0ff */
[----:B------:R-:W-:Y:S01]  /*99c0*/  LOP3.LUT R3, R2, 0x3ff00000, RZ, 0xfc, !PT ;  /* 0x3ff0000002037812 */ /* 0x000fe200078efcff */
[----:B------:R-:W-:Y:S01]  /*99d0*/  IMAD.MOV.U32 R2, RZ, RZ, R4 ;  /* 0x000000ffff027224 */ /* 0x000fe200078e0004 */
[----:B------:R-:W-:-:S04]  /*99e0*/  LOP3.LUT R54, R9, 0x7ff00000, RZ, 0xc0, !PT ;  /* 0x7ff0000009367812 */ /* 0x000fc800078ec0ff */
[----:B------:R-:W-:Y:S01]  /*99f0*/  ISETP.GE.U32.AND P1, PT, R54, R55, PT ;  /* 0x000000373600720c */ /* 0x000fe20003f26070 */
[----:B------:R-:W-:Y:S01]  /*9a00*/  @!P0 DMUL R2, R4, 8.98846567431157953865e+307 ;  /* 0x7fe0000004028828 */ /* 0x000fe20000000000 */
[----:B------:R-:W-:-:S05]  /*9a10*/  IMAD.MOV.U32 R52, RZ, RZ, R54 ;  /* 0x000000ffff347224 */ /* 0x000fca00078e0036 */
[----:B------:R-:W0:Y:S02]  /*9a20*/  MUFU.RCP64H R45, R3 ;  /* 0x00000003002d7308 */ /* 0x000e240000001800 */
[----:B0-----:R-:W-:-:S08]  /*9a30*/  DFMA R10, R44, -R2, 1 ;  /* 0x3ff000002c0a742b */ /* 0x001fd00000000802 */
[----:B------:R-:W-:-:S08]  /*9a40*/  DFMA R10, R10, R10, R10 ;  /* 0x0000000a0a0a722b */ /* 0x000fd0000000000a */
[----:B------:R-:W-:Y:S01]  /*9a50*/  DFMA R44, R44, R10, R44 ;  /* 0x0000000a2c2c722b */ /* 0x000fe2000000002c */
[----:B------:R-:W-:Y:S01]  /*9a60*/  SEL R11, R53, 0x63400000, !P1 ;  /* 0x63400000350b7807 */ /* 0x000fe20004800000 */
[----:B------:R-:W-:Y:S01]  /*9a70*/  IMAD.MOV.U32 R10, RZ, RZ, R8 ;  /* 0x000000ffff0a7224 */ /* 0x000fe200078e0008 */
[----:B------:R-:W-:Y:S02]  /*9a80*/  FSETP.GEU.AND P1, PT, |R9|, 1.469367938527859385e-39, PT ;  /* 0x001000000900780b */ /* 0x000fe40003f2e200 */
[----:B------:R-:W-:-:S03]  /*9a90*/  LOP3.LUT R11, R11, 0x800fffff, R9, 0xf8, !PT ;  /* 0x800fffff0b0b7812 */ /* 0x000fc600078ef809 */
[----:B------:R-:W-:-:S08]  /*9aa0*/  DFMA R46, R44, -R2, 1 ;  /* 0x3ff000002c2e742b */ /* 0x000fd00000000802 */
[----:B------:R-:W-:Y:S01]  /*9ab0*/  DFMA R44, R44, R46, R44 ;  /* 0x0000002e2c2c722b */ /* 0x000fe2000000002c */
[----:B------:R-:W-:Y:S10]  /*9ac0*/  @P1 BRA `(.L_x_358) ;  /* 0x0000000000201947 */ /* 0x000ff40003800000 */
[----:B------:R-:W-:Y:S01]  /*9ad0*/  LOP3.LUT R47, R5, 0x7ff00000, RZ, 0xc0, !PT ;  /* 0x7ff00000052f7812 */ /* 0x000fe200078ec0ff */
[----:B------:R-:W-:-:S03]  /*9ae0*/  IMAD.MOV.U32 R46, RZ, RZ, RZ ;  /* 0x000000ffff2e7224 */ /* 0x000fc600078e00ff */
[----:B------:R-:W-:-:S04]  /*9af0*/  ISETP.GE.U32.AND P1, PT, R54, R47, PT ;  /* 0x0000002f3600720c */ /* 0x000fc80003f26070 */
[----:B------:R-:W-:-:S04]  /*9b00*/  SEL R47, R53, 0x63400000, !P1 ;  /* 0x63400000352f7807 */ /* 0x000fc80004800000 */
[----:B------:R-:W-:-:S04]  /*9b10*/  LOP3.LUT R47, R47, 0x80000000, R9, 0xf8, !PT ;  /* 0x800000002f2f7812 */ /* 0x000fc800078ef809 */
[----:B------:R-:W-:-:S06]  /*9b20*/  LOP3.LUT R47, R47, 0x100000, RZ, 0xfc, !PT ;  /* 0x001000002f2f7812 */ /* 0x000fcc00078efcff */
[----:B------:R-:W-:-:S10]  /*9b30*/  DFMA R10, R10, 2, -R46 ;  /* 0x400000000a0a782b */ /* 0x000fd4000000082e */
[----:B------:R-:W-:-:S07]  /*9b40*/  LOP3.LUT R52, R11, 0x7ff00000, RZ, 0xc0, !PT ;  /* 0x7ff000000b347812 */ /* 0x000fce00078ec0ff */
.L_x_358:
[----:B------:R-:W-:Y:S01]  /*9b50*/  VIADD R58, R52, 0xffffffff ;  /* 0xffffffff343a7836 */ /* 0x000fe20000000000 */
[----:B------:R-:W-:Y:S01]  /*9b60*/  @!P0 LOP3.LUT R55, R3, 0x7ff00000, RZ, 0xc0, !PT ;  /* 0x7ff0000003378812 */ /* 0x000fe200078ec0ff */
[----:B------:R-:W-:-:S03]  /*9b70*/  DMUL R46, R44, R10 ;  /* 0x0000000a2c2e7228 */ /* 0x000fc60000000000 */
[----:B------:R-:W-:Y:S01]  /*9b80*/  ISETP.GT.U32.AND P0, PT, R58, 0x7feffffe, PT ;  /* 0x7feffffe3a00780c */ /* 0x000fe20003f04070 */
[----:B------:R-:W-:-:S04]  /*9b90*/  VIADD R58, R55, 0xffffffff ;  /* 0xffffffff373a7836 */ /* 0x000fc80000000000 */
[----:B------:R-:W-:Y:S01]  /*9ba0*/  DFMA R56, R46, -R2, R10 ;  /* 0x800000022e38722b */ /* 0x000fe2000000000a */
[----:B------:R-:W-:-:S07]  /*9bb0*/  ISETP.GT.U32.OR P0, PT, R58, 0x7feffffe, P0 ;  /* 0x7feffffe3a00780c */ /* 0x000fce0000704470 */
[----:B------:R-:W-:-:S06]  /*9bc0*/  DFMA R44, R44, R56, R46 ;  /* 0x000000382c2c722b */ /* 0x000fcc000000002e */
[----:B------:R-:W-:Y:S05]  /*9bd0*/  @P0 BRA `(.L_x_359) ;  /* 0x00000000006c0947 */ /* 0x000fea0003800000 */
[----:B------:R-:W-:Y:S01]  /*9be0*/  LOP3.LUT R9, R5, 0x7ff00000, RZ, 0xc0, !PT ;  /* 0x7ff0000005097812 */ /* 0x000fe200078ec0ff */
[----:B------:R-:W-:-:S03]  /*9bf0*/  IMAD.MOV.U32 R52, RZ, RZ, RZ ;  /* 0x000000ffff347224 */ /* 0x000fc600078e00ff */
[CC--:B------:R-:W-:Y:S02]  /*9c00*/  VIADDMNMX R8, R54.reuse, -R9.reuse, 0xb9600000, !PT ;  /* 0xb960000036087446 */ /* 0x0c0fe40007800909 */
[----:B------:R-:W-:Y:S02]  /*9c10*/  ISETP.GE.U32.AND P0, PT, R54, R9, PT ;  /* 0x000000093600720c */ /* 0x000fe40003f06070 */
[----:B------:R-:W-:Y:S02]  /*9c20*/  VIMNMX R8, PT, PT, R8, 0x46a00000, PT ;  /* 0x46a0000008087848 */ /* 0x000fe40003fe0100 */
[----:B------:R-:W-:-:S05]  /*9c30*/  SEL R53, R53, 0x63400000, !P0 ;  /* 0x6340000035357807 */ /* 0x000fca0004000000 */
[----:B------:R-:W-:-:S04]  /*9c40*/  IMAD.IADD R8, R8, 0x1, -R53 ;  /* 0x0000000108087824 */ /* 0x000fc800078e0a35 */
[----:B------:R-:W-:-:S06]  /*9c50*/  VIADD R53, R8, 0x7fe00000 ;  /* 0x7fe0000008357836 */ /* 0x000fcc0000000000 */
[----:B------:R-:W-:-:S10]  /*9c60*/  DMUL R46, R44, R52 ;  /* 0x000000342c2e7228 */ /* 0x000fd40000000000 */
[----:B------:R-:W-:-:S13]  /*9c70*/  FSETP.GTU.AND P0, PT, |R47|, 1.469367938527859385e-39, PT ;  /* 0x001000002f00780b */ /* 0x000fda0003f0c200 */
[----:B------:R-:W-:Y:S05]  /*9c80*/  @P0 BRA `(.L_x_360) ;  /* 0x0000000000940947 */ /* 0x000fea0003800000 */
[----:B------:R-:W-:Y:S01]  /*9c90*/  DFMA R2, R44, -R2, R10 ;  /* 0x800000022c02722b */ /* 0x000fe2000000000a */
[----:B------:R-:W-:-:S09]  /*9ca0*/  IMAD.MOV.U32 R52, RZ, RZ, RZ ;  /* 0x000000ffff347224 */ /* 0x000fd200078e00ff */
[C---:B------:R-:W-:Y:S02]  /*9cb0*/  FSETP.NEU.AND P0, PT, R3.reuse, RZ, PT ;  /* 0x000000ff0300720b */ /* 0x040fe40003f0d000 */
[----:B------:R-:W-:-:S04]  /*9cc0*/  LOP3.LUT R5, R3, 0x80000000, R5, 0x48, !PT ;  /* 0x8000000003057812 */ /* 0x000fc800078e4805 */
[----:B------:R-:W-:-:S07]  /*9cd0*/  LOP3.LUT R53, R5, R53, RZ, 0xfc, !PT ;  /* 0x0000003505357212 */ /* 0x000fce00078efcff */
[----:B------:R-:W-:Y:S05]  /*9ce0*/  @!P0 BRA `(.L_x_360) ;  /* 0x00000000007c8947 */ /* 0x000fea0003800000 */
[----:B------:R-:W-:Y:S02]  /*9cf0*/  IMAD.MOV R3, RZ, RZ, -R8 ;  /* 0x000000ffff037224 */ /* 0x000fe400078e0a08 */
[----:B------:R-:W-:-:S06]  /*9d00*/  IMAD.MOV.U32 R2, RZ, RZ, RZ ;  /* 0x000000ffff027224 */ /* 0x000fcc00078e00ff */
[----:B------:R-:W-:Y:S02]  /*9d10*/  DFMA R2, R46, -R2, R44 ;  /* 0x800000022e02722b */ /* 0x000fe4000000002c */
[----:B------:R-:W-:-:S04]  /*9d20*/  DMUL.RP R44, R44, R52 ;  /* 0x000000342c2c7228 */ /* 0x000fc80000008000 */
[----:B------:R-:W-:-:S04]  /*9d30*/  IADD3 R2, PT, PT, -R8, -0x43300000, RZ ;  /* 0xbcd0000008027810 */ /* 0x000fc80007ffe1ff */
[----:B------:R-:W-:Y:S02]  /*9d40*/  FSETP.NEU.AND P0, PT, |R3|, R2, PT ;  /* 0x000000020300720b */ /* 0x000fe40003f0d200 */
[----:B------:R-:W-:Y:S02]  /*9d50*/  LOP3.LUT R5, R45, R5, RZ, 0x3c, !PT ;  /* 0x000000052d057212 */ /* 0x000fe400078e3cff */
[----:B------:R-:W-:Y:S02]  /*9d60*/  FSEL R46, R44, R46, !P0 ;  /* 0x0000002e2c2e7208 */ /* 0x000fe40004000000 */
[----:B------:R-:W-:Y:S01]  /*9d70*/  FSEL R47, R5, R47, !P0 ;  /* 0x0000002f052f7208 */ /* 0x000fe20004000000 */
[----:B------:R-:W-:Y:S06]  /*9d80*/  BRA `(.L_x_360) ;  /* 0x0000000000547947 */ /* 0x000fec0003800000 */
.L_x_359:
[----:B------:R-:W-:-:S14]  /*9d90*/  DSETP.NAN.AND P0, PT, R8, R8, PT ;  /* 0x000000080800722a */ /* 0x000fdc0003f08000 */
[----:B------:R-:W-:Y:S05]  /*9da0*/  @P0 BRA `(.L_x_361) ;  /* 0x0000000000440947 */ /* 0x000fea0003800000 */
[----:B------:R-:W-:-:S14]  /*9db0*/  DSETP.NAN.AND P0, PT, R4, R4, PT ;  /* 0x000000040400722a */ /* 0x000fdc0003f08000 */
[----:B------:R-:W-:Y:S05]  /*9dc0*/  @P0 BRA `(.L_x_362) ;  /* 0x0000000000300947 */ /* 0x000fea0003800000 */
[----:B------:R-:W-:Y:S01]  /*9dd0*/  ISETP.NE.AND P0, PT, R52, R55, PT ;  /* 0x000000373400720c */ /* 0x000fe20003f05270 */
[----:B------:R-:W-:Y:S02]  /*9de0*/  IMAD.MOV.U32 R46, RZ, RZ, 0x0 ;  /* 0x00000000ff2e7424 */ /* 0x000fe400078e00ff */
[----:B------:R-:W-:-:S10]  /*9df0*/  IMAD.MOV.U32 R47, RZ, RZ, -0x80000 ;  /* 0xfff80000ff2f7424 */ /* 0x000fd400078e00ff */
[----:B------:R-:W-:Y:S05]  /*9e00*/  @!P0 BRA `(.L_x_360) ;  /* 0x0000000000348947 */ /* 0x000fea0003800000 */
[----:B------:R-:W-:Y:S02]  /*9e10*/  ISETP.NE.AND P0, PT, R52, 0x7ff00000, PT ;  /* 0x7ff000003400780c */ /* 0x000fe40003f05270 */
[----:B------:R-:W-:Y:S02]  /*9e20*/  LOP3.LUT R47, R9, 0x80000000, R5, 0x48, !PT ;  /* 0x80000000092f7812 */ /* 0x000fe400078e4805 */
[----:B------:R-:W-:-:S13]  /*9e30*/  ISETP.EQ.OR P0, PT, R55, RZ, !P0 ;  /* 0x000000ff3700720c */ /* 0x000fda0004702670 */
[----:B------:R-:W-:Y:S01]  /*9e40*/  @P0 LOP3.LUT R2, R47, 0x7ff00000, RZ, 0xfc, !PT ;  /* 0x7ff000002f020812 */ /* 0x000fe200078efcff */
[----:B------:R-:W-:Y:S02]  /*9e50*/  @!P0 IMAD.MOV.U32 R46, RZ, RZ, RZ ;  /* 0x000000ffff2e8224 */ /* 0x000fe400078e00ff */
[----:B------:R-:W-:Y:S02]  /*9e60*/  @P0 IMAD.MOV.U32 R46, RZ, RZ, RZ ;  /* 0x000000ffff2e0224 */ /* 0x000fe400078e00ff */
[----:B------:R-:W-:Y:S01]  /*9e70*/  @P0 IMAD.MOV.U32 R47, RZ, RZ, R2 ;  /* 0x000000ffff2f0224 */ /* 0x000fe200078e0002 */
[----:B------:R-:W-:Y:S06]  /*9e80*/  BRA `(.L_x_360) ;  /* 0x0000000000147947 */ /* 0x000fec0003800000 */
.L_x_362:
[----:B------:R-:W-:Y:S01]  /*9e90*/  LOP3.LUT R47, R5, 0x80000, RZ, 0xfc, !PT ;  /* 0x00080000052f7812 */ /* 0x000fe200078efcff */
[----:B------:R-:W-:Y:S01]  /*9ea0*/  IMAD.MOV.U32 R46, RZ, RZ, R4 ;  /* 0x000000ffff2e7224 */ /* 0x000fe200078e0004 */
[----:B------:R-:W-:Y:S06]  /*9eb0*/  BRA `(.L_x_360) ;  /* 0x0000000000087947 */ /* 0x000fec0003800000 */
.L_x_361:
[----:B------:R-:W-:Y:S01]  /*9ec0*/  LOP3.LUT R47, R9, 0x80000, RZ, 0xfc, !PT ;  /* 0x00080000092f7812 */ /* 0x000fe200078efcff */
[----:B------:R-:W-:-:S07]  /*9ed0*/  IMAD.MOV.U32 R46, RZ, RZ, R8 ;  /* 0x000000ffff2e7224 */ /* 0x000fce00078e0008 */
.L_x_360:
[----:B------:R-:W-:Y:S02]  /*9ee0*/  IMAD.MOV.U32 R2, RZ, RZ, R0 ;  /* 0x000000ffff027224 */ /* 0x000fe400078e0000 */
[----:B------:R-:W-:-:S04]  /*9ef0*/  IMAD.MOV.U32 R3, RZ, RZ, 0x0 ;  /* 0x00000000ff037424 */ /* 0x000fc800078e00ff */
[----:B------:R-:W-:Y:S05]  /*9f00*/  RET.REL.NODEC R2 `(_Z5fft_8PN6thrust24THRUST_300001_SM_1000_NS7complexIdEEi) ;  /* 0xffffff60023c7950 */ /* 0x000fea0003c3ffff */
        .type           $_Z5fft_8PN6thrust24THRUST_300001_SM_1000_NS7complexIdEEi$__internal_trig_reduction_slowpathd,@function
        .size           $_Z5fft_8PN6thrust24THRUST_300001_SM_1000_NS7complexIdEEi$__internal_trig_reduction_slowpathd,(.L_x_407 - $_Z5fft_8PN6thrust24THRUST_300001_SM_1000_NS7complexIdEEi$__internal_trig_reduction_slowpathd)
$_Z5fft_8PN6thrust24THRUST_300001_SM_1000_NS7complexIdEEi$__internal_trig_reduction_slowpathd:
[----:B------:R-:W-:Y:S01]  /*9f10*/  SHF.R.U32.HI R57, RZ, 0x14, R55 ;  /* 0x00000014ff397819 */ /* 0x000fe20000011637 */
[----:B------:R-:W-:-:S03]  /*9f20*/  IMAD.MOV.U32 R5, RZ, RZ, RZ ;  /* 0x000000ffff057224 */ /* 0x000fc600078e00ff */
[----:B------:R-:W-:-:S04]  /*9f30*/  LOP3.LUT R0, R57, 0x7ff, RZ, 0xc0, !PT ;  /* 0x000007ff39007812 */ /* 0x000fc800078ec0ff */
[----:B------:R-:W-:-:S13]  /*9f40*/  ISETP.NE.AND P0, PT, R0, 0x7ff, PT ;  /* 0x000007ff0000780c */ /* 0x000fda0003f05270 */
[----:B------:R-:W-:Y:S05]  /*9f50*/  @!P0 BRA `(.L_x_363) ;  /* 0x00000008002c8947 */ /* 0x000fea0003800000 */
[----:B------:R-:W-:Y:S01]  /*9f60*/  VIADD R3, R0, 0xfffffc00 ;  /* 0xfffffc0000037836 */ /* 0x000fe20000000000 */
[----:B------:R-:W-:Y:S01]  /*9f70*/  UIADD3 UR16, UPT, UPT, UR35, 0x100, URZ ;  /* 0x0000010023107890 */ /* 0x000fe2000fffe0ff */
[----:B------:R-:W-:-:S03]  /*9f80*/  CS2R R58, SRZ ;  /* 0x00000000003a7805 */ /* 0x000fc6000001ff00 */
[----:B------:R-:W-:Y:S02]  /*9f90*/  SHF.R.U32.HI R0, RZ, 0x6, R3 ;  /* 0x00000006ff007819 */ /* 0x000fe40000011603 */
[----:B------:R-:W-:Y:S02]  /*9fa0*/  ISETP.GE.U32.AND P0, PT, R3, 0x80, PT ;  /* 0x000000800300780c */ /* 0x000fe40003f06070 */
[C---:B------:R-:W-:Y:S02]  /*9fb0*/  IADD3 R3, PT, PT, -R0.reuse, 0x13, RZ ;  /* 0x0000001300037810 */ /* 0x040fe40007ffe1ff */
[----:B------:R-:W-:Y:S02]  /*9fc0*/  IADD3 R8, PT, PT, -R0, 0xf, RZ ;  /* 0x0000000f00087810 */ /* 0x000fe40007ffe1ff */
[----:B------:R-:W-:-:S04]  /*9fd0*/  SEL R3, R3, 0x12, P0 ;  /* 0x0000001203037807 */ /* 0x000fc80000000000 */
[----:B------:R-:W-:-:S13]  /*9fe0*/  ISETP.GE.AND P0, PT, R8, R3, PT ;  /* 0x000000030800720c */ /* 0x000fda0003f06270 */
[----:B------:R-:W-:Y:S05]  /*9ff0*/  @P0 BRA `(.L_x_364) ;  /* 0x0000000000880947 */ /* 0x000fea0003800000 */
[C---:B------:R-:W-:Y:S01]  /*a000*/  SHF.L.U64.HI R4, R2.reuse, 0xb, R55 ;  /* 0x0000000b02047819 */ /* 0x040fe20000010237 */
[----:B------:R-:W-:Y:S01]  /*a010*/  IMAD.SHL.U32 R5, R2, 0x800, RZ ;  /* 0x0000080002057824 */ /* 0x000fe200078e00ff */
[----:B------:R-:W-:Y:S02]  /*a020*/  IADD3 R2, PT, PT, RZ, -R0, -R3 ;  /* 0x80000000ff027210 */ /* 0x000fe40007ffe803 */
[----:B------:R-:W-:Y:S02]  /*a030*/  CS2R R58, SRZ ;  /* 0x00000000003a7805 */ /* 0x000fe4000001ff00 */
[----:B------:R-:W-:Y:S01]  /*a040*/  LOP3.LUT R4, R4, 0x80000000, RZ, 0xfc, !PT ;  /* 0x8000000004047812 */ /* 0x000fe200078efcff */
[----:B------:R-:W0:Y:S01]  /*a050*/  LDCU.64 UR46, c[0x0][0x358] ;  /* 0x00006b00ff2e77ac */ /* 0x000e220008000a00 */
[----:B------:R-:W-:-:S05]  /*a060*/  UMOV UR12, URZ ;  /* 0x000000ff000c7c82 */ /* 0x000fca0008000000 */
.L_x_365:
[----:B------:R-:W1:Y:S02]  /*a070*/  LDC.64 R10, c[0x4][0xe0] ;  /* 0x01003800ff0a7b82 */ /* 0x000e640000000a00 */
[----:B-1----:R-:W-:-:S05]  /*a080*/  IMAD.WIDE R60, R8, 0x8, R10 ;  /* 0x00000008083c7825 */ /* 0x002fca00078e020a */
[----:B0-----:R-:W2:Y:S01]  /*a090*/  LDG.E.64.CONSTANT R44, desc[UR46][R60.64] ;  /* 0x0000002e3c2c7981 */ /* 0x001ea2000c1e9b00 */
[----:B------:R-:W-:Y:S01]  /*a0a0*/  VIADD R2, R2, 0x1 ;  /* 0x0000000102027836 */ /* 0x000fe20000000000 */
[----:B------:R-:W-:Y:S01]  /*a0b0*/  ULEA UR44, UR12, UR16, 0x3 ;  /* 0x000000100c2c7291 */ /* 0x000fe2000f8e18ff */
[----:B------:R-:W-:Y:S01]  /*a0c0*/  VIADD R8, R8, 0x1 ;  /* 0x0000000108087836 */ /* 0x000fe20000000000 */
[----:B------:R-:W-:Y:S01]  /*a0d0*/  UIADD3 UR12, UPT, UPT, UR12, 0x1, URZ ;  /* 0x000000010c0c7890 */ /* 0x000fe2000fffe0ff */
[----:B--2---:R-:W-:-:S04]  /*a0e0*/  IMAD.WIDE.U32 R58, P0, R44, R5, R58 ;  /* 0x000000052c3a7225 */ /* 0x004fc8000780003a */
[CC--:B------:R-:W-:Y:S02]  /*a0f0*/  IMAD R9, R44.reuse, R4.reuse, RZ ;  /* 0x000000042c097224 */ /* 0x0c0fe400078e02ff */
[----:B------:R-:W-:-:S03]  /*a100*/  IMAD.HI.U32 R44, R44, R4, RZ ;  /* 0x000000042c2c7227 */ /* 0x000fc600078e00ff */
[----:B------:R-:W-:Y:S01]  /*a110*/  IADD3 R9, P1, PT, R9, R59, RZ ;  /* 0x0000003b09097210 */ /* 0x000fe20007f3e0ff */
[CC--:B------:R-:W-:Y:S02]  /*a120*/  IMAD R10, R45.reuse, R5.reuse, RZ ;  /* 0x000000052d0a7224 */ /* 0x0c0fe400078e02ff */
[----:B------:R-:W-:-:S03]  /*a130*/  IMAD.HI.U32 R11, R45, R5, RZ ;  /* 0x000000052d0b7227 */ /* 0x000fc600078e00ff */
[----:B------:R-:W-:Y:S01]  /*a140*/  IADD3 R59, P2, PT, R10, R9, RZ ;  /* 0x000000090a3b7210 */ /* 0x000fe20007f5e0ff */
[----:B------:R-:W-:Y:S01]  /*a150*/  IMAD.X R44, RZ, RZ, R44, P0 ;  /* 0x000000ffff2c7224 */ /* 0x000fe200000e062c */
[----:B------:R-:W-:Y:S01]  /*a160*/  ISETP.NE.AND P0, PT, R2, -0xf, PT ;  /* 0xfffffff10200780c */ /* 0x000fe20003f05270 */
[CC--:B------:R-:W-:Y:S02]  /*a170*/  IMAD R10, R45.reuse, R4.reuse, RZ ;  /* 0x000000042d0a7224 */ /* 0x0c0fe400078e02ff */
[----:B------:R-:W-:Y:S01]  /*a180*/  IMAD.HI.U32 R9, R45, R4, RZ ;  /* 0x000000042d097227 */ /* 0x000fe200078e00ff */
[----:B------:R-:W-:Y:S01]  /*a190*/  IADD3.X R11, P1, PT, R11, R44, RZ, P1, !PT ;  /* 0x0000002c0b0b7210 */ /* 0x000fe20000f3e4ff */
[----:B------:R0:W-:Y:S03]  /*a1a0*/  STL.64 [UR44], R58 ;  /* 0x0000003aff007987 */ /* 0x0001e60008100a2c */
[----:B------:R-:W-:Y:S01]  /*a1b0*/  IADD3.X R10, P2, PT, R10, R11, RZ, P2, !PT ;  /* 0x0000000b0a0a7210 */ /* 0x000fe2000175e4ff */
[----:B------:R-:W-:-:S04]  /*a1c0*/  IMAD.X R9, RZ, RZ, R9, P1 ;  /* 0x000000ffff097224 */ /* 0x000fc800008e0609 */
[----:B------:R-:W-:Y:S02]  /*a1d0*/  IMAD.X R11, RZ, RZ, R9, P2 ;  /* 0x000000ffff0b7224 */ /* 0x000fe400010e0609 */
[----:B0-----:R-:W-:Y:S02]  /*a1e0*/  IMAD.MOV.U32 R58, RZ, RZ, R10 ;  /* 0x000000ffff3a7224 */ /* 0x001fe400078e000a */
[----:B------:R-:W-:Y:S01]  /*a1f0*/  IMAD.MOV.U32 R59, RZ, RZ, R11 ;  /* 0x000000ffff3b7224 */ /* 0x000fe200078e000b */
[----:B------:R-:W-:Y:S06]  /*a200*/  @P0 BRA `(.L_x_365) ;  /* 0xfffffffc00980947 */ /* 0x000fec000383ffff */
[----:B------:R-:W-:-:S07]  /*a210*/  IMAD.MOV.U32 R8, RZ, RZ, R3 ;  /* 0x000000ffff087224 */ /* 0x000fce00078e0003 */
.L_x_364:
[----:B------:R-:W-:Y:S01]  /*a220*/  LOP3.LUT P0, R57, R57, 0x3f, RZ, 0xc0, !PT ;  /* 0x0000003f39397812 */ /* 0x000fe2000780c0ff */
[----:B------:R-:W-:-:S05]  /*a230*/  IMAD.IADD R0, R0, 0x1, R8 ;  /* 0x0000000100007824 */ /* 0x000fca00078e0208 */
[----:B------:R-:W-:-:S05]  /*a240*/  LEA R44, R0, UR16, 0x3 ;  /* 0x00000010002c7c11 */ /* 0x000fca000f8e18ff */
[----:B------:R0:W-:Y:S04]  /*a250*/  STL.64 [R44+-0x78], R58 ;  /* 0xffff883a2c007387 */ /* 0x0001e80000100a00 */
[----:B------:R-:W2:Y:S04]  /*a260*/  @P0 LDL.64 R8, [R1+0x108] ;  /* 0x0001080001080983 */ /* 0x000ea80000100a00 */
[----:B------:R-:W3:Y:S04]  /*a270*/  LDL.64 R2, [R1+0x110] ;  /* 0x0001100001027983 */ /* 0x000ee80000100a00 */
[----:B------:R-:W4:Y:S01]  /*a280*/  LDL.64 R4, [R1+0x118] ;  /* 0x0001180001047983 */ /* 0x000f220000100a00 */
[----:B------:R-:W-:-:S02]  /*a290*/  @P0 LOP3.LUT R0, R57, 0x3f, RZ, 0x3c, !PT ;  /* 0x0000003f39000812 */ /* 0x000fc400078e3cff */
[--C-:B--2---:R-:W-:Y:S02]  /*a2a0*/  @P0 SHF.R.U64 R45, R8, 0x1, R9.reuse ;  /* 0x00000001082d0819 */ /* 0x104fe40000001209 */
[----:B------:R-:W-:Y:S02]  /*a2b0*/  @P0 SHF.R.U32.HI R47, RZ, 0x1, R9 ;  /* 0x00000001ff2f0819 */ /* 0x000fe40000011609 */
[--C-:B---3--:R-:W-:Y:S02]  /*a2c0*/  @P0 SHF.R.U32.HI R9, RZ, 0x1, R3.reuse ;  /* 0x00000001ff090819 */ /* 0x108fe40000011603 */
[C---:B------:R-:W-:Y:S02]  /*a2d0*/  @P0 SHF.R.U64 R8, R2.reuse, 0x1, R3 ;  /* 0x0000000102080819 */ /* 0x040fe40000001203 */
[----:B------:R-:W-:Y:S02]  /*a2e0*/  @P0 SHF.L.U32 R11, R2, R57, RZ ;  /* 0x00000039020b0219 */ /* 0x000fe400000006ff */
[----:B0-----:R-:W-:-:S02]  /*a2f0*/  @P0 SHF.R.U64 R44, R45, R0, R47 ;  /* 0x000000002d2c0219 */ /* 0x001fc4000000122f */
[-C--:B------:R-:W-:Y:S02]  /*a300*/  @P0 SHF.L.U64.HI R10, R2, R57.reuse, R3 ;  /* 0x00000039020a0219 */ /* 0x080fe40000010203 */
[-C--:B------:R-:W-:Y:S02]  /*a310*/  @P0 SHF.R.U32.HI R47, RZ, R0.reuse, R47 ;  /* 0x00000000ff2f0219 */ /* 0x080fe4000001162f */
[----:B----4-:R-:W-:Y:S02]  /*a320*/  @P0 SHF.L.U32 R45, R4, R57, RZ ;  /* 0x00000039042d0219 */ /* 0x010fe400000006ff */
[----:B------:R-:W-:Y:S02]  /*a330*/  @P0 SHF.R.U64 R8, R8, R0, R9 ;  /* 0x0000000008080219 */ /* 0x000fe40000001209 */
[----:B------:R-:W-:Y:S02]  /*a340*/  @P0 LOP3.LUT R2, R11, R44, RZ, 0xfc, !PT ;  /* 0x0000002c0b020212 */ /* 0x000fe400078efcff */
[----:B------:R-:W-:-:S02]  /*a350*/  @P0 LOP3.LUT R3, R10, R47, RZ, 0xfc, !PT ;  /* 0x0000002f0a030212 */ /* 0x000fc400078efcff */
[----:B------:R-:W-:Y:S02]  /*a360*/  @P0 SHF.L.U64.HI R57, R4, R57, R5 ;  /* 0x0000003904390219 */ /* 0x000fe40000010205 */
[----:B------:R-:W-:Y:S02]  /*a370*/  @P0 LOP3.LUT R4, R45, R8, RZ, 0xfc, !PT ;  /* 0x000000082d040212 */ /* 0x000fe400078efcff */
[----:B------:R-:W-:Y:S01]  /*a380*/  @P0 SHF.R.U32.HI R8, RZ, R0, R9 ;  /* 0x00000000ff080219 */ /* 0x000fe20000011609 */
[C---:B------:R-:W-:Y:S01]  /*a390*/  IMAD.SHL.U32 R0, R2.reuse, 0x4, RZ ;  /* 0x0000000402007824 */ /* 0x040fe200078e00ff */
[----:B------:R-:W-:Y:S02]  /*a3a0*/  SHF.L.U64.HI R2, R2, 0x2, R3 ;  /* 0x0000000202027819 */ /* 0x000fe40000010203 */
[----:B------:R-:W-:Y:S02]  /*a3b0*/  SHF.L.W.U32.HI R3, R3, 0x2, R4 ;  /* 0x0000000203037819 */ /* 0x000fe40000010e04 */
[----:B------:R-:W-:-:S02]  /*a3c0*/  @P0 LOP3.LUT R5, R57, R8, RZ, 0xfc, !PT ;  /* 0x0000000839050212 */ /* 0x000fc400078efcff */
[----:B------:R-:W-:Y:S02]  /*a3d0*/  IADD3 RZ, P1, PT, RZ, -R0, RZ ;  /* 0x80000000ffff7210 */ /* 0x000fe40007f3e0ff */
[----:B------:R-:W-:Y:S02]  /*a3e0*/  LOP3.LUT R9, RZ, R2, RZ, 0x33, !PT ;  /* 0x00000002ff097212 */ /* 0x000fe400078e33ff */
[----:B------:R-:W-:Y:S02]  /*a3f0*/  SHF.L.W.U32.HI R8, R4, 0x2, R5 ;  /* 0x0000000204087819 */ /* 0x000fe40000010e05 */
[----:B------:R-:W-:Y:S02]  /*a400*/  LOP3.LUT R10, RZ, R3, RZ, 0x33, !PT ;  /* 0x00000003ff0a7212 */ /* 0x000fe400078e33ff */
[----:B------:R-:W-:Y:S02]  /*a410*/  IADD3.X R9, P1, PT, RZ, R9, RZ, P1, !PT ;  /* 0x00000009ff097210 */ /* 0x000fe40000f3e4ff */
[----:B------:R-:W-:-:S02]  /*a420*/  LOP3.LUT R11, RZ, R8, RZ, 0x33, !PT ;  /* 0x00000008ff0b7212 */ /* 0x000fc400078e33ff */
[----:B------:R-:W-:Y:S02]  /*a430*/  IADD3.X R10, P1, PT, RZ, R10, RZ, P1, !PT ;  /* 0x0000000aff0a7210 */ /* 0x000fe40000f3e4ff */
[----:B------:R-:W-:-:S03]  /*a440*/  ISETP.GT.U32.AND P0, PT, R3, -0x1, PT ;  /* 0xffffffff0300780c */ /* 0x000fc60003f04070 */
[----:B------:R-:W-:Y:S01]  /*a450*/  IMAD.X R11, RZ, RZ, R11, P1 ;  /* 0x000000ffff0b7224 */ /* 0x000fe200008e060b */
[----:B------:R-:W-:-:S04]  /*a460*/  ISETP.GT.AND.EX P0, PT, R8, -0x1, PT, P0 ;  /* 0xffffffff0800780c */ /* 0x000fc80003f04300 */
[----:B------:R-:W-:Y:S02]  /*a470*/  SEL R4, R8, R11, P0 ;  /* 0x0000000b08047207 */ /* 0x000fe40000000000 */
[----:B------:R-:W-:Y:S02]  /*a480*/  SEL R3, R3, R10, P0 ;  /* 0x0000000a03037207 */ /* 0x000fe40000000000 */
[----:B------:R-:W-:Y:S02]  /*a490*/  ISETP.NE.U32.AND P1, PT, R4, RZ, PT ;  /* 0x000000ff0400720c */ /* 0x000fe40003f25070 */
[----:B------:R-:W-:Y:S02]  /*a4a0*/  SEL R9, R2, R9, P0 ;  /* 0x0000000902097207 */ /* 0x000fe40000000000 */
[----:B------:R-:W-:Y:S01]  /*a4b0*/  SEL R44, R3, R4, !P1 ;  /* 0x00000004032c7207 */ /* 0x000fe20004800000 */
[----:B------:R-:W-:-:S03]  /*a4c0*/  @!P0 IMAD.MOV R0, RZ, RZ, -R0 ;  /* 0x000000ffff008224 */ /* 0x000fc600078e0a00 */
[----:B------:R-:W0:Y:S02]  /*a4d0*/  FLO.U32 R11, R44 ;  /* 0x0000002c000b7300 */ /* 0x000e2400000e0000 */
[C---:B0-----:R-:W-:Y:S02]  /*a4e0*/  IADD3 R10, PT, PT, -R11.reuse, 0x1f, RZ ;  /* 0x0000001f0b0a7810 */ /* 0x041fe40007ffe1ff */
[----:B------:R-:W-:-:S03]  /*a4f0*/  IADD3 R11, PT, PT, -R11, 0x3f, RZ ;  /* 0x0000003f0b0b7810 */ /* 0x000fc60007ffe1ff */
[----:B------:R-:W-:-:S05]  /*a500*/  @P1 IMAD.MOV R11, RZ, RZ, R10 ;  /* 0x000000ffff0b1224 */ /* 0x000fca00078e020a */
[----:B------:R-:W-:-:S13]  /*a510*/  ISETP.NE.AND P1, PT, R11, RZ, PT ;  /* 0x000000ff0b00720c */ /* 0x000fda0003f25270 */
[----:B------:R-:W-:Y:S05]  /*a520*/  @!P1 BRA `(.L_x_366) ;  /* 0x0000000000289947 */ /* 0x000fea0003800000 */
[----:B------:R-:W-:Y:S02]  /*a530*/  LOP3.LUT R2, R11, 0x3f, RZ, 0xc0, !PT ;  /* 0x0000003f0b027812 */ /* 0x000fe400078ec0ff */
[--C-:B------:R-:W-:Y:S02]  /*a540*/  SHF.R.U64 R0, R0, 0x1, R9.reuse ;  /* 0x0000000100007819 */ /* 0x100fe40000001209 */
        /* <DEDUP_REMOVED lines=8> */
.L_x_366:
        /* <DEDUP_REMOVED lines=12> */
[----:B------:R-:W-:-:S03]  /*a690*/  IADD3.X RZ, P1, PT, R2, R2, RZ, P1, !PT ;  /* 0x0000000202ff7210 */ /* 0x000fc60000f3e4ff */
[----:B------:R-:W-:Y:S01]  /*a6a0*/  IMAD.X R3, RZ, RZ, R0, P2 ;  /* 0x000000ffff037224 */ /* 0x000fe200010e0600 */
[C---:B------:R-:W-:Y:S02]  /*a6b0*/  ISETP.GT.U32.AND P2, PT, R9.reuse, RZ, PT ;  /* 0x000000ff0900720c */ /* 0x040fe40003f44070 */
[----:B------:R-:W-:Y:S02]  /*a6c0*/  IADD3.X R2, P1, PT, R9, R9, RZ, P1, !PT ;  /* 0x0000000909027210 */ /* 0x000fe40000f3e4ff */
[----:B------:R-:W-:-:S03]  /*a6d0*/  ISETP.GT.AND.EX P2, PT, R3, RZ, PT, P2 ;  /* 0x000000ff0300720c */ /* 0x000fc60003f44320 */
[----:B------:R-:W-:Y:S01]  /*a6e0*/  IMAD.X R0, R3, 0x1, R3, P1 ;  /* 0x0000000103007824 */ /* 0x000fe200008e0603 */
[----:B------:R-:W-:-:S04]  /*a6f0*/  SEL R2, R2, R9, P2 ;  /* 0x0000000902027207 */ /* 0x000fc80001000000 */
[----:B------:R-:W-:Y:S02]  /*a700*/  SEL R0, R0, R3, P2 ;  /* 0x0000000300007207 */ /* 0x000fe40001000000 */
[----:B------:R-:W-:-:S05]  /*a710*/  IADD3 R3, P1, PT, R2, 0x1, RZ ;  /* 0x0000000102037810 */ /* 0x000fca0007f3e0ff */
[----:B------:R-:W-:Y:S01]  /*a720*/  IMAD.X R2, RZ, RZ, R0, P1 ;  /* 0x000000ffff027224 */ /* 0x000fe200008e0600 */
[----:B------:R-:W-:-:S04]  /*a730*/  SEL R0, RZ, 0xffffffff, !P2 ;  /* 0xffffffffff007807 */ /* 0x000fc80005000000 */
[----:B------:R-:W-:Y:S01]  /*a740*/  SHF.R.U64 R3, R3, 0xa, R2 ;  /* 0x0000000a03037819 */ /* 0x000fe20000001202 */
[----:B------:R-:W-:-:S03]  /*a750*/  IMAD.IADD R0, R0, 0x1, -R11 ;  /* 0x0000000100007824 */ /* 0x000fc600078e0a0b */
[----:B------:R-:W-:Y:S01]  /*a760*/  IADD3 R3, P1, PT, R3, 0x1, RZ ;  /* 0x0000000103037810 */ /* 0x000fe20007f3e0ff */
[----:B------:R-:W-:-:S03]  /*a770*/  IMAD.SHL.U32 R0, R0, 0x100000, RZ ;  /* 0x0010000000007824 */ /* 0x000fc600078e00ff */
[----:B------:R-:W-:Y:S02]  /*a780*/  LEA.HI.X R2, R2, RZ, RZ, 0x16, P1 ;  /* 0x000000ff02027211 */ /* 0x000fe400008fb4ff */
[----:B------:R-:W-:Y:S02]  /*a790*/  LOP3.LUT P1, R4, R55, 0x80000000, RZ, 0xc0, !PT ;  /* 0x8000000037047812 */ /* 0x000fe4000782c0ff */
[--C-:B------:R-:W-:Y:S02]  /*a7a0*/  SHF.R.U64 R3, R3, 0x1, R2.reuse ;  /* 0x0000000103037819 */ /* 0x100fe40000001202 */
[----:B------:R-:W-:Y:S02]  /*a7b0*/  SHF.R.U32.HI R9, RZ, 0x1, R2 ;  /* 0x00000001ff097819 */ /* 0x000fe40000011602 */
[----:B------:R-:W-:Y:S02]  /*a7c0*/  IADD3 R2, P2, P3, RZ, RZ, R3 ;  /* 0x000000ffff027210 */ /* 0x000fe40007b5e003 */
[----:B------:R-:W-:-:S02]  /*a7d0*/  @!P0 LOP3.LUT R4, R4, 0x80000000, RZ, 0x3c, !PT ;  /* 0x8000000004048812 */ /* 0x000fc400078e3cff */
[----:B------:R-:W-:-:S03]  /*a7e0*/  IADD3.X R9, PT, PT, R0, 0x3fe00000, R9, P2, P3 ;  /* 0x3fe0000000097810 */ /* 0x000fc600017e6409 */
[----:B------:R-:W-:Y:S01]  /*a7f0*/  @P1 IMAD.MOV R5, RZ, RZ, -R5 ;  /* 0x000000ffff051224 */ /* 0x000fe200078e0a05 */
[----:B------:R-:W-:-:S07]  /*a800*/  LOP3.LUT R55, R9, R4, RZ, 0xfc, !PT ;  /* 0x0000000409377212 */ /* 0x000fce00078efcff */
.L_x_363:
[----:B------:R-:W-:Y:S02]  /*a810*/  IMAD.MOV.U32 R47, RZ, RZ, 0x0 ;  /* 0x00000000ff2f7424 */ /* 0x000fe400078e00ff */
[----:B------:R-:W-:Y:S02]  /*a820*/  IMAD.MOV.U32 R3, RZ, RZ, R55 ;  /* 0x000000ffff037224 */ /* 0x000fe400078e0037 */
[----:B------:R-:W-:Y:S05]  /*a830*/  RET.REL.NODEC R46 `(_Z5fft_8PN6thrust24THRUST_300001_SM_1000_NS7complexIdEEi) ;  /* 0xffffff542ef07950 */ /* 0x000fea0003c3ffff */
.L_x_367:
        /* <DEDUP_REMOVED lines=12> */
.L_x_407:


//--------------------- .text._Z6fft_16PN6thrust24THRUST_300001_SM_1000_NS7complexIdEEi --------------------------
	.section	.text._Z6fft_16PN6thrust24THRUST_300001_SM_1000_NS7complexIdEEi,"ax",@progbits
	.align	128
        .global         _Z6fft_16PN6thrust24THRUST_300001_SM_1000_NS7complexIdEEi
        .type           _Z6fft_16PN6thrust24THRUST_300001_SM_1000_NS7complexIdEEi,@function
        .size           _Z6fft_16PN6thrust24THRUST_300001_SM_1000_NS7complexIdEEi,(.L_x_409 - _Z6fft_16PN6thrust24THRUST_300001_SM_1000_NS7complexIdEEi)
        .other          _Z6fft_16PN6thrust24THRUST_300001_SM_1000_NS7complexIdEEi,@"STO_CUDA_ENTRY STV_DEFAULT"
_Z6fft_16PN6thrust24THRUST_300001_SM_1000_NS7complexIdEEi:
.text._Z6fft_16PN6thrust24THRUST_300001_SM_1000_NS7complexIdEEi:
[----:B------:R-:W0:Y:S01]  /*0000*/  LDC R1, c[0x0][0x37c] ;  /* 0x0000df00ff017b82 */ /* 0x000e220000000800 */
[----:B------:R-:W1:Y:S07]  /*0010*/  S2R R0, SR_CTAID.Y ;  /* 0x0000000000007919 */ /* 0x000e6e0000002600 */
[----:B------:R-:W2:Y:S01]  /*0020*/  LDC R5, c[0x0][0x388] ;  /* 0x0000e200ff057b82 */ /* 0x000ea20000000800 */
[----:B------:R-:W3:Y:S01]  /*0030*/  LDCU.64 UR6, c[0x0][0x358] ;  /* 0x00006b00ff0677ac */ /* 0x000ee20008000a00 */
[----:B0-----:R-:W-:-:S06]  /*0040*/  VIADD R1, R1, 0xfffffd50 ;  /* 0xfffffd5001017836 */ /* 0x001fcc0000000000 */
[----:B------:R-:W1:Y:S08]  /*0050*/  S2UR UR4, SR_CTAID.X ;  /* 0x00000000000479c3 */ /* 0x000e700000002500 */
[----:B------:R-:W0:Y:S01]  /*0060*/  LDC.64 R40, c[0x0][0x380] ;  /* 0x0000e000ff287b82 */ /* 0x000e220000000a00 */
[----:B------:R-:W-:Y:S01]  /*0070*/  IMAD.MOV.U32 R4, RZ, RZ, 0x1 ;  /* 0x00000001ff047424 */ /* 0x000fe200078e00ff */
[----:B------:R-:W4:Y:S01]  /*0080*/  LDCU.64 UR10, c[0x4][0xe8] ;  /* 0x01001d00ff0a77ac */ /* 0x000f220008000a00 */
[----:B--2---:R-:W-:-:S04]  /*0090*/  SHF.R.S32.HI R2, RZ, 0x1f, R5 ;  /* 0x0000001fff027819 */ /* 0x004fc80000011405 */
[----:B------:R-:W-:Y:S01]  /*00a0*/  LEA.HI R2, R2, R5, RZ, 0x4 ;  /* 0x0000000502027211 */ /* 0x000fe200078f20ff */
[----:B-1----:R-:W-:-:S03]  /*00b0*/  IMAD R3, R5, UR4, R0 ;  /* 0x0000000405037c24 */ /* 0x002fc6000f8e0200 */
[----:B------:R-:W-:Y:S01]  /*00c0*/  SHF.R.S32.HI R2, RZ, 0x4, R2 ;  /* 0x00000004ff027819 */ /* 0x000fe20000011402 */
[----:B0-----:R-:W-:-:S04]  /*00d0*/  IMAD.WIDE R40, R3, 0x10, R40 ;  /* 0x0000001003287825 */ /* 0x001fc800078e0228 */
[----:B------:R-:W-:-:S05]  /*00e0*/  IMAD.WIDE R8, R2, 0x10, R40 ;  /* 0x0000001002087825 */ /* 0x000fca00078e0228 */
[----:B---3--:R-:W2:Y:S01]  /*00f0*/  LDG.E.128 R28, desc[UR6][R8.64] ;  /* 0x00000006081c7981 */ /* 0x008ea2000c1e1d00 */
[----:B------:R-:W-:-:S05]  /*0100*/  IMAD.WIDE R10, R2, 0x10, R8 ;  /* 0x00000010020a7825 */ /* 0x000fca00078e0208 */
[----:B------:R-:W3:Y:S01]  /*0110*/  LDG.E.128 R24, desc[UR6][R10.64] ;  /* 0x000000060a187981 */ /* 0x000ee2000c1e1d00 */
[----:B------:R-:W-:-:S04]  /*0120*/  IMAD.WIDE R12, R2, 0x10, R10 ;  /* 0x00000010020c7825 */ /* 0x000fc800078e020a */
[C---:B------:R-:W-:Y:S02]  /*0130*/  IMAD.WIDE R16, R2.reuse, 0x10, R12 ;  /* 0x0000001002107825 */ /* 0x040fe400078e020c */
[----:B------:R-:W5:Y:S02]  /*0140*/  LDG.E.128 R12, desc[UR6][R12.64] ;  /* 0x000000060c0c7981 */ /* 0x000f64000c1e1d00 */
[----:B------:R-:W-:Y:S02]  /*0150*/  IMAD.MOV.U32 R5, RZ, RZ, 0x1 ;  /* 0x00000001ff057424 */ /* 0x000fe400078e00ff */
[----:B------:R-:W-:Y:S02]  /*0160*/  IMAD.WIDE R20, R2, 0x10, R16 ;  /* 0x0000001002147825 */ /* 0x000fe400078e0210 */
[----:B------:R-:W4:Y:S02]  /*0170*/  LDG.E.128 R16, desc[UR6][R16.64] ;  /* 0x0000000610107981 */ /* 0x000f24000c1e1d00 */
[----:B------:R-:W-:-:S02]  /*0180*/  IMAD.MOV.U32 R6, RZ, RZ, 0x1 ;  /* 0x00000001ff067424 */ /* 0x000fc400078e00ff */
[C---:B------:R-:W-:Y:S02]  /*0190*/  IMAD.WIDE R32, R2.reuse, 0x10, R20 ;  /* 0x0000001002207825 */ /* 0x040fe400078e0214 */
[----:B------:R-:W5:Y:S02]  /*01a0*/  LDG.E.128 R20, desc[UR6][R20.64] ;  /* 0x0000000614147981 */ /* 0x000f64000c1e1d00 */
[----:B------:R-:W-:Y:S02]  /*01b0*/  IMAD.MOV.U32 R7, RZ, RZ, 0x1 ;  /* 0x00000001ff077424 */ /* 0x000fe400078e00ff */
[C---:B------:R-:W-:Y:S02]  /*01c0*/  IMAD.WIDE R36, R2.reuse, 0x10, R32 ;  /* 0x0000001002247825 */ /* 0x040fe400078e0220 */
[----:B------:R-:W5:Y:S02]  /*01d0*/  LDG.E.128 R32, desc[UR6][R32.64] ;  /* 0x0000000620207981 */ /* 0x000f64000c1e1d00 */
[----:B------:R-:W-:-:S02]  /*01e0*/  IMAD.WIDE R44, R2, 0x10, R36 ;  /* 0x00000010022c7825 */ /* 0x000fc400078e0224 */
[----:B------:R-:W5:Y:S04]  /*01f0*/  LDG.E.128 R36, desc[UR6][R36.64] ;  /* 0x0000000624247981 */ /* 0x000f68000c1e1d00 */
[----:B------:R0:W5:Y:S02]  /*0200*/  LDG.E.128 R8, desc[UR6][R44.64] ;  /* 0x000000062c087981 */ /* 0x000164000c1e1d00 */
[C---:B0-----:R-:W-:Y:S02]  /*0210*/  IMAD.WIDE R44, R2.reuse, 0x10, R44 ;  /* 0x00000010022c7825 */ /* 0x041fe400078e022c */
[----:B------:R-:W-:Y:S04]  /*0220*/  STL.128 [R1+0x200], R4 ;  /* 0x0002000401007387 */ /* 0x000fe80000100c00 */
[----:B------:R-:W-:Y:S04]  /*0230*/  STL.128 [R1+0x210], R4 ;  /* 0x0002100401007387 */ /* 0x000fe80000100c00 */
[----:B------:R-:W-:Y:S04]  /*0240*/  STL.128 [R1+0x220], R4 ;  /* 0x0002200401007387 */ /* 0x000fe80000100c00 */
[----:B------:R0:W-:Y:S04]  /*0250*/  STL.128 [R1+0x230], R4 ;  /* 0x0002300401007387 */ /* 0x0001e80000100c00 */
[----:B0-----:R0:W5:Y:S04]  /*0260*/  LDG.E.128 R4, desc[UR6][R44.64] ;  /* 0x000000062c047981 */ /* 0x001168000c1e1d00 */
[----:B--2---:R-:W-:Y:S04]  /*0270*/  STL.128 [R1+0x10], R28 ;  /* 0x0000101c01007387 */ /* 0x004fe80000100c00 */
[----:B------:R1:W-:Y:S02]  /*0280*/  STL.128 [R1+0x180], R28 ;  /* 0x0001801c01007387 */ /* 0x0003e40000100c00 */
[----:B-1----:R-:W-:-:S04]  /*0290*/  IMAD.WIDE R30, R2, 0x10, R44 ;  /* 0x00000010021e7825 */ /* 0x002fc800078e022c */
[C---:B------:R-:W-:Y:S01]  /*02a0*/  IMAD.WIDE R42, R2.reuse, 0x10, R30 ;  /* 0x00000010022a7825 */ /* 0x040fe200078e021e */
[----:B---3--:R-:W-:Y:S03]  /*02b0*/  STL.128 [R1+0x20], R24 ;  /* 0x0000201801007387 */ /* 0x008fe60000100c00 */
[C---:B------:R-:W-:Y:S01]  /*02c0*/  IMAD.WIDE R28, R2.reuse, 0x10, R42 ;  /* 0x00000010021c7825 */ /* 0x040fe200078e022a */
[----:B------:R1:W-:Y:S04]  /*02d0*/  STL.128 [R1+0x140], R24 ;  /* 0x0001401801007387 */ /* 0x0003e80000100c00 */
[----:B----4-:R-:W-:Y:S01]  /*02e0*/  STL.128 [R1+0x40], R16 ;  /* 0x0000401001007387 */ /* 0x010fe20000100c00 */
[----:B-1----:R-:W-:-:S03]  /*02f0*/  IMAD.WIDE R24, R2, 0x10, R28 ;  /* 0x0000001002187825 */ /* 0x002fc600078e021c */
[----:B------:R1:W-:Y:S01]  /*0300*/  STL.128 [R1+0x120], R16 ;  /* 0x0001201001007387 */ /* 0x0003e20000100c00 */
[----:B0-----:R-:W-:-:S03]  /*0310*/  IMAD.WIDE R44, R2, 0x10, R24 ;  /* 0x00000010022c7825 */ /* 0x001fc600078e0218 */
[----:B-----5:R-:W-:Y:S04]  /*0320*/  STL.128 [R1+0x30], R12 ;  /* 0x0000300c01007387 */ /* 0x020fe80000100c00 */
[----:B------:R0:W-:Y:S04]  /*0330*/  STL.128 [R1+0x1c0], R12 ;  /* 0x0001c00c01007387 */ /* 0x0001e80000100c00 */
[----:B------:R-:W-:Y:S04]  /*0340*/  STL.128 [R1+0x60], R32 ;  /* 0x0000602001007387 */ /* 0x000fe80000100c00 */
[----:B-1----:R1:W2:Y:S04]  /*0350*/  LDG.E.128 R16, desc[UR6][R42.64] ;  /* 0x000000062a107981 */ /* 0x0022a8000c1e1d00 */
[----:B------:R3:W-:Y:S04]  /*0360*/  STL.128 [R1+0x160], R32 ;  /* 0x0001602001007387 */ /* 0x0007e80000100c00 */
[----:B------:R-:W-:Y:S01]  /*0370*/  STL.128 [R1+0x70], R36 ;  /* 0x0000702401007387 */ /* 0x000fe20000100c00 */
[----:B-1----:R-:W-:-:S03]  /*0380*/  IMAD.WIDE R42, R2, 0x10, R44 ;  /* 0x00000010022a7825 */ /* 0x002fc600078e022c */
[----:B------:R1:W-:Y:S04]  /*0390*/  STL.128 [R1+0x1e0], R36 ;  /* 0x0001e02401007387 */ /* 0x0003e80000100c00 */
[----:B0-----:R-:W4:Y:S04]  /*03a0*/  LDG.E.128 R12, desc[UR6][R30.64] ;  /* 0x000000061e0c7981 */ /* 0x001f28000c1e1d00 */
[----:B---3--:R-:W3:Y:S04]  /*03b0*/  LDG.E.128 R32, desc[UR6][R42.64] ;  /* 0x000000062a207981 */ /* 0x008ee8000c1e1d00 */
[----:B------:R-:W-:Y:S04]  /*03c0*/  STL.128 [R1+0x50], R20 ;  /* 0x0000501401007387 */ /* 0x000fe80000100c00 */
[----:B------:R-:W5:Y:S04]  /*03d0*/  LDG.E.128 R28, desc[UR6][R28.64] ;  /* 0x000000061c1c7981 */ /* 0x000f68000c1e1d00 */
[----:B-1----:R-:W5:Y:S04]  /*03e0*/  LDG.E.128 R36, desc[UR6][R40.64] ;  /* 0x0000000628247981 */ /* 0x002f68000c1e1d00 */
[----:B------:R0:W-:Y:S04]  /*03f0*/  STL.128 [R1+0x1a0], R20 ;  /* 0x0001a01401007387 */ /* 0x0001e80000100c00 */
[----:B------:R-:W5:Y:S04]  /*0400*/  LDG.E.128 R24, desc[UR6][R24.64] ;  /* 0x0000000618187981 */ /* 0x000f68000c1e1d00 */
[----:B0-----:R-:W5:Y:S04]  /*0410*/  LDG.E.128 R20, desc[UR6][R44.64] ;  /* 0x000000062c147981 */ /* 0x001f68000c1e1d00 */
[----:B------:R-:W-:Y:S04]  /*0420*/  STL.128 [R1+0x80], R8 ;  /* 0x0000800801007387 */ /* 0x000fe80000100c00 */
[----:B------:R-:W-:Y:S04]  /*0430*/  STL.128 [R1+0x110], R8 ;  /* 0x0001100801007387 */ /* 0x000fe80000100c00 */
[----:B------:R-:W-:Y:S04]  /*0440*/  STL.128 [R1+0x240], RZ ;  /* 0x000240ff01007387 */ /* 0x000fe80000100c00 */
[----:B------:R-:W-:Y:S04]  /*0450*/  STL.128 [R1+0x250], RZ ;  /* 0x000250ff01007387 */ /* 0x000fe80000100c00 */
[----:B------:R-:W-:Y:S04]  /*0460*/  STL.128 [R1+0x260], RZ ;  /* 0x000260ff01007387 */ /* 0x000fe80000100c00 */
[----:B------:R-:W-:Y:S04]  /*0470*/  STL.128 [R1+0x270], RZ ;  /* 0x000270ff01007387 */ /* 0x000fe80000100c00 */
[----:B------:R-:W-:Y:S04]  /*0480*/  STL.128 [R1+0x90], R4 ;  /* 0x0000900401007387 */ /* 0x000fe80000100c00 */
[----:B------:R0:W-:Y:S01]  /*0490*/  STL.128 [R1+0x190], R4 ;  /* 0x0001900401007387 */ /* 0x0001e20000100c00 */
[----:B------:R-:W-:-:S02]  /*04a0*/  IMAD.MOV.U32 R3, RZ, RZ, R1 ;  /* 0x000000ffff037224 */ /* 0x000fc400078e0001 */
[C---:B0-----:R-:W-:Y:S02]  /*04b0*/  VIADD R4, R1.reuse, 0x200 ;  /* 0x0000020001047836 */ /* 0x041fe40000000000 */
[----:B------:R-:W-:Y:S02]  /*04c0*/  VIADD R5, R1, 0x240 ;  /* 0x0000024001057836 */ /* 0x000fe40000000000 */
[----:B------:R-:W-:Y:S02]  /*04d0*/  IMAD.MOV.U32 R6, RZ, RZ, R4 ;  /* 0x000000ffff067224 */ /* 0x000fe400078e0004 */
[----:B------:R-:W-:Y:S01]  /*04e0*/  IMAD.MOV.U32 R7, RZ, RZ, R5 ;  /* 0x000000ffff077224 */ /* 0x000fe200078e0005 */
[----:B--2---:R-:W-:Y:S04]  /*04f0*/  STL.128 [R1+0xb0], R16 ;  /* 0x0000b01001007387 */ /* 0x004fe80000100c00 */
[----:B------:R-:W-:Y:S04]  /*0500*/  STL.128 [R1+0x1d0], R16 ;  /* 0x0001d01001007387 */ /* 0x000fe80000100c00 */
[----:B----4-:R-:W-:Y:S04]  /*0510*/  STL.128 [R1+0xa0], R12 ;  /* 0x0000a00c01007387 */ /* 0x010fe80000100c00 */
[----:B------:R-:W-:Y:S04]  /*0520*/  STL.128 [R1+0x150], R12 ;  /* 0x0001500c01007387 */ /* 0x000fe80000100c00 */
[----:B---3--:R-:W-:Y:S04]  /*0530*/  STL.128 [R1+0xf0], R32 ;  /* 0x0000f02001007387 */ /* 0x008fe80000100c00 */
[----:B-----5:R-:W-:Y:S04]  /*0540*/  STL.128 [R1+0xc0], R28 ;  /* 0x0000c01c01007387 */ /* 0x020fe80000100c00 */
[----:B------:R-:W-:Y:S04]  /*0550*/  STL.128 [R1+0x130], R28 ;  /* 0x0001301c01007387 */ /* 0x000fe80000100c00 */
[----:B------:R-:W-:Y:S04]  /*0560*/  STL.128 [R1+0x1f0], R32 ;  /* 0x0001f02001007387 */ /* 0x000fe80000100c00 */
[----:B------:R-:W-:Y:S04]  /*0570*/  STL.128 [R1], R36 ;  /* 0x0000002401007387 */ /* 0x000fe80000100c00 */
[----:B------:R-:W-:Y:S04]  /*0580*/  STL.128 [R1+0x100], R36 ;  /* 0x0001002401007387 */ /* 0x000fe80000100c00 */
[----:B------:R-:W-:Y:S04]  /*0590*/  STL.128 [R1+0xd0], R24 ;  /* 0x0000d01801007387 */ /* 0x000fe80000100c00 */
[----:B------:R0:W-:Y:S04]  /*05a0*/  STL.128 [R1+0x1b0], R24 ;  /* 0x0001b01801007387 */ /* 0x0001e80000100c00 */
[----:B------:R-:W-:Y:S04]  /*05b0*/  STL.128 [R1+0xe0], R20 ;  /* 0x0000e01401007387 */ /* 0x000fe80000100c00 */
[----:B------:R1:W-:Y:S01]  /*05c0*/  STL.128 [R1+0x170], R20 ;  /* 0x0001701401007387 */ /* 0x0003e20000100c00 */
[----:B0-----:R-:W-:Y:S01]  /*05d0*/  CS2R R24, SRZ ;  /* 0x0000000000187805 */ /* 0x001fe2000001ff00 */
[----:B-1----:R-:W-:-:S07]  /*05e0*/  IMAD.MOV.U32 R20, RZ, RZ, 0x10 ;  /* 0x00000010ff147424 */ /* 0x002fce00078e00ff */
.L_x_371:
[----:B0-----:R-:W2:Y:S02]  /*05f0*/  LDL R21, [R6] ;  /* 0x0000000006157983 */ /* 0x001ea40000100800 */
[----:B--2---:R-:W-:-:S05]  /*0600*/  IADD3 R9, PT, PT, -R21, 0x1, RZ ;  /* 0x0000000115097810 */ /* 0x004fca0007ffe1ff */
[----:B------:R0:W-:Y:S04]  /*0610*/  STL [R6], R9 ;  /* 0x0000000906007387 */ /* 0x0001e80000100800 */
[----:B------:R-:W2:Y:S01]  /*0620*/  LDL R23, [R7] ;  /* 0x0000000007177983 */ /* 0x000ea20000100800 */
[----:B------:R-:W-:Y:S01]  /*0630*/  UMOV UR4, 0x54442d18 ;  /* 0x54442d1800047882 */ /* 0x000fe20000000000 */
[----:B------:R-:W-:Y:S02]  /*0640*/  UMOV UR5, 0x400921fb ;  /* 0x400921fb00057882 */ /* 0x000fe40000000000 */
[----:B------:R-:W-:-:S08]  /*0650*/  DMUL R32, R24, -UR4 ;  /* 0x8000000418207c28 */ /* 0x000fd00008000000 */
[----:B------:R-:W-:-:S14]  /*0660*/  DSETP.NEU.AND P0, PT, |R32|, +INF , PT ;  /* 0x7ff000002000742a */ /* 0x000fdc0003f0d200 */
[----:B------:R-:W-:Y:S01]  /*0670*/  @!P0 DMUL R30, RZ, R32 ;  /* 0x00000020ff1e8228 */ /* 0x000fe20000000000 */
[----:B------:R-:W-:Y:S01]  /*0680*/  @!P0 IMAD.MOV.U32 R34, RZ, RZ, 0x1 ;  /* 0x00000001ff228424 */ /* 0x000fe200078e00ff */
[----:B--2---:R-:W-:-:S05]  /*0690*/  IADD3 R22, PT, PT, -R23, 0x1, RZ ;  /* 0x0000000117167810 */ /* 0x004fca0007ffe1ff */
[----:B------:R0:W-:Y:S01]  /*06a0*/  STL [R7], R22 ;  /* 0x0000001607007387 */ /* 0x0001e20000100800 */
        /* <DEDUP_REMOVED lines=20> */
[----:B------:R-:W-:Y:S05]  /*07f0*/  CALL.REL.NOINC `($_Z6fft_16PN6thrust24THRUST_300001_SM_1000_NS7complexIdEEi$__internal_trig_reduction_slowpathd) ;  /* 0x0000003400507944 */ /* 0x000fea0003c00000 */
[----:B------:R-:W-:Y:S02]  /*0800*/  IMAD.MOV.U32 R8, RZ, RZ, R11 ;  /* 0x000000ffff087224 */ /* 0x000fe400078e000b */
[----:B------:R-:W-:Y:S02]  /*0810*/  IMAD.MOV.U32 R30, RZ, RZ, R16 ;  /* 0x000000ffff1e7224 */ /* 0x000fe400078e0010 */
[----:B------:R-:W-:-:S07]  /*0820*/  IMAD.MOV.U32 R31, RZ, RZ, R17 ;  /* 0x000000ffff1f7224 */ /* 0x000fce00078e0011 */
.L_x_369:
[----:B------:R-:W-:-:S07]  /*0830*/  VIADD R34, R8, 0x1 ;  /* 0x0000000108227836 */ /* 0x000fce0000000000 */
.L_x_368:
[----:B------:R-:W-:-:S05]  /*0840*/  IMAD.SHL.U32 R8, R34, 0x40, RZ ;  /* 0x0000004022087824 */ /* 0x000fca00078e00ff */
[----:B------:R-:W-:-:S04]  /*0850*/  LOP3.LUT R8, R8, 0x40, RZ, 0xc0, !PT ;  /* 0x0000004008087812 */ /* 0x000fc800078ec0ff */
[----:B------:R-:W-:-:S05]  /*0860*/  IADD3 R36, P0, PT, R8, UR10, RZ ;  /* 0x0000000a08247c10 */ /* 0x000fca000ff1e0ff */
        /* <DEDUP_REMOVED lines=52> */
.L_x_370:
        /* <DEDUP_REMOVED lines=12> */
[----:B------:R-:W-:-:S06]  /*0c70*/  FSEL R8, R8, -8.06006814911005101289e+34, !P0 ;  /* 0xf9785eba08087808 */ /* 0x000fcc0004000000 */
[C---:B--2---:R-:W-:Y:S01]  /*0c80*/  DFMA R12, R32.reuse, R8, R12 ;  /* 0x00000008200c722b */ /* 0x044fe2000000000c */
[----:B------:R-:W2:Y:S07]  /*0c90*/  LDG.E.128.CONSTANT R8, desc[UR6][R36.64+0x20] ;  /* 0x0000200624087981 */ /* 0x000eae000c1e9d00 */
[----:B------:R-:W-:Y:S01]  /*0ca0*/  DFMA R12, R32, R12, R14 ;  /* 0x0000000c200c722b */ /* 0x000fe2000000000e */
[----:B------:R-:W-:-:S05]  /*0cb0*/  VIADD R14, R20, 0xfffffff0 ;  /* 0xfffffff0140e7836 */ /* 0x000fca0000000000 */
[----:B------:R-:W-:Y:S02]  /*0cc0*/  LOP3.LUT R15, R14, 0x1, RZ, 0x3c, !PT ;  /* 0x000000010e0f7812 */ /* 0x000fe400078e3cff */
[----:B---3--:R-:W-:Y:S02]  /*0cd0*/  DFMA R16, R32, R12, R16 ;  /* 0x0000000c2010722b */ /* 0x008fe40000000010 */
[----:B------:R-:W-:Y:S01]  /*0ce0*/  ISETP.GT.U32.AND P1, PT, R15, R14, PT ;  /* 0x0000000e0f00720c */ /* 0x000fe20003f24070 */
[----:B------:R-:W-:-:S04]  /*0cf0*/  IMAD R22, R22, 0x10, R15 ;  /* 0x0000001016167824 */ /* 0x000fc800078e020f */
[----:B------:R-:W-:Y:S01]  /*0d00*/  IMAD R22, R22, 0x10, R3 ;  /* 0x0000001016167824 */ /* 0x000fe200078e0203 */
[----:B------:R-:W-:-:S07]  /*0d10*/  DFMA R34, R32, R16, R18 ;  /* 0x000000102022722b */ /* 0x000fce0000000012 */
[----:B------:R-:W3:Y:S01]  /*0d20*/  @P1 LDL.128 R12, [R22] ;  /* 0x00000000160c1983 */ /* 0x000ee20000100c00 */
[----:B------:R-:W-:-:S04]  /*0d30*/  IMAD R16, R23, -0x10, R20 ;  /* 0xfffffff017107824 */ /* 0x000fc800078e0214 */
[----:B------:R-:W-:-:S05]  /*0d40*/  IMAD R23, R16, 0x10, R3 ;  /* 0x0000001010177824 */ /* 0x000fca00078e0203 */
[----:B------:R-:W4:Y:S01]  /*0d50*/  @P1 LDL.128 R16, [R23] ;  /* 0x0000000017101983 */ /* 0x000f220000100c00 */
        /* <DEDUP_REMOVED lines=13> */
[----:B------:R-:W-:Y:S01]  /*0e30*/  @P1 DFMA R8, R26, R14, R8 ;  /* 0x0000000e1a08122b */ /* 0x000fe20000000008 */
[----:B------:R-:W-:-:S04]  /*0e40*/  IMAD R12, R21, -0x10, R20 ;  /* 0xfffffff0150c7824 */ /* 0x000fc800078e0214 */
[----:B------:R-:W-:Y:S01]  /*0e50*/  IMAD R21, R12, 0x10, R3 ;  /* 0x000000100c157824 */ /* 0x000fe200078e0203 */
[----:B----4-:R-:W-:Y:S02]  /*0e60*/  @P1 DADD R16, R10, R16 ;  /* 0x000000000a101229 */ /* 0x010fe40000000010 */
[----:B------:R-:W-:-:S07]  /*0e70*/  @P1 DADD R18, R8, R18 ;  /* 0x0000000008121229 */ /* 0x000fce0000000012 */
[----:B------:R0:W-:Y:S04]  /*0e80*/  @P1 STL.128 [R21], R16 ;  /* 0x0000001015001387 */ /* 0x0001e80000100c00 */
[----:B------:R-:W2:Y:S04]  /*0e90*/  @!P1 LDL.128 R8, [R23] ;  /* 0x0000000017089983 */ /* 0x000ea80000100c00 */
[----:B------:R-:W3:Y:S01]  /*0ea0*/  @!P1 LDL.128 R12, [R22] ;  /* 0x00000000160c9983 */ /* 0x000ee20000100c00 */
[----:B------:R-:W-:Y:S01]  /*0eb0*/  VIADD R20, R20, 0x1 ;  /* 0x0000000114147836 */ /* 0x000fe20000000000 */
[----:B------:R-:W-:Y:S01]  /*0ec0*/  DADD R24, R24, 1 ;  /* 0x3ff0000018187429 */ /* 0x000fe20000000000 */
[----:B------:R-:W-:-:S02]  /*0ed0*/  VIADD R7, R7, 0x4 ;  /* 0x0000000407077836 */ /* 0x000fc40000000000 */
[----:B------:R-:W-:Y:S01]  /*0ee0*/  VIADD R6, R6, 0x4 ;  /* 0x0000000406067836 */ /* 0x000fe20000000000 */
        /* <DEDUP_REMOVED lines=9> */
[----:B------:R-:W-:Y:S01]  /*0f80*/  IMAD.MOV.U32 R20, RZ, RZ, 0x10 ;  /* 0x00000010ff147424 */ /* 0x000fe200078e00ff */
[----:B------:R-:W-:Y:S01]  /*0f90*/  CS2R R24, SRZ ;  /* 0x0000000000187805 */ /* 0x000fe2000001ff00 */
[----:B------:R-:W-:Y:S01]  /*0fa0*/  IMAD.MOV.U32 R6, RZ, RZ, R4 ;  /* 0x000000ffff067224 */ /* 0x000fe200078e0004 */
[----:B------:R-:W1:Y:S01]  /*0fb0*/  LDCU.64 UR10, c[0x4][0xe8] ;  /* 0x01001d00ff0a77ac */ /* 0x000e620008000a00 */
[----:B------:R-:W-:-:S07]  /*0fc0*/  IMAD.MOV.U32 R7, RZ, RZ, R5 ;  /* 0x000000ffff077224 */ /* 0x000fce00078e0005 */
.L_x_377:
[----:B0-2---:R-:W2:Y:S01]  /*0fd0*/  LDL R21, [R6] ;  /* 0x0000000006157983 */ /* 0x005ea20000100800 */
[----:B------:R-:W-:Y:S01]  /*0fe0*/  UMOV UR4, 0x54442d18 ;  /* 0x54442d1800047882 */ /* 0x000fe20000000000 */
[----:B------:R-:W-:Y:S01]  /*0ff0*/  UMOV UR5, 0x400921fb ;  /* 0x400921fb00057882 */ /* 0x000fe20000000000 */
[----:B--2---:R-:W-:-:S05]  /*1000*/  IADD3 R9, PT, PT, -R21, 0x1, RZ ;  /* 0x0000000115097810 */ /* 0x004fca0007ffe1ff */
[----:B------:R0:W-:Y:S04]  /*1010*/  STL [R6], R9 ;  /* 0x0000000906007387 */ /* 0x0001e80000100800 */
[----:B------:R-:W2:Y:S01]  /*1020*/  LDL R23, [R7] ;  /* 0x0000000007177983 */ /* 0x000ea20000100800 */
[----:B------:R-:W-:-:S08]  /*1030*/  DMUL R32, R24, -UR4 ;  /* 0x8000000418207c28 */ /* 0x000fd00008000000 */
[----:B------:R-:W-:-:S08]  /*1040*/  DMUL R32, R32, 0.5 ;  /* 0x3fe0000020207828 */ /* 0x000fd00000000000 */
[----:B------:R-:W-:Y:S01]  /*1050*/  DSETP.NEU.AND P0, PT, |R32|, +INF , PT ;  /* 0x7ff000002000742a */ /* 0x000fe20003f0d200 */
[----:B--2---:R-:W-:-:S05]  /*1060*/  IADD3 R22, PT, PT, -R23, 0x1, RZ ;  /* 0x0000000117167810 */ /* 0x004fca0007ffe1ff */
[----:B------:R0:W-:Y:S08]  /*1070*/  STL [R7], R22 ;  /* 0x0000001607007387 */ /* 0x0001f00000100800 */
        /* <DEDUP_REMOVED lines=20> */
[----:B-1----:R-:W-:Y:S05]  /*11c0*/  CALL.REL.NOINC `($_Z6fft_16PN6thrust24THRUST_300001_SM_1000_NS7complexIdEEi$__internal_trig_reduction_slowpathd) ;  /* 0x0000002800dc7944 */ /* 0x002fea0003c00000 */
[----:B------:R-:W-:Y:S02]  /*11d0*/  IMAD.MOV.U32 R8, RZ, RZ, R11 ;  /* 0x000000ffff087224 */ /* 0x000fe400078e000b */
[----:B------:R-:W-:Y:S02]  /*11e0*/  IMAD.MOV.U32 R30, RZ, RZ, R16 ;  /* 0x000000ffff1e7224 */ /* 0x000fe400078e0010 */
[----:B------:R-:W-:-:S07]  /*11f0*/  IMAD.MOV.U32 R31, RZ, RZ, R17 ;  /* 0x000000ffff1f7224 */ /* 0x000fce00078e0011 */
.L_x_373:
[----:B------:R-:W-:Y:S01]  /*1200*/  VIADD R34, R8, 0x1 ;  /* 0x0000000108227836 */ /* 0x000fe20000000000 */
[----:B------:R-:W-:Y:S06]  /*1210*/  BRA `(.L_x_374) ;  /* 0x0000000000087947 */ /* 0x000fec0003800000 */
.L_x_372:
[----:B------:R-:W-:Y:S01]  /*1220*/  DMUL R30, RZ, R32 ;  /* 0x00000020ff1e7228 */ /* 0x000fe20000000000 */
[----:B------:R-:W-:-:S10]  /*1230*/  IMAD.MOV.U32 R34, RZ, RZ, 0x1 ;  /* 0x00000001ff227424 */ /* 0x000fd400078e00ff */
.L_x_374:
        /* <DEDUP_REMOVED lines=52> */
[----:B------:R-:W-:Y:S01]  /*1580*/  IMAD.MOV.U32 R31, RZ, RZ, R17 ;  /* 0x000000ffff1f7224 */ /* 0x000fe200078e0011 */
[----:B------:R-:W-:Y:S06]  /*1590*/  BRA `(.L_x_376) ;  /* 0x0000000000087947 */ /* 0x000fec0003800000 */
.L_x_375:
[----:B------:R-:W-:Y:S01]  /*15a0*/  DMUL R30, RZ, R32 ;  /* 0x00000020ff1e7228 */ /* 0x000fe20000000000 */
[----:B------:R-:W-:-:S10]  /*15b0*/  IMAD.MOV.U32 R28, RZ, RZ, RZ ;  /* 0x000000ffff1c7224 */ /* 0x000fd400078e00ff */
.L_x_376:
        /* <DEDUP_REMOVED lines=20> */
[----:B------:R-:W-:Y:S02]  /*1700*/  IMAD R18, R23, -0x10, R20 ;  /* 0xfffffff017127824 */ /* 0x000fe400078e0214 */
[----:B------:R-:W-:Y:S02]  /*1710*/  IMAD R22, R22, 0x10, R19 ;  /* 0x0000001016167824 */ /* 0x000fe400078e0213 */
[----:B------:R-:W-:-:S08]  /*1720*/  IMAD R23, R18, 0x10, R3 ;  /* 0x0000001012177824 */ /* 0x000fd000078e0203 */
[----:B------:R-:W3:Y:S01]  /*1730*/  @!P1 LDL.128 R16, [R23] ;  /* 0x0000000017109983 */ /* 0x000ee20000100c00 */
[----:B------:R-:W-:Y:S01]  /*1740*/  IMAD R22, R22, 0x10, R3 ;  /* 0x0000001016167824 */ /* 0x000fe200078e0203 */
[----:B------:R-:W-:-:S04]  /*1750*/  DFMA R34, R32, R12, R14 ;  /* 0x0000000c2022722b */ /* 0x000fc8000000000e */
[----:B------:R-:W4:Y:S04]  /*1760*/  @!P1 LDL.128 R12, [R22] ;  /* 0x00000000160c9983 */ /* 0x000f280000100c00 */
        /* <DEDUP_REMOVED lines=13> */
[----:B------:R-:W-:Y:S01]  /*1840*/  @!P1 DFMA R18, R26, R18, R8 ;  /* 0x000000121a12922b */ /* 0x000fe20000000008 */
[----:B------:R-:W-:-:S05]  /*1850*/  IMAD R8, R21, -0x10, R20 ;  /* 0xfffffff015087824 */ /* 0x000fca00078e0214 */
[----:B----4-:R-:W-:Y:S01]  /*1860*/  @!P1 DADD R16, R16, R12 ;  /* 0x0000000010109229 */ /* 0x010fe2000000000c */
[----:B------:R-:W-:Y:S01]  /*1870*/  IMAD R21, R8, 0x10, R3 ;  /* 0x0000001008157824 */ /* 0x000fe200078e0203 */
[----:B------:R-:W-:-:S07]  /*1880*/  @!P1 DADD R18, R18, R14 ;  /* 0x0000000012129229 */ /* 0x000fce000000000e */
[----:B------:R2:W-:Y:S04]  /*1890*/  @!P1 STL.128 [R21], R16 ;  /* 0x0000001015009387 */ /* 0x0005e80000100c00 */
[----:B------:R-:W3:Y:S04]  /*18a0*/  @P1 LDL.128 R8, [R22] ;  /* 0x0000000016081983 */ /* 0x000ee80000100c00 */
[----:B------:R-:W4:Y:S01]  /*18b0*/  @P1 LDL.128 R12, [R23] ;  /* 0x00000000170c1983 */ /* 0x000f220000100c00 */
[----:B------:R-:W-:Y:S01]  /*18c0*/  VIADD R20, R20, 0x1 ;  /* 0x0000000114147836 */ /* 0x000fe20000000000 */
[----:B------:R-:W-:Y:S01]  /*18d0*/  DADD R24, R24, 1 ;  /* 0x3ff0000018187429 */ /* 0x000fe20000000000 */
[----:B------:R-:W-:-:S02]  /*18e0*/  VIADD R7, R7, 0x4 ;  /* 0x0000000407077836 */ /* 0x000fc40000000000 */
[----:B------:R-:W-:Y:S01]  /*18f0*/  VIADD R6, R6, 0x4 ;  /* 0x0000000406067836 */ /* 0x000fe20000000000 */
        /* <DEDUP_REMOVED lines=9> */
[----:B------:R-:W-:Y:S01]  /*1990*/  IMAD.MOV.U32 R20, RZ, RZ, 0x10 ;  /* 0x00000010ff147424 */ /* 0x000fe200078e00ff */
[----:B------:R-:W-:Y:S01]  /*19a0*/  CS2R R24, SRZ ;  /* 0x0000000000187805 */ /* 0x000fe2000001ff00 */
[----:B------:R-:W-:Y:S01]  /*19b0*/  IMAD.MOV.U32 R6, RZ, RZ, R4 ;  /* 0x000000ffff067224 */ /* 0x000fe200078e0004 */
[----:B------:R-:W0:Y:S01]  /*19c0*/  LDCU.64 UR10, c[0x4][0xe8] ;  /* 0x01001d00ff0a77ac */ /* 0x000e220008000a00 */
[----:B------:R-:W-:-:S07]  /*19d0*/  IMAD.MOV.U32 R7, RZ, RZ, R5 ;  /* 0x000000ffff077224 */ /* 0x000fce00078e0005 */
.L_x_383:
[----:B-12---:R-:W2:Y:S01]  /*19e0*/  LDL R21, [R6] ;  /* 0x0000000006157983 */ /* 0x006ea20000100800 */
[----:B------:R-:W-:Y:S01]  /*19f0*/  UMOV UR4, 0x54442d18 ;  /* 0x54442d1800047882 */ /* 0x000fe20000000000 */
[----:B------:R-:W-:Y:S01]  /*1a00*/  UMOV UR5, 0x400921fb ;  /* 0x400921fb00057882 */ /* 0x000fe20000000000 */
[----:B--2---:R-:W-:-:S05]  /*1a10*/  IADD3 R9, PT, PT, -R21, 0x1, RZ ;  /* 0x0000000115097810 */ /* 0x004fca0007ffe1ff */
[----:B------:R1:W-:Y:S04]  /*1a20*/  STL [R6], R9 ;  /* 0x0000000906007387 */ /* 0x0003e80000100800 */
[----:B------:R-:W2:Y:S01]  /*1a30*/  LDL R23, [R7] ;  /* 0x0000000007177983 */ /* 0x000ea20000100800 */
[----:B------:R-:W-:-:S08]  /*1a40*/  DMUL R32, R24, -UR4 ;  /* 0x8000000418207c28 */ /* 0x000fd00008000000 */
[----:B------:R-:W-:-:S08]  /*1a50*/  DMUL R32, R32, 0.25 ;  /* 0x3fd0000020207828 */ /* 0x000fd00000000000 */
[----:B------:R-:W-:Y:S01]  /*1a60*/  DSETP.NEU.AND P0, PT, |R32|, +INF , PT ;  /* 0x7ff000002000742a */ /* 0x000fe20003f0d200 */
[----:B--2---:R-:W-:-:S05]  /*1a70*/  IADD3 R22, PT, PT, -R23, 0x1, RZ ;  /* 0x0000000117167810 */ /* 0x004fca0007ffe1ff */
[----:B------:R1:W-:Y:S08]  /*1a80*/  STL [R7], R22 ;  /* 0x0000001607007387 */ /* 0x0003f00000100800 */
[----:B------:R-:W-:Y:S05]  /*1a90*/  @!P0 BRA `(.L_x_378) ;  /* 0x0000000000648947 */ /* 0x000fea0003800000 */
[----:B------:R-:W-:Y:S01]  /*1aa0*/  UMOV UR4, 0x6dc9c883 ;  /* 0x6dc9c88300047882 */ /* 0x000fe20000000000 */
[----:B------:R-:W-:Y:S01]  /*1ab0*/  UMOV UR5, 0x3fe45f30 ;  /* 0x3fe45f3000057882 */ /* 0x000fe20000000000 */
[C---:B------:R-:W-:Y:S02]  /*1ac0*/  DSETP.GE.AND P0, PT, |R32|.reuse, 2.14748364800000000000e+09, PT ;  /* 0x41e000002000742a */ /* 0x040fe40003f06200 */
[----:B-1----:R-:W-:Y:S01]  /*1ad0*/  DMUL R8, R32, UR4 ;  /* 0x0000000420087c28 */ /* 0x002fe20008000000 */
        /* <DEDUP_REMOVED lines=15> */
[----:B0-----:R-:W-:Y:S05]  /*1bd0*/  CALL.REL.NOINC `($_Z6fft_16PN6thrust24THRUST_300001_SM_1000_NS7complexIdEEi$__internal_trig_reduction_slowpathd) ;  /* 0x0000002000587944 */ /* 0x001fea0003c00000 */
[----:B------:R-:W-:Y:S02]  /*1be0*/  IMAD.MOV.U32 R8, RZ, RZ, R11 ;  /* 0x000000ffff087224 */ /* 0x000fe400078e000b */
[----:B------:R-:W-:Y:S02]  /*1bf0*/  IMAD.MOV.U32 R30, RZ, RZ, R16 ;  /* 0x000000ffff1e7224 */ /* 0x000fe400078e0010 */
[----:B------:R-:W-:-:S07]  /*1c00*/  IMAD.MOV.U32 R31, RZ, RZ, R17 ;  /* 0x000000ffff1f7224 */ /* 0x000fce00078e0011 */
.L_x_379:
[----:B------:R-:W-:Y:S01]  /*1c10*/  VIADD R34, R8, 0x1 ;  /* 0x0000000108227836 */ /* 0x000fe20000000000 */
[----:B------:R-:W-:Y:S06]  /*1c20*/  BRA `(.L_x_380) ;  /* 0x0000000000087947 */ /* 0x000fec0003800000 */
.L_x_378:
[----:B------:R-:W-:Y:S01]  /*1c30*/  DMUL R30, RZ, R32 ;  /* 0x00000020ff1e7228 */ /* 0x000fe20000000000 */
[----:B------:R-:W-:-:S10]  /*1c40*/  IMAD.MOV.U32 R34, RZ, RZ, 0x1 ;  /* 0x00000001ff227424 */ /* 0x000fd400078e00ff */
.L_x_380:
        /* <DEDUP_REMOVED lines=54> */
.L_x_381:
[----:B------:R-:W-:Y:S01]  /*1fb0*/  DMUL R30, RZ, R32 ;  /* 0x00000020ff1e7228 */ /* 0x000fe20000000000 */
[----:B------:R-:W-:-:S10]  /*1fc0*/  IMAD.MOV.U32 R28, RZ, RZ, RZ ;  /* 0x000000ffff1c7224 */ /* 0x000fd400078e00ff */
.L_x_382:
        /* <DEDUP_REMOVED lines=46> */
[----:B------:R-:W2:Y:S04]  /*22b0*/  @P1 LDL.128 R8, [R22] ;  /* 0x0000000016081983 */ /* 0x000ea80000100c00 */
[----:B------:R-:W3:Y:S01]  /*22c0*/  @P1 LDL.128 R12, [R23] ;  /* 0x00000000170c1983 */ /* 0x000ee20000100c00 */
[----:B------:R-:W-:Y:S01]  /*22d0*/  VIADD R20, R20, 0x1 ;  /* 0x0000000114147836 */ /* 0x000fe20000000000 */
[----:B------:R-:W-:Y:S01]  /*22e0*/  DADD R24, R24, 1 ;  /* 0x3ff0000018187429 */ /* 0x000fe20000000000 */
[----:B------:R-:W-:-:S02]  /*22f0*/  VIADD R7, R7, 0x4 ;  /* 0x0000000407077836 */ /* 0x000fc40000000000 */
[----:B------:R-:W-:Y:S01]  /*2300*/  VIADD R6, R6, 0x4 ;  /* 0x0000000406067836 */ /* 0x000fe20000000000 */
        /* <DEDUP_REMOVED lines=9> */
[----:B------:R-:W-:Y:S01]  /*23a0*/  IMAD.MOV.U32 R7, RZ, RZ, 0x10 ;  /* 0x00000010ff077424 */ /* 0x000fe200078e00ff */
[----:B------:R-:W-:Y:S01]  /*23b0*/  CS2R R26, SRZ ;  /* 0x00000000001a7805 */ /* 0x000fe2000001ff00 */
[----:B------:R-:W-:Y:S01]  /*23c0*/  IMAD.MOV.U32 R6, RZ, RZ, R4 ;  /* 0x000000ffff067224 */ /* 0x000fe200078e0004 */
[----:B------:R-:W0:Y:S06]  /*23d0*/  LDCU.64 UR10, c[0x4][0xe8] ;  /* 0x01001d00ff0a77ac */ /* 0x000e2c0008000a00 */
.L_x_389:
[----:B--2---:R-:W2:Y:S01]  /*23e0*/  LDL R24, [R6] ;  /* 0x0000000006187983 */ /* 0x004ea20000100800 */
[----:B------:R-:W-:Y:S01]  /*23f0*/  UMOV UR4, 0x54442d18 ;  /* 0x54442d1800047882 */ /* 0x000fe20000000000 */
[----:B------:R-:W-:Y:S01]  /*2400*/  UMOV UR5, 0x400921fb ;  /* 0x400921fb00057882 */ /* 0x000fe20000000000 */
[----:B--2---:R-:W-:-:S05]  /*2410*/  IADD3 R9, PT, PT, -R24, 0x1, RZ ;  /* 0x0000000118097810 */ /* 0x004fca0007ffe1ff */
[----:B------:R2:W-:Y:S04]  /*2420*/  STL [R6], R9 ;  /* 0x0000000906007387 */ /* 0x0005e80000100800 */
[----:B------:R-:W1:Y:S01]  /*2430*/  LDL R22, [R5] ;  /* 0x0000000005167983 */ /* 0x000e620000100800 */
[----:B------:R-:W-:Y:S01]  /*2440*/  DMUL R34, R26, -UR4 ;  /* 0x800000041a227c28 */ /* 0x000fe20008000000 */
[----:B------:R-:W-:-:S05]  /*2450*/  VIADD R23, R7, 0xfffffff0 ;  /* 0xfffffff007177836 */ /* 0x000fca0000000000 */
[----:B------:R-:W-:Y:S02]  /*2460*/  LOP3.LUT R20, R23, 0x8, RZ, 0x3c, !PT ;  /* 0x0000000817147812 */ /* 0x000fe400078e3cff */
[----:B------:R-:W-:-:S08]  /*2470*/  DMUL R34, R34, 0.125 ;  /* 0x3fc0000022227828 */ /* 0x000fd00000000000 */
[----:B------:R-:W-:Y:S01]  /*2480*/  DSETP.NEU.AND P0, PT, |R34|, +INF , PT ;  /* 0x7ff000002200742a */ /* 0x000fe20003f0d200 */
[----:B-1----:R-:W-:-:S05]  /*2490*/  IADD3 R21, PT, PT, -R22, 0x1, RZ ;  /* 0x0000000116157810 */ /* 0x002fca0007ffe1ff */
[----:B------:R2:W-:Y:S08]  /*24a0*/  STL [R5], R21 ;  /* 0x0000001505007387 */ /* 0x0005f00000100800 */
[----:B------:R-:W-:Y:S05]  /*24b0*/  @!P0 BRA `(.L_x_384) ;  /* 0x0000000000648947 */ /* 0x000fea0003800000 */
[----:B------:R-:W-:Y:S01]  /*24c0*/  UMOV UR4, 0x6dc9c883 ;  /* 0x6dc9c88300047882 */ /* 0x000fe20000000000 */
[----:B------:R-:W-:Y:S01]  /*24d0*/  UMOV UR5, 0x3fe45f30 ;  /* 0x3fe45f3000057882 */ /* 0x000fe20000000000 */
[C---:B------:R-:W-:Y:S02]  /*24e0*/  DSETP.GE.AND P0, PT, |R34|.reuse, 2.14748364800000000000e+09, PT ;  /* 0x41e000002200742a */ /* 0x040fe40003f06200 */
[----:B--2---:R-:W-:Y:S01]  /*24f0*/  DMUL R8, R34, UR4 ;  /* 0x0000000422087c28 */ /* 0x004fe20008000000 */
        /* <DEDUP_REMOVED lines=19> */
.L_x_385:
[----:B------:R-:W-:Y:S01]  /*2630*/  VIADD R25, R8, 0x1 ;  /* 0x0000000108197836 */ /* 0x000fe20000000000 */
[----:B------:R-:W-:Y:S06]  /*2640*/  BRA `(.L_x_386) ;  /* 0x0000000000087947 */ /* 0x000fec0003800000 */
.L_x_384:
[----:B------:R-:W-:Y:S01]  /*2650*/  DMUL R32, RZ, R34 ;  /* 0x00000022ff207228 */ /* 0x000fe20000000000 */
[----:B------:R-:W-:-:S10]  /*2660*/  IMAD.MOV.U32 R25, RZ, RZ, 0x1 ;  /* 0x00000001ff197424 */ /* 0x000fd400078e00ff */
.L_x_386:
[----:B------:R-:W-:-:S05]  /*2670*/  IMAD.SHL.U32 R8, R25, 0x40, RZ ;  /* 0x0000004019087824 */ /* 0x000fca00078e00ff */
[----:B------:R-:W-:-:S04]  /*2680*/  LOP3.LUT R8, R8, 0x40, RZ, 0xc0, !PT ;  /* 0x0000004008087812 */ /* 0x000fc800078ec0ff */
[----:B0-----:R-:W-:-:S05]  /*2690*/  IADD3 R36, P0, PT, R8, UR10, RZ ;  /* 0x0000000a08247c10 */ /* 0x001fca000ff1e0ff */
[----:B------:R-:W-:-:S05]  /*26a0*/  IMAD.X R37, RZ, RZ, UR11, P0 ;  /* 0x0000000bff257e24 */ /* 0x000fca00080e06ff */
[----:B--2---:R-:W2:Y:S04]  /*26b0*/  LDG.E.128.CONSTANT R8, desc[UR6][R36.64] ;  /* 0x0000000624087981 */ /* 0x004ea8000c1e9d00 */
        /* <DEDUP_REMOVED lines=49> */
.L_x_387:
[----:B------:R-:W-:Y:S01]  /*29d0*/  DMUL R30, RZ, R34 ;  /* 0x00000022ff1e7228 */ /* 0x000fe20000000000 */
[----:B------:R-:W-:-:S10]  /*29e0*/  IMAD.MOV.U32 R25, RZ, RZ, RZ ;  /* 0x000000ffff197224 */ /* 0x000fd400078e00ff */
.L_x_388:
        /* <DEDUP_REMOVED lines=13> */
[----:B------:R-:W-:Y:S01]  /*2ac0*/  ISETP.GT.U32.AND P1, PT, R20, R23, PT ;  /* 0x000000171400720c */ /* 0x000fe20003f24070 */
[----:B------:R-:W-:-:S04]  /*2ad0*/  IMAD R28, R22, -0x10, R7 ;  /* 0xfffffff0161c7824 */ /* 0x000fc800078e0207 */
[----:B------:R-:W-:Y:S01]  /*2ae0*/  IMAD R28, R28, 0x10, R3 ;  /* 0x000000101c1c7824 */ /* 0x000fe200078e0203 */
[----:B--2---:R-:W-:-:S07]  /*2af0*/  DFMA R12, R34, R16, R12 ;  /* 0x00000010220c722b */ /* 0x004fce000000000c */
[----:B------:R-:W2:Y:S01]  /*2b00*/  @!P1 LDL.128 R16, [R28] ;  /* 0x000000001c109983 */ /* 0x000ea20000100c00 */
[----:B------:R-:W-:-:S03]  /*2b10*/  DFMA R36, R34, R12, R14 ;  /* 0x0000000c2224722b */ /* 0x000fc6000000000e */
[----:B------:R-:W4:Y:S05]  /*2b20*/  LDG.E.128.CONSTANT R12, desc[UR6][R38.64+0x20] ;  /* 0x00002006260c7981 */ /* 0x000f2a000c1e9d00 */
[----:B---3--:R-:W-:Y:S01]  /*2b30*/  DFMA R36, R34, R36, R8 ;  /* 0x000000242224722b */ /* 0x008fe20000000008 */
[----:B------:R-:W-:-:S04]  /*2b40*/  IMAD R8, R21, 0x10, R20 ;  /* 0x0000001015087824 */ /* 0x000fc800078e0214 */
[----:B------:R-:W-:-:S05]  /*2b50*/  IMAD R8, R8, 0x10, R3 ;  /* 0x0000001008087824 */ /* 0x000fca00078e0203 */
[----:B------:R-:W3:Y:S01]  /*2b60*/  @!P1 LDL.128 R20, [R8] ;  /* 0x0000000008149983 */ /* 0x000ee20000100c00 */
[----:B------:R-:W-:Y:S01]  /*2b70*/  DFMA R10, R34, R36, R10 ;  /* 0x00000024220a722b */ /* 0x000fe2000000000a */
[----:B------:R-:W-:-:S07]  /*2b80*/  IMAD R24, R24, -0x10, R7 ;  /* 0xfffffff018187824 */ /* 0x000fce00078e0207 */
[----:B----4-:R-:W-:-:S08]  /*2b90*/  DFMA R10, R34, R10, R12 ;  /* 0x0000000a220a722b */ /* 0x010fd0000000000c */
[----:B------:R-:W-:-:S08]  /*2ba0*/  DFMA R10, R34, R10, R14 ;  /* 0x0000000a220a722b */ /* 0x000fd0000000000e */
[----:B------:R-:W-:Y:S02]  /*2bb0*/  DFMA R30, R10, R30, R30 ;  /* 0x0000001e0a1e722b */ /* 0x000fe4000000001e */
[----:B------:R-:W-:-:S10]  /*2bc0*/  DFMA R10, R34, R10, 1 ;  /* 0x3ff00000220a742b */ /* 0x000fd4000000000a */
[----:B------:R-:W-:Y:S02]  /*2bd0*/  FSEL R10, R10, R30, !P0 ;  /* 0x0000001e0a0a7208 */ /* 0x000fe40004000000 */
[----:B------:R-:W-:-:S06]  /*2be0*/  FSEL R11, R11, R31, !P0 ;  /* 0x0000001f0b0b7208 */ /* 0x000fcc0004000000 */
[----:B------:R-:W-:Y:S01]  /*2bf0*/  DADD R12, RZ, -R10 ;  /* 0x00000000ff0c7229 */ /* 0x000fe2000000080a */
[----:B------:R-:W-:-:S09]  /*2c00*/  LOP3.LUT P0, RZ, R25, 0x2, RZ, 0xc0, !PT ;  /* 0x0000000219ff7812 */ /* 0x000fd2000780c0ff */
[----:B------:R-:W-:Y:S02]  /*2c10*/  FSEL R30, R10, R12, !P0 ;  /* 0x0000000c0a1e7208 */ /* 0x000fe40004000000 */
[----:B------:R-:W-:-:S06]  /*2c20*/  FSEL R31, R11, R13, !P0 ;  /* 0x0000000d0b1f7208 */ /* 0x000fcc0004000000 */
[C---:B--2---:R-:W-:Y:S02]  /*2c30*/  @!P1 DMUL R12, R30.reuse, R18 ;  /* 0x000000121e0c9228 */ /* 0x044fe40000000000 */
[----:B------:R-:W-:-:S06]  /*2c40*/  @!P1 DMUL R10, R30, R16 ;  /* 0x000000101e0a9228 */ /* 0x000fcc0000000000 */
[C---:B------:R-:W-:Y:S02]  /*2c50*/  @!P1 DFMA R12, R32.reuse, R16, -R12 ;  /* 0x00000010200c922b */ /* 0x040fe4000000080c */
[----:B------:R-:W-:Y:S01]  /*2c60*/  @!P1 DFMA R10, R32, R18, R10 ;  /* 0x00000012200a922b */ /* 0x000fe2000000000a */
[----:B------:R-:W-:-:S05]  /*2c70*/  IMAD R17, R24, 0x10, R3 ;  /* 0x0000001018117824 */ /* 0x000fca00078e0203 */
[----:B---3--:R-:W-:Y:S02]  /*2c80*/  @!P1 DADD R20, R12, R20 ;  /* 0x000000000c149229 */ /* 0x008fe40000000014 */
[----:B------:R-:W-:-:S07]  /*2c90*/  @!P1 DADD R22, R10, R22 ;  /* 0x000000000a169229 */ /* 0x000fce0000000016 */
[----:B------:R2:W-:Y:S04]  /*2ca0*/  @!P1 STL.128 [R17], R20 ;  /* 0x0000001411009387 */ /* 0x0005e80000100c00 */
[----:B------:R-:W3:Y:S04]  /*2cb0*/  @P1 LDL.128 R8, [R8] ;  /* 0x0000000008081983 */ /* 0x000ee80000100c00 */
[----:B------:R-:W4:Y:S01]  /*2cc0*/  @P1 LDL.128 R12, [R28] ;  /* 0x000000001c0c1983 */ /* 0x000f220000100c00 */
[----:B------:R-:W-:-:S05]  /*2cd0*/  VIADD R7, R7, 0x1 ;  /* 0x0000000107077836 */ /* 0x000fca0000000000 */
[----:B------:R-:W-:Y:S01]  /*2ce0*/  ISETP.NE.AND P0, PT, R7, 0x20, PT ;  /* 0x000000200700780c */ /* 0x000fe20003f05270 */
[----:B------:R-:W-:Y:S01]  /*2cf0*/  DADD R26, R26, 1 ;  /* 0x3ff000001a1a7429 */ /* 0x000fe20000000000 */
[----:B------:R-:W-:Y:S02]  /*2d00*/  VIADD R5, R5, 0x4 ;  /* 0x0000000405057836 */ /* 0x000fe40000000000 */
[----:B------:R-:W-:Y:S01]  /*2d10*/  VIADD R6, R6, 0x4 ;  /* 0x0000000406067836 */ /* 0x000fe20000000000 */
        /* <DEDUP_REMOVED lines=8> */
[----:B------:R-:W0:Y:S01]  /*2da0*/  LDCU UR4, c[0x0][0x388] ;  /* 0x00007100ff0477ac */ /* 0x000e220008000800 */
[----:B--2---:R1:W2:Y:S01]  /*2db0*/  I2F.F64.U32 R22, R0 ;  /* 0x0000000000167312 */ /* 0x0042a20000201800 */
[----:B------:R-:W-:Y:S01]  /*2dc0*/  IMAD.MOV.U32 R5, RZ, RZ, RZ ;  /* 0x000000ffff057224 */ /* 0x000fe200078e00ff */
[----:B------:R-:W-:Y:S01]  /*2dd0*/  CS2R R6, SRZ ;  /* 0x0000000000067805 */ /* 0x000fe2000001ff00 */
[----:B------:R-:W3:Y:S05]  /*2de0*/  LDCU.64 UR10, c[0x4][0xe8] ;  /* 0x01001d00ff0a77ac */ /* 0x000eea0008000a00 */
[----:B0-----:R-:W0:Y:S01]  /*2df0*/  I2F.F64 R20, UR4 ;  /* 0x0000000400147d12 */ /* 0x001e220008201c00 */
[----:B-12---:R-:W-:-:S05]  /*2e00*/  UMOV UR4, URZ ;  /* 0x000000ff00047c82 */ /* 0x006fca0008000000 */
.L_x_394:
[----:B01----:R-:W0:Y:S01]  /*2e10*/  MUFU.RCP64H R9, R21 ;  /* 0x0000001500097308 */ /* 0x003e220000001800 */
[----:B------:R-:W-:Y:S01]  /*2e20*/  IMAD.MOV.U32 R8, RZ, RZ, 0x1 ;  /* 0x00000001ff087424 */ /* 0x000fe200078e00ff */
[----:B------:R-:W-:Y:S01]  /*2e30*/  UMOV UR8, 0x54442d18 ;  /* 0x54442d1800087882 */ /* 0x000fe20000000000 */
[----:B------:R-:W-:-:S04]  /*2e40*/  UMOV UR9, 0x401921fb ;  /* 0x401921fb00097882 */ /* 0x000fc80000000000 */
[----:B0-----:R-:W-:-:S08]  /*2e50*/  DFMA R10, -R20, R8, 1 ;  /* 0x3ff00000140a742b */ /* 0x001fd00000000108 */
[----:B------:R-:W-:-:S08]  /*2e60*/  DFMA R10, R10, R10, R10 ;  /* 0x0000000a0a0a722b */ /* 0x000fd0000000000a */
[----:B------:R-:W-:Y:S02]  /*2e70*/  DFMA R8, R8, R10, R8 ;  /* 0x0000000a0808722b */ /* 0x000fe40000000008 */
[----:B------:R-:W-:-:S06]  /*2e80*/  DMUL R10, R6, -UR8 ;  /* 0x80000008060a7c28 */ /* 0x000fcc0008000000 */
[----:B------:R-:W-:Y:S02]  /*2e90*/  DFMA R12, -R20, R8, 1 ;  /* 0x3ff00000140c742b */ /* 0x000fe40000000108 */
[----:B------:R-:W-:-:S06]  /*2ea0*/  DMUL R10, R22, R10 ;  /* 0x0000000a160a7228 */ /* 0x000fcc0000000000 */
[----:B------:R-:W-:-:S04]  /*2eb0*/  DFMA R12, R8, R12, R8 ;  /* 0x0000000c080c722b */ /* 0x000fc80000000008 */
[----:B------:R-:W-:-:S04]  /*2ec0*/  FSETP.GEU.AND P1, PT, |R11|, 6.5827683646048100446e-37, PT ;  /* 0x036000000b00780b */ /* 0x000fc80003f2e200 */
[----:B------:R-:W-:-:S08]  /*2ed0*/  DMUL R26, R10, R12 ;  /* 0x0000000c0a1a7228 */ /* 0x000fd00000000000 */
[----:B------:R-:W-:-:S08]  /*2ee0*/  DFMA R8, -R20, R26, R10 ;  /* 0x0000001a1408722b */ /* 0x000fd0000000010a */
[----:B------:R-:W-:-:S10]  /*2ef0*/  DFMA R26, R12, R8, R26 ;  /* 0x000000080c1a722b */ /* 0x000fd4000000001a */
[----:B------:R-:W-:-:S05]  /*2f00*/  FFMA R0, RZ, R21, R27 ;  /* 0x00000015ff007223 */ /* 0x000fca000000001b */
[----:B------:R-:W-:-:S13]  /*2f10*/  FSETP.GT.AND P0, PT, |R0|, 1.469367938527859385e-39, PT ;  /* 0x001000000000780b */ /* 0x000fda0003f04200 */
[----:B------:R-:W-:Y:S05]  /*2f20*/  @P0 BRA P1, `(.L_x_390) ;  /* 0x0000000000080947 */ /* 0x000fea0000800000 */
[----:B------:R-:W-:-:S07]  /*2f30*/  MOV R0, 0x2f50 ;  /* 0x00002f5000007802 */ /* 0x000fce0000000f00 */
[----:B---3--:R-:W-:Y:S05]  /*2f40*/  CALL.REL.NOINC `($__internal_1_$__cuda_sm20_div_rn_f64_full) ;  /* 0x0000000800007944 */ /* 0x008fea0003c00000 */
.L_x_390:
        /* <DEDUP_REMOVED lines=23> */
[----:B---3--:R-:W-:Y:S05]  /*30c0*/  CALL.REL.NOINC `($_Z6fft_16PN6thrust24THRUST_300001_SM_1000_NS7complexIdEEi$__internal_trig_reduction_slowpathd) ;  /* 0x0000000c001c7944 */ /* 0x008fea0003c00000 */
[----:B------:R-:W-:Y:S02]  /*30d0*/  IMAD.MOV.U32 R0, RZ, RZ, R11 ;  /* 0x000000ffff007224 */ /* 0x000fe400078e000b */
[----:B------:R-:W-:Y:S02]  /*30e0*/  IMAD.MOV.U32 R24, RZ, RZ, R16 ;  /* 0x000000ffff187224 */ /* 0x000fe400078e0010 */
[----:B------:R-:W-:-:S07]  /*30f0*/  IMAD.MOV.U32 R25, RZ, RZ, R17 ;  /* 0x000000ffff197224 */ /* 0x000fce00078e0011 */
.L_x_392:
[----:B------:R-:W-:-:S07]  /*3100*/  VIADD R0, R0, 0x1 ;  /* 0x0000000100007836 */ /* 0x000fce0000000000 */
.L_x_391:
[----:B------:R-:W-:-:S05]  /*3110*/  IMAD.SHL.U32 R8, R0, 0x40, RZ ;  /* 0x0000004000087824 */ /* 0x000fca00078e00ff */
[----:B------:R-:W-:-:S04]  /*3120*/  LOP3.LUT R8, R8, 0x40, RZ, 0xc0, !PT ;  /* 0x0000004008087812 */ /* 0x000fc800078ec0ff */
[----:B---3--:R-:W-:-:S05]  /*3130*/  IADD3 R32, P0, PT, R8, UR10, RZ ;  /* 0x0000000a08207c10 */ /* 0x008fca000ff1e0ff */
        /* <DEDUP_REMOVED lines=12> */
[----:B--2---:R-:W-:-:S04]  /*3200*/  DFMA R8, R30, R28, R8 ;  /* 0x0000001c1e08722b */ /* 0x004fc80000000008 */
[----:B------:R-:W-:-:S04]  /*3210*/  @!P1 DMUL R28, RZ, R26 ;  /* 0x0000001aff1c9228 */ /* 0x000fc80000000000 */
        /* <DEDUP_REMOVED lines=38> */
.L_x_393:
[----:B------:R-:W-:Y:S01]  /*3480*/  IMAD.SHL.U32 R8, R0, 0x40, RZ ;  /* 0x0000004000087824 */ /* 0x000fe200078e00ff */
[----:B------:R-:W2:Y:S04]  /*3490*/  LDL R32, [R4] ;  /* 0x0000000004207983 */ /* 0x000ea80000100800 */
[----:B------:R-:W-:-:S04]  /*34a0*/  LOP3.LUT R8, R8, 0x40, RZ, 0xc0, !PT ;  /* 0x0000004008087812 */ /* 0x000fc800078ec0ff */
[----:B------:R-:W-:-:S05]  /*34b0*/  IADD3 R34, P0, PT, R8, UR10, RZ ;  /* 0x0000000a08227c10 */ /* 0x000fca000ff1e0ff */
[----:B------:R-:W-:-:S05]  /*34c0*/  IMAD.X R35, RZ, RZ, UR11, P0 ;  /* 0x0000000bff237e24 */ /* 0x000fca00080e06ff */
[----:B------:R-:W3:Y:S04]  /*34d0*/  LDG.E.128.CONSTANT R16, desc[UR6][R34.64] ;  /* 0x0000000622107981 */ /* 0x000ee8000c1e9d00 */
[----:B------:R-:W4:Y:S04]  /*34e0*/  LDG.E.128.CONSTANT R12, desc[UR6][R34.64+0x10] ;  /* 0x00001006220c7981 */ /* 0x000f28000c1e9d00 */
[----:B------:R-:W5:Y:S01]  /*34f0*/  LDG.E.128.CONSTANT R8, desc[UR6][R34.64+0x20] ;  /* 0x0000200622087981 */ /* 0x000f62000c1e9d00 */
[----:B------:R-:W-:-:S04]  /*3500*/  LOP3.LUT R26, R0, 0x1, RZ, 0xc0, !PT ;  /* 0x00000001001a7812 */ /* 0x000fc800078ec0ff */
[----:B------:R-:W-:Y:S01]  /*3510*/  ISETP.NE.U32.AND P0, PT, R26, 0x1, PT ;  /* 0x000000011a00780c */ /* 0x000fe20003f05070 */
[----:B------:R-:W-:Y:S02]  /*3520*/  IMAD.MOV.U32 R26, RZ, RZ, 0x3da8ff83 ;  /* 0x3da8ff83ff1a7424 */ /* 0x000fe400078e00ff */
[----:B------:R-:W-:-:S03]  /*3530*/  IMAD.MOV.U32 R30, RZ, RZ, 0x20fd8164 ;  /* 0x20fd8164ff1e7424 */ /* 0x000fc600078e00ff */
[----:B------:R-:W-:Y:S01]  /*3540*/  FSEL R31, -R26, 0.11223486810922622681, !P0 ;  /* 0x3de5db651a1f7808 */ /* 0x000fe20004000100 */
[----:B------:R-:W-:Y:S01]  /*3550*/  DMUL R26, R28, R28 ;  /* 0x0000001c1c1a7228 */ /* 0x000fe20000000000 */
[----:B------:R-:W-:Y:S02]  /*3560*/  FSEL R30, R30, -8.06006814911005101289e+34, !P0 ;  /* 0xf9785eba1e1e7808 */ /* 0x000fe40004000000 */
[----:B--2---:R-:W-:-:S05]  /*3570*/  LEA R32, R32, UR4, 0x4 ;  /* 0x0000000420207c11 */ /* 0x004fca000f8e20ff */
[----:B---3--:R-:W-:Y:S01]  /*3580*/  DFMA R30, R26, R30, R16 ;  /* 0x0000001e1a1e722b */ /* 0x008fe20000000010 */
[----:B------:R-:W-:-:S07]  /*3590*/  IMAD R16, R32, 0x10, R3 ;  /* 0x0000001020107824 */ /* 0x000fce00078e0203 */
[C---:B------:R-:W-:Y:S01]  /*35a0*/  DFMA R30, R26.reuse, R30, R18 ;  /* 0x0000001e1a1e722b */ /* 0x040fe20000000012 */
[----:B------:R-:W2:Y:S07]  /*35b0*/  LDL.128 R16, [R16] ;  /* 0x0000000010107983 */ /* 0x000eae0000100c00 */
[----:B----4-:R-:W-:-:S08]  /*35c0*/  DFMA R12, R26, R30, R12 ;  /* 0x0000001e1a0c722b */ /* 0x010fd0000000000c */
[----:B------:R-:W-:-:S08]  /*35d0*/  DFMA R12, R26, R12, R14 ;  /* 0x0000000c1a0c722b */ /* 0x000fd0000000000e */
[----:B-----5:R-:W-:-:S08]  /*35e0*/  DFMA R8, R26, R12, R8 ;  /* 0x0000000c1a08722b */ /* 0x020fd00000000008 */
        /* <DEDUP_REMOVED lines=8> */
[----:B------:R-:W-:Y:S01]  /*3670*/  FSEL R9, R11, R9, !P0 ;  /* 0x000000090b097208 */ /* 0x000fe20004000000 */
[----:B------:R-:W-:-:S04]  /*3680*/  UIADD3 UR4, UPT, UPT, UR4, 0x1, URZ ;  /* 0x0000000104047890 */ /* 0x000fc8000fffe0ff */
[----:B------:R-:W-:Y:S01]  /*3690*/  UISETP.NE.AND UP0, UPT, UR4, 0x10, UPT ;  /* 0x000000100400788c */ /* 0x000fe2000bf05270 */
[----:B------:R-:W-:Y:S01]  /*36a0*/  DADD R6, R6, 1 ;  /* 0x3ff0000006067429 */ /* 0x000fe20000000000 */
[----:B------:R-:W-:Y:S01]  /*36b0*/  VIADD R4, R4, 0x4 ;  /* 0x0000000404047836 */ /* 0x000fe20000000000 */
[C---:B--2---:R-:W-:Y:S02]  /*36c0*/  DMUL R10, R8.reuse, R18 ;  /* 0x00000012080a7228 */ /* 0x044fe40000000000 */
[----:B------:R-:W-:-:S06]  /*36d0*/  DMUL R8, R8, R16 ;  /* 0x0000001008087228 */ /* 0x000fcc0000000000 */
[C---:B------:R-:W-:Y:S02]  /*36e0*/  DFMA R16, R24.reuse, R16, -R10 ;  /* 0x000000101810722b */ /* 0x040fe4000000080a */
[----:B------:R-:W-:Y:S01]  /*36f0*/  DFMA R18, R24, R18, R8 ;  /* 0x000000121812722b */ /* 0x000fe20000000008 */
[----:B------:R-:W-:-:S06]  /*3700*/  IMAD.WIDE R8, R5, 0x10, R40 ;  /* 0x0000001005087825 */ /* 0x000fcc00078e0228 */
[----:B------:R1:W-:Y:S01]  /*3710*/  STG.E.128 desc[UR6][R8.64], R16 ;  /* 0x0000001008007986 */ /* 0x0003e2000c101d06 */
[----:B------:R-:W-:Y:S01]  /*3720*/  IMAD.IADD R5, R2, 0x1, R5 ;  /* 0x0000000102057824 */ /* 0x000fe200078e0205 */
[----:B------:R-:W-:Y:S06]  /*3730*/  BRA.U UP0, `(.L_x_394) ;  /* 0xfffffff500b47547 */ /* 0x000fec000b83ffff */
[----:B------:R-:W-:Y:S05]  /*3740*/  EXIT ;  /* 0x000000000000794d */ /* 0x000fea0003800000 */
        .weak           $__internal_1_$__cuda_sm20_div_rn_f64_full
        .type           $__internal_1_$__cuda_sm20_div_rn_f64_full,@function
        .size           $__internal_1_$__cuda_sm20_div_rn_f64_full,($_Z6fft_16PN6thrust24THRUST_300001_SM_1000_NS7complexIdEEi$__internal_trig_reduction_slowpathd - $__internal_1_$__cuda_sm20_div_rn_f64_full)
$__internal_1_$__cuda_sm20_div_rn_f64_full:
[C---:B------:R-:W-:Y:S01]  /*3750*/  FSETP.GEU.AND P0, PT, |R21|.reuse, 1.469367938527859385e-39, PT ;  /* 0x001000001500780b */ /* 0x040fe20003f0e200 */
[--C-:B------:R-:W-:Y:S01]  /*3760*/  IMAD.MOV.U32 R12, RZ, RZ, R20.reuse ;  /* 0x000000ffff0c7224 */ /* 0x100fe200078e0014 */
[C---:B------:R-:W-:Y:S01]  /*3770*/  LOP3.LUT R8, R21.reuse, 0x800fffff, RZ, 0xc0, !PT ;  /* 0x800fffff15087812 */ /* 0x040fe200078ec0ff */
[----:B------:R-:W-:Y:S01]  /*3780*/  IMAD.MOV.U32 R13, RZ, RZ, R21 ;  /* 0x000000ffff0d7224 */ /* 0x000fe200078e0015 */
[----:B------:R-:W-:Y:S01]  /*3790*/  LOP3.LUT R25, R21, 0x7ff00000, RZ, 0xc0, !PT ;  /* 0x7ff0000015197812 */ /* 0x000fe200078ec0ff */
[----:B------:R-:W-:Y:S01]  /*37a0*/  IMAD.MOV.U32 R16, RZ, RZ, 0x1 ;  /* 0x00000001ff107424 */ /* 0x000fe200078e00ff */
[----:B------:R-:W-:Y:S01]  /*37b0*/  LOP3.LUT R9, R8, 0x3ff00000, RZ, 0xfc, !PT ;  /* 0x3ff0000008097812 */ /* 0x000fe200078efcff */
[----:B------:R-:W-:Y:S01]  /*37c0*/  IMAD.MOV.U32 R8, RZ, RZ, R20 ;  /* 0x000000ffff087224 */ /* 0x000fe200078e0014 */
[----:B------:R-:W-:Y:S01]  /*37d0*/  LOP3.LUT R26, R11, 0x7ff00000, RZ, 0xc0, !PT ;  /* 0x7ff000000b1a7812 */ /* 0x000fe200078ec0ff */
[----:B------:R-:W-:-:S03]  /*37e0*/  IMAD.MOV.U32 R27, RZ, RZ, 0x1ca00000 ;  /* 0x1ca00000ff1b7424 */ /* 0x000fc600078e00ff */
        /* <DEDUP_REMOVED lines=22> */
.L_x_395:
[----:B------:R-:W-:Y:S01]  /*3950*/  IMAD.MOV.U32 R29, RZ, RZ, R25 ;  /* 0x000000ffff1d7224 */ /* 0x000fe200078e0019 */
[----:B------:R-:W-:Y:S01]  /*3960*/  @!P0 LOP3.LUT R29, R9, 0x7ff00000, RZ, 0xc0, !PT ;  /* 0x7ff00000091d8812 */ /* 0x000fe200078ec0ff */
[----:B------:R-:W-:Y:S01]  /*3970*/  VIADD R30, R28, 0xffffffff ;  /* 0xffffffff1c1e7836 */ /* 0x000fe20000000000 */
[----:B------:R-:W-:-:S04]  /*3980*/  DMUL R18, R16, R14 ;  /* 0x0000000e10127228 */ /* 0x000fc80000000000 */
[----:B------:R-:W-:Y:S01]  /*3990*/  ISETP.GT.U32.AND P0, PT, R30, 0x7feffffe, PT ;  /* 0x7feffffe1e00780c */ /* 0x000fe20003f04070 */
[----:B------:R-:W-:-:S03]  /*39a0*/  VIADD R30, R29, 0xffffffff ;  /* 0xffffffff1d1e7836 */ /* 0x000fc60000000000 */
[----:B------:R-:W-:Y:S02]  /*39b0*/  DFMA R24, R18, -R8, R14 ;  /* 0x800000081218722b */ /* 0x000fe4000000000e */
[----:B------:R-:W-:-:S06]  /*39c0*/  ISETP.GT.U32.OR P0, PT, R30, 0x7feffffe, P0 ;  /* 0x7feffffe1e00780c */ /* 0x000fcc0000704470 */
[----:B------:R-:W-:-:S07]  /*39d0*/  DFMA R24, R16, R24, R18 ;  /* 0x000000181018722b */ /* 0x000fce0000000012 */
[----:B------:R-:W-:Y:S05]  /*39e0*/  @P0 BRA `(.L_x_396) ;  /* 0x00000000006c0947 */ /* 0x000fea0003800000 */
[----:B------:R-:W-:-:S04]  /*39f0*/  LOP3.LUT R11, R13, 0x7ff00000, RZ, 0xc0, !PT ;  /* 0x7ff000000d0b7812 */ /* 0x000fc800078ec0ff */
[CC--:B------:R-:W-:Y:S02]  /*3a00*/  VIADDMNMX R10, R26.reuse, -R11.reuse, 0xb9600000, !PT ;  /* 0xb96000001a0a7446 */ /* 0x0c0fe4000780090b */
[----:B------:R-:W-:Y:S02]  /*3a10*/  ISETP.GE.U32.AND P0, PT, R26, R11, PT ;  /* 0x0000000b1a00720c */ /* 0x000fe40003f06070 */
[----:B------:R-:W-:Y:S02]  /*3a20*/  VIMNMX R10, PT, PT, R10, 0x46a00000, PT ;  /* 0x46a000000a0a7848 */ /* 0x000fe40003fe0100 */
[----:B------:R-:W-:-:S05]  /*3a30*/  SEL R27, R27, 0x63400000, !P0 ;  /* 0x634000001b1b7807 */ /* 0x000fca0004000000 */
[----:B------:R-:W-:Y:S02]  /*3a40*/  IMAD.IADD R18, R10, 0x1, -R27 ;  /* 0x000000010a127824 */ /* 0x000fe400078e0a1b */
[----:B------:R-:W-:Y:S02]  /*3a50*/  IMAD.MOV.U32 R10, RZ, RZ, RZ ;  /* 0x000000ffff0a7224 */ /* 0x000fe400078e00ff */
        /* <DEDUP_REMOVED lines=10> */
[----:B------:R-:W-:Y:S01]  /*3b00*/  IMAD.MOV R9, RZ, RZ, -R18 ;  /* 0x000000ffff097224 */ /* 0x000fe200078e0a12 */
[----:B------:R-:W-:Y:S01]  /*3b10*/  DMUL.RP R10, R24, R10 ;  /* 0x0000000a180a7228 */ /* 0x000fe20000008000 */
[----:B------:R-:W-:-:S06]  /*3b20*/  IMAD.MOV.U32 R8, RZ, RZ, RZ ;  /* 0x000000ffff087224 */ /* 0x000fcc00078e00ff */
[----:B------:R-:W-:-:S03]  /*3b30*/  DFMA R8, R16, -R8, R24 ;  /* 0x800000081008722b */ /* 0x000fc60000000018 */
[----:B------:R-:W-:-:S03]  /*3b40*/  LOP3.LUT R13, R11, R13, RZ, 0x3c, !PT ;  /* 0x0000000d0b0d7212 */ /* 0x000fc600078e3cff */
[----:B------:R-:W-:-:S04]  /*3b50*/  IADD3 R8, PT, PT, -R18, -0x43300000, RZ ;  /* 0xbcd0000012087810 */ /* 0x000fc80007ffe1ff */
[----:B------:R-:W-:-:S04]  /*3b60*/  FSETP.NEU.AND P0, PT, |R9|, R8, PT ;  /* 0x000000080900720b */ /* 0x000fc80003f0d200 */
[----:B------:R-:W-:Y:S02]  /*3b70*/  FSEL R16, R10, R16, !P0 ;  /* 0x000000100a107208 */ /* 0x000fe40004000000 */
[----:B------:R-:W-:Y:S01]  /*3b80*/  FSEL R17, R13, R17, !P0 ;  /* 0x000000110d117208 */ /* 0x000fe20004000000 */
[----:B------:R-:W-:Y:S06]  /*3b90*/  BRA `(.L_x_397) ;  /* 0x0000000000547947 */ /* 0x000fec0003800000 */
.L_x_396:
        /* <DEDUP_REMOVED lines=16> */
.L_x_399:
[----:B------:R-:W-:Y:S01]  /*3ca0*/  LOP3.LUT R17, R13, 0x80000, RZ, 0xfc, !PT ;  /* 0x000800000d117812 */ /* 0x000fe200078efcff */
[----:B------:R-:W-:Y:S01]  /*3cb0*/  IMAD.MOV.U32 R16, RZ, RZ, R12 ;  /* 0x000000ffff107224 */ /* 0x000fe200078e000c */
[----:B------:R-:W-:Y:S06]  /*3cc0*/  BRA `(.L_x_397) ;  /* 0x0000000000087947 */ /* 0x000fec0003800000 */
.L_x_398:
[----:B------:R-:W-:Y:S01]  /*3cd0*/  LOP3.LUT R17, R11, 0x80000, RZ, 0xfc, !PT ;  /* 0x000800000b117812 */ /* 0x000fe200078efcff */
[----:B------:R-:W-:-:S07]  /*3ce0*/  IMAD.MOV.U32 R16, RZ, RZ, R10 ;  /* 0x000000ffff107224 */ /* 0x000fce00078e000a */
.L_x_397:
[----:B------:R-:W-:Y:S02]  /*3cf0*/  IMAD.MOV.U32 R8, RZ, RZ, R0 ;  /* 0x000000ffff087224 */ /* 0x000fe400078e0000 */
[----:B------:R-:W-:Y:S02]  /*3d00*/  IMAD.MOV.U32 R9, RZ, RZ, 0x0 ;  /* 0x00000000ff097424 */ /* 0x000fe400078e00ff */
[----:B------:R-:W-:Y:S02]  /*3d10*/  IMAD.MOV.U32 R26, RZ, RZ, R16 ;  /* 0x000000ffff1a7224 */ /* 0x000fe400078e0010 */
[----:B------:R-:W-:Y:S01]  /*3d20*/  IMAD.MOV.U32 R27, RZ, RZ, R17 ;  /* 0x000000ffff1b7224 */ /* 0x000fe200078e0011 */
[----:B------:R-:W-:Y:S06]  /*3d30*/  RET.REL.NODEC R8 `(_Z6fft_16PN6thrust24THRUST_300001_SM_1000_NS7complexIdEEi) ;  /* 0xffffffc008b07950 */ /* 0x000fec0003c3ffff */
        .type           $_Z6fft_16PN6thrust24THRUST_300001_SM_1000_NS7complexIdEEi$__internal_trig_reduction_slowpathd,@function
        .size           $_Z6fft_16PN6thrust24THRUST_300001_SM_1000_NS7complexIdEEi$__internal_trig_reduction_slowpathd,(.L_x_409 - $_Z6fft_16PN6thrust24THRUST_300001_SM_1000_NS7complexIdEEi$__internal_trig_reduction_slowpathd)
$_Z6fft_16PN6thrust24THRUST_300001_SM_1000_NS7complexIdEEi$__internal_trig_reduction_slowpathd:
[----:B------:R-:W-:Y:S01]  /*3d40*/  SHF.R.U32.HI R17, RZ, 0x14, R13 ;  /* 0x00000014ff117819 */ /* 0x000fe2000001160d */
[----:B------:R-:W-:-:S03]  /*3d50*/  IMAD.MOV.U32 R11, RZ, RZ, RZ ;  /* 0x000000ffff0b7224 */ /* 0x000fc600078e00ff */
[----:B------:R-:W-:-:S04]  /*3d60*/  LOP3.LUT R8, R17, 0x7ff, RZ, 0xc0, !PT ;  /* 0x000007ff11087812 */ /* 0x000fc800078ec0ff */
[----:B------:R-:W-:-:S13]  /*3d70*/  ISETP.NE.AND P0, PT, R8, 0x7ff, PT ;  /* 0x000007ff0800780c */ /* 0x000fda0003f05270 */
[----:B------:R-:W-:Y:S05]  /*3d80*/  @!P0 BRA `(.L_x_400) ;  /* 0x0000000800308947 */ /* 0x000fea0003800000 */
[----:B------:R-:W-:Y:S01]  /*3d90*/  VIADD R8, R8, 0xfffffc00 ;  /* 0xfffffc0008087836 */ /* 0x000fe20000000000 */
[----:B------:R-:W-:Y:S01]  /*3da0*/  CS2R R38, SRZ ;  /* 0x0000000000267805 */ /* 0x000fe2000001ff00 */
[----:B------:R-:W-:-:S03]  /*3db0*/  VIADD R31, R1, 0x280 ;  /* 0x00000280011f7836 */ /* 0x000fc60000000000 */
        /* <DEDUP_REMOVED lines=10> */
[----:B------:R-:W-:Y:S01]  /*3e60*/  IMAD.MOV.U32 R28, RZ, RZ, RZ ;  /* 0x000000ffff1c7224 */ /* 0x000fe200078e00ff */
[----:B------:R-:W-:Y:S02]  /*3e70*/  CS2R R38, SRZ ;  /* 0x0000000000267805 */ /* 0x000fe4000001ff00 */
[----:B------:R-:W-:Y:S01]  /*3e80*/  LOP3.LUT R11, R11, 0x80000000, RZ, 0xfc, !PT ;  /* 0x800000000b0b7812 */ /* 0x000fe200078efcff */
[----:B------:R-:W0:Y:S01]  /*3e90*/  LDCU.64 UR8, c[0x0][0x358] ;  /* 0x00006b00ff0877ac */ /* 0x000e220008000a00 */
[----:B------:R-:W-:-:S05]  /*3ea0*/  NOP ;  /* 0x0000000000007918 */ /* 0x000fca0000000000 */
.L_x_402:
[----:B------:R-:W1:Y:S02]  /*3eb0*/  LDC.64 R8, c[0x4][0xe0] ;  /* 0x01003800ff087b82 */ /* 0x000e640000000a00 */
[----:B-1----:R-:W-:-:S06]  /*3ec0*/  IMAD.WIDE R36, R18, 0x8, R8 ;  /* 0x0000000812247825 */ /* 0x002fcc00078e0208 */
[----:B0-----:R-:W2:Y:S01]  /*3ed0*/  LDG.E.64.CONSTANT R36, desc[UR8][R36.64] ;  /* 0x0000000824247981 */ /* 0x001ea2000c1e9b00 */
[----:B------:R-:W-:Y:S02]  /*3ee0*/  VIADD R29, R29, 0x1 ;  /* 0x000000011d1d7836 */ /* 0x000fe40000000000 */
[C---:B------:R-:W-:Y:S02]  /*3ef0*/  IMAD R30, R28.reuse, 0x8, R31 ;  /* 0x000000081c1e7824 */ /* 0x040fe400078e021f */
        /* <DEDUP_REMOVED lines=10> */
[C---:B------:R-:W-:Y:S02]  /*3fa0*/  IMAD.HI.U32 R9, R37.reuse, R11, RZ ;  /* 0x0000000b25097227 */ /* 0x040fe400078e00ff */
[----:B------:R0:W-:Y:S01]  /*3fb0*/  STL.64 [R30], R38 ;  /* 0x000000261e007387 */ /* 0x0001e20000100a00 */
[----:B------:R-:W-:Y:S01]  /*3fc0*/  IADD3.X R19, P0, PT, R10, R19, RZ, P0, !PT ;  /* 0x000000130a137210 */ /* 0x000fe2000071e4ff */
[----:B------:R-:W-:-:S04]  /*3fd0*/  IMAD R8, R37, R11, RZ ;  /* 0x0000000b25087224 */ /* 0x000fc800078e02ff */
[----:B------:R-:W-:Y:S01]  /*3fe0*/  IMAD.X R9, RZ, RZ, R9, P0 ;  /* 0x000000ffff097224 */ /* 0x000fe200000e0609 */
[----:B------:R-:W-:Y:S02]  /*3ff0*/  ISETP.NE.AND P0, PT, R29, -0xf, PT ;  /* 0xfffffff11d00780c */ /* 0x000fe40003f05270 */
[----:B------:R-:W-:-:S05]  /*4000*/  IADD3.X R8, P1, PT, R8, R19, RZ, P1, !PT ;  /* 0x0000001308087210 */ /* 0x000fca0000f3e4ff */
[----:B------:R-:W-:Y:S02]  /*4010*/  IMAD.X R9, RZ, RZ, R9, P1 ;  /* 0x000000ffff097224 */ /* 0x000fe400008e0609 */
[----:B0-----:R-:W-:Y:S02]  /*4020*/  IMAD.MOV.U32 R38, RZ, RZ, R8 ;  /* 0x000000ffff267224 */ /* 0x001fe400078e0008 */
[----:B------:R-:W-:Y:S02]  /*4030*/  IMAD.MOV.U32 R39, RZ, RZ, R9 ;  /* 0x000000ffff277224 */ /* 0x000fe400078e0009 */
[----:B------:R-:W-:Y:S05]  /*4040*/  @P0 BRA `(.L_x_402) ;  /* 0xfffffffc00980947 */ /* 0x000fea000383ffff */
[----:B------:R-:W-:-:S07]  /*4050*/  IMAD.MOV.U32 R18, RZ, RZ, R14 ;  /* 0x000000ffff127224 */ /* 0x000fce00078e000e */
.L_x_401:
[----:B------:R-:W-:Y:S01]  /*4060*/  LOP3.LUT P0, R17, R17, 0x3f, RZ, 0xc0, !PT ;  /* 0x0000003f11117812 */ /* 0x000fe2000780c0ff */
[----:B------:R-:W-:-:S04]  /*4070*/  IMAD.IADD R18, R15, 0x1, R18 ;  /* 0x000000010f127824 */ /* 0x000fc800078e0212 */
[----:B------:R-:W-:-:S05]  /*4080*/  IMAD.U32 R31, R18, 0x8, R31 ;  /* 0x00000008121f7824 */ /* 0x000fca00078e001f */
[----:B------:R0:W-:Y:S04]  /*4090*/  STL.64 [R31+-0x78], R38 ;  /* 0xffff88261f007387 */ /* 0x0001e80000100a00 */
[----:B------:R-:W2:Y:S04]  /*40a0*/  @P0 LDL.64 R14, [R1+0x288] ;  /* 0x00028800010e0983 */ /* 0x000ea80000100a00 */
[----:B------:R-:W3:Y:S04]  /*40b0*/  LDL.64 R8, [R1+0x290] ;  /* 0x0002900001087983 */ /* 0x000ee80000100a00 */
[----:B------:R-:W4:Y:S01]  /*40c0*/  LDL.64 R10, [R1+0x298] ;  /* 0x00029800010a7983 */ /* 0x000f220000100a00 */
[----:B------:R-:W-:-:S02]  /*40d0*/  @P0 LOP3.LUT R28, R17, 0x3f, RZ, 0x3c, !PT ;  /* 0x0000003f111c0812 */ /* 0x000fc400078e3cff */
[--C-:B--2---:R-:W-:Y:S02]  /*40e0*/  @P0 SHF.R.U64 R29, R14, 0x1, R15.reuse ;  /* 0x000000010e1d0819 */ /* 0x104fe4000000120f */
[----:B------:R-:W-:Y:S02]  /*40f0*/  @P0 SHF.R.U32.HI R19, RZ, 0x1, R15 ;  /* 0x00000001ff130819 */ /* 0x000fe4000001160f */
[C---:B---3--:R-:W-:Y:S02]  /*4100*/  @P0 SHF.L.U32 R18, R8.reuse, R17, RZ ;  /* 0x0000001108120219 */ /* 0x048fe400000006ff */
[----:B------:R-:W-:Y:S02]  /*4110*/  @P0 SHF.R.U64 R29, R29, R28, R19 ;  /* 0x0000001c1d1d0219 */ /* 0x000fe40000001213 */
[--C-:B------:R-:W-:Y:S02]  /*4120*/  @P0 SHF.R.U32.HI R14, RZ, 0x1, R9.reuse ;  /* 0x00000001ff0e0819 */ /* 0x100fe40000011609 */
[----:B------:R-:W-:-:S02]  /*4130*/  @P0 SHF.R.U64 R15, R8, 0x1, R9 ;  /* 0x00000001080f0819 */ /* 0x000fc40000001209 */
[----:B------:R-:W-:Y:S02]  /*4140*/  @P0 SHF.L.U64.HI R16, R8, R17, R9 ;  /* 0x0000001108100219 */ /* 0x000fe40000010209 */
[-C--:B------:R-:W-:Y:S02]  /*4150*/  @P0 SHF.R.U32.HI R19, RZ, R28.reuse, R19 ;  /* 0x0000001cff130219 */ /* 0x080fe40000011613 */
[----:B------:R-:W-:Y:S02]  /*4160*/  @P0 LOP3.LUT R8, R18, R29, RZ, 0xfc, !PT ;  /* 0x0000001d12080212 */ /* 0x000fe400078efcff */
[----:B----4-:R-:W-:Y:S02]  /*4170*/  @P0 SHF.L.U32 R18, R10, R17, RZ ;  /* 0x000000110a120219 */ /* 0x010fe400000006ff */
[----:B------:R-:W-:Y:S02]  /*4180*/  @P0 SHF.R.U64 R15, R15, R28, R14 ;  /* 0x0000001c0f0f0219 */ /* 0x000fe4000000120e */
[----:B------:R-:W-:-:S02]  /*4190*/  @P0 LOP3.LUT R9, R16, R19, RZ, 0xfc, !PT ;  /* 0x0000001310090212 */ /* 0x000fc400078efcff */
[----:B------:R-:W-:Y:S02]  /*41a0*/  @P0 SHF.L.U64.HI R17, R10, R17, R11 ;  /* 0x000000110a110219 */ /* 0x000fe4000001020b */
[----:B------:R-:W-:Y:S01]  /*41b0*/  @P0 LOP3.LUT R10, R18, R15, RZ, 0xfc, !PT ;  /* 0x0000000f120a0212 */ /* 0x000fe200078efcff */
[C---:B------:R-:W-:Y:S01]  /*41c0*/  IMAD.SHL.U32 R15, R8.reuse, 0x4, RZ ;  /* 0x00000004080f7824 */ /* 0x040fe200078e00ff */
[----:B------:R-:W-:Y:S02]  /*41d0*/  @P0 SHF.R.U32.HI R14, RZ, R28, R14 ;  /* 0x0000001cff0e0219 */ /* 0x000fe4000001160e */
[----:B------:R-:W-:Y:S02]  /*41e0*/  SHF.L.U64.HI R8, R8, 0x2, R9 ;  /* 0x0000000208087819 */ /* 0x000fe40000010209 */
[----:B------:R-:W-:Y:S02]  /*41f0*/  @P0 LOP3.LUT R11, R17, R14, RZ, 0xfc, !PT ;  /* 0x0000000e110b0212 */ /* 0x000fe400078efcff */
[----:B------:R-:W-:-:S02]  /*4200*/  SHF.L.W.U32.HI R9, R9, 0x2, R10 ;  /* 0x0000000209097819 */ /* 0x000fc40000010e0a */
        /* <DEDUP_REMOVED lines=16> */
[----:B------:R-:W1:Y:S02]  /*4310*/  FLO.U32 R16, R19 ;  /* 0x0000001300107300 */ /* 0x000e6400000e0000 */
[C---:B-1----:R-:W-:Y:S02]  /*4320*/  IADD3 R18, PT, PT, -R16.reuse, 0x1f, RZ ;  /* 0x0000001f10127810 */ /* 0x042fe40007ffe1ff */
[----:B------:R-:W-:-:S03]  /*4330*/  IADD3 R16, PT, PT, -R16, 0x3f, RZ ;  /* 0x0000003f10107810 */ /* 0x000fc60007ffe1ff */
[----:B------:R-:W-:-:S05]  /*4340*/  @P1 IMAD.MOV R16, RZ, RZ, R18 ;  /* 0x000000ffff101224 */ /* 0x000fca00078e0212 */
[----:B------:R-:W-:-:S13]  /*4350*/  ISETP.NE.AND P1, PT, R16, RZ, PT ;  /* 0x000000ff1000720c */ /* 0x000fda0003f25270 */
[----:B0-----:R-:W-:Y:S05]  /*4360*/  @!P1 BRA `(.L_x_403) ;  /* 0x0000000000289947 */ /* 0x001fea0003800000 */
[C---:B------:R-:W-:Y:S02]  /*4370*/  LOP3.LUT R18, R16.reuse, 0x3f, RZ, 0xc0, !PT ;  /* 0x0000003f10127812 */ /* 0x040fe400078ec0ff */
[--C-:B------:R-:W-:Y:S02]  /*4380*/  SHF.R.U64 R15, R15, 0x1, R8.reuse ;  /* 0x000000010f0f7819 */ /* 0x100fe40000001208 */
[----:B------:R-:W-:Y:S02]  /*4390*/  SHF.R.U32.HI R8, RZ, 0x1, R8 ;  /* 0x00000001ff087819 */ /* 0x000fe40000011608 */
[----:B------:R-:W-:Y:S02]  /*43a0*/  LOP3.LUT R17, R16, 0x3f, RZ, 0xc, !PT ;  /* 0x0000003f10117812 */ /* 0x000fe400078e0cff */
[CC--:B------:R-:W-:Y:S02]  /*43b0*/  SHF.L.U64.HI R10, R9.reuse, R18.reuse, R10 ;  /* 0x00000012090a7219 */ /* 0x0c0fe4000001020a */
[----:B------:R-:W-:-:S02]  /*43c0*/  SHF.L.U32 R9, R9, R18, RZ ;  /* 0x0000001209097219 */ /* 0x000fc400000006ff */
[-CC-:B------:R-:W-:Y:S02]  /*43d0*/  SHF.R.U64 R18, R15, R17.reuse, R8.reuse ;  /* 0x000000110f127219 */ /* 0x180fe40000001208 */
[----:B------:R-:W-:Y:S02]  /*43e0*/  SHF.R.U32.HI R17, RZ, R17, R8 ;  /* 0x00000011ff117219 */ /* 0x000fe40000011608 */
[----:B------:R-:W-:Y:S02]  /*43f0*/  LOP3.LUT R9, R9, R18, RZ, 0xfc, !PT ;  /* 0x0000001209097212 */ /* 0x000fe400078efcff */
[----:B------:R-:W-:-:S07]  /*4400*/  LOP3.LUT R10, R10, R17, RZ, 0xfc, !PT ;  /* 0x000000110a0a7212 */ /* 0x000fce00078efcff */
.L_x_403:
        /* <DEDUP_REMOVED lines=8> */
[----:B------:R-:W-:-:S04]  /*4490*/  IMAD.WIDE.U32 R18, P2, R10, 0x2168c235, R18 ;  /* 0x2168c2350a127825 */ /* 0x000fc80007840012 */
[----:B------:R-:W-:Y:S01]  /*44a0*/  IMAD R10, R10, -0x36f0255e, RZ ;  /* 0xc90fdaa20a0a7824 */ /* 0x000fe200078e02ff */
[----:B------:R-:W-:Y:S01]  /*44b0*/  IADD3.X RZ, P1, PT, R18, R18, RZ, P1, !PT ;  /* 0x0000001212ff7210 */ /* 0x000fe20000f3e4ff */
[----:B------:R-:W-:-:S03]  /*44c0*/  IMAD.X R8, RZ, RZ, R8, P2 ;  /* 0x000000ffff087224 */ /* 0x000fc600010e0608 */
[----:B------:R-:W-:-:S04]  /*44d0*/  IADD3 R10, P2, PT, R10, R19, RZ ;  /* 0x000000130a0a7210 */ /* 0x000fc80007f5e0ff */
        /* <DEDUP_REMOVED lines=8> */
[----:B------:R-:W-:-:S05]  /*4560*/  IMAD.X R8, RZ, RZ, R8, P2 ;  /* 0x000000ffff087224 */ /* 0x000fca00010e0608 */
[----:B------:R-:W-:-:S04]  /*4570*/  SHF.R.U64 R9, R9, 0xa, R8 ;  /* 0x0000000a09097819 */ /* 0x000fc80000001208 */
[----:B------:R-:W-:Y:S02]  /*4580*/  IADD3 R15, P2, PT, R9, 0x1, RZ ;  /* 0x00000001090f7810 */ /* 0x000fe40007f5e0ff */
[----:B------:R-:W-:Y:S02]  /*4590*/  SEL R9, RZ, 0xffffffff, !P1 ;  /* 0xffffffffff097807 */ /* 0x000fe40004800000 */
[----:B------:R-:W-:Y:S02]  /*45a0*/  LEA.HI.X R8, R8, RZ, RZ, 0x16, P2 ;  /* 0x000000ff08087211 */ /* 0x000fe400010fb4ff */
[----:B------:R-:W-:Y:S01]  /*45b0*/  LOP3.LUT P1, R10, R13, 0x80000000, RZ, 0xc0, !PT ;  /* 0x800000000d0a7812 */ /* 0x000fe2000782c0ff */
[----:B------:R-:W-:Y:S01]  /*45c0*/  IMAD.IADD R9, R9, 0x1, -R16 ;  /* 0x0000000109097824 */ /* 0x000fe200078e0a10 */
[--C-:B------:R-:W-:Y:S02]  /*45d0*/  SHF.R.U64 R15, R15, 0x1, R8.reuse ;  /* 0x000000010f0f7819 */ /* 0x100fe40000001208 */
[----:B------:R-:W-:Y:S01]  /*45e0*/  SHF.R.U32.HI R8, RZ, 0x1, R8 ;  /* 0x00000001ff087819 */ /* 0x000fe20000011608 */
[----:B------:R-:W-:Y:S01]  /*45f0*/  IMAD.SHL.U32 R9, R9, 0x100000, RZ ;  /* 0x0010000009097824 */ /* 0x000fe200078e00ff */
[----:B------:R-:W-:-:S02]  /*4600*/  IADD3 R16, P2, P3, RZ, RZ, R15 ;  /* 0x000000ffff107210 */ /* 0x000fc40007b5e00f */
[----:B------:R-:W-:Y:S02]  /*4610*/  @!P0 LOP3.LUT R10, R10, 0x80000000, RZ, 0x3c, !PT ;  /* 0x800000000a0a8812 */ /* 0x000fe400078e3cff */
[----:B------:R-:W-:-:S03]  /*4620*/  IADD3.X R9, PT, PT, R9, 0x3fe00000, R8, P2, P3 ;  /* 0x3fe0000009097810 */ /* 0x000fc600017e6408 */
[----:B------:R-:W-:Y:S01]  /*4630*/  @P1 IMAD.MOV R11, RZ, RZ, -R11 ;  /* 0x000000ffff0b1224 */ /* 0x000fe200078e0a0b */
[----:B------:R-:W-:-:S07]  /*4640*/  LOP3.LUT R13, R9, R10, RZ, 0xfc, !PT ;  /* 0x0000000a090d7212 */ /* 0x000fce00078efcff */
.L_x_400:
[----:B------:R-:W-:Y:S02]  /*4650*/  IMAD.MOV.U32 R17, RZ, RZ, R13 ;  /* 0x000000ffff117224 */ /* 0x000fe400078e000d */
[----:B------:R-:W-:-:S04]  /*4660*/  IMAD.MOV.U32 R13, RZ, RZ, 0x0 ;  /* 0x00000000ff0d7424 */ /* 0x000fc800078e00ff */
[----:B------:R-:W-:Y:S05]  /*4670*/  RET.REL.NODEC R12 `(_Z6fft_16PN6thrust24THRUST_300001_SM_1000_NS7complexIdEEi) ;  /* 0xffffffb80c607950 */ /* 0x000fea0003c3ffff */
.L_x_404:
        /* <DEDUP_REMOVED lines=16> */
.L_x_409:


//--------------------- .nv.global.init           --------------------------
	.section	.nv.global.init,"aw",@progbits
	.align	16
.nv.global.init:
	.type		__cudart_sin_cos_coeffs,@object
	.size		__cudart_sin_cos_coeffs,(__cudart_i2opi_d - __cudart_sin_cos_coeffs)
__cudart_sin_cos_coeffs:
        /*0000*/ 	.byte	0x46, 0xd2, 0xb0, 0x2c, 0xf1, 0xe5, 0x5a, 0xbe, 0x92, 0xe3, 0xac, 0x69, 0xe3, 0x1d, 0xc7, 0x3e
        /*0010*/ 	.byte	0xa1, 0x62, 0xdb, 0x19, 0xa0, 0x01, 0x2a, 0xbf, 0x18, 0x08, 0x11, 0x11, 0x11, 0x11, 0x81, 0x3f
        /*0020*/ 	.byte	0x54, 0x55, 0x55, 0x55, 0x55, 0x55, 0xc5, 0xbf, 0x00, 0x00, 0x00, 0x00, 0x00, 0x00, 0x00, 0x00
        /*0030*/ 	.byte	0x00, 0x00, 0x00, 0x00, 0x00, 0x00, 0x00, 0x00, 0x64, 0x81, 0xfd, 0x20, 0x83, 0xff, 0xa8, 0xbd
        /*0040*/ 	.byte	0x28, 0x85, 0xef, 0xc1, 0xa7, 0xee, 0x21, 0x3e, 0xd9, 0xe6, 0x06, 0x8e, 0x4f, 0x7e, 0x92, 0xbe
        /*0050*/ 	.byte	0xe9, 0xbc, 0xdd, 0x19, 0xa0, 0x01, 0xfa, 0x3e, 0x47, 0x5d, 0xc1, 0x16, 0x6c, 0xc1, 0x56, 0xbf
        /*0060*/ 	.byte	0x51, 0x55, 0x55, 0x55, 0x55, 0x55, 0xa5, 0x3f, 0x00, 0x00, 0x00, 0x00, 0x00, 0x00, 0xe0, 0xbf
        /*0070*/ 	.byte	0x00, 0x00, 0x00, 0x00, 0x00, 0x00, 0xf0, 0x3f, 0x00, 0x00, 0x00, 0x00, 0x00, 0x00, 0x00, 0x00
	.type		__cudart_i2opi_d,@object
	.size		__cudart_i2opi_d,(.L_30 - __cudart_i2opi_d)
__cudart_i2opi_d:
        /* <DEDUP_REMOVED lines=9> */
.L_30:


//--------------------- .nv.shared.reserved.0     --------------------------
	.section	.nv.shared.reserved.0,"aw",@nobits
	.weak		__nv_reservedSMEM_offset_0_alias
	.size		__nv_reservedSMEM_offset_0_alias, 0, 64
	.other		__nv_reservedSMEM_offset_0_alias,@"STO_CUDA_RESERVED_SHARED STV_DEFAULT"
__nv_reservedSMEM_offset_0_alias:
	.zero		0
	.zero		64


//--------------------- .nv.global                --------------------------
	.section	.nv.global,"aw",@nobits
.nv.global:
	.type		_ZN34_INTERNAL_3b9f038f_4_k_cu_58ceb3994cuda3std3__48in_placeE,@object
	.size		_ZN34_INTERNAL_3b9f038f_4_k_cu_58ceb3994cuda3std3__48in_placeE,(_ZN34_INTERNAL_3b9f038f_4_k_cu_58ceb3994cuda3std6ranges3__45__cpo8distanceE - _ZN34_INTERNAL_3b9f038f_4_k_cu_58ceb3994cuda3std3__48in_placeE)
_ZN34_INTERNAL_3b9f038f_4_k_cu_58ceb3994cuda3std3__48in_placeE:
	.zero		1
	.type		_ZN34_INTERNAL_3b9f038f_4_k_cu_58ceb3994cuda3std6ranges3__45__cpo8distanceE,@object
	.size		_ZN34_INTERNAL_3b9f038f_4_k_cu_58ceb3994cuda3std6ranges3__45__cpo8distanceE,(_ZN34_INTERNAL_3b9f038f_4_k_cu_58ceb3994cuda3std3__45__cpo6cbeginE - _ZN34_INTERNAL_3b9f038f_4_k_cu_58ceb3994cuda3std6ranges3__45__cpo8distanceE)
_ZN34_INTERNAL_3b9f038f_4_k_cu_58ceb3994cuda3std6ranges3__45__cpo8distanceE:
	.zero		1
	.type		_ZN34_INTERNAL_3b9f038f_4_k_cu_58ceb3994cuda3std3__45__cpo6cbeginE,@object
	.size		_ZN34_INTERNAL_3b9f038f_4_k_cu_58ceb3994cuda3std3__45__cpo6cbeginE,(_ZN34_INTERNAL_3b9f038f_4_k_cu_58ceb3994cuda3std6ranges3__45__cpo7advanceE - _ZN34_INTERNAL_3b9f038f_4_k_cu_58ceb3994cuda3std3__45__cpo6cbeginE)
_ZN34_INTERNAL_3b9f038f_4_k_cu_58ceb3994cuda3std3__45__cpo6cbeginE:
	.zero		1
	.type		_ZN34_INTERNAL_3b9f038f_4_k_cu_58ceb3994cuda3std6ranges3__45__cpo7advanceE,@object
	.size		_ZN34_INTERNAL_3b9f038f_4_k_cu_58ceb3994cuda3std6ranges3__45__cpo7advanceE,(_ZN34_INTERNAL_3b9f038f_4_k_cu_58ceb3994cuda3std3__45__cpo7crbeginE - _ZN34_INTERNAL_3b9f038f_4_k_cu_58ceb3994cuda3std6ranges3__45__cpo7advanceE)
_ZN34_INTERNAL_3b9f038f_4_k_cu_58ceb3994cuda3std6ranges3__45__cpo7advanceE:
	.zero		1
	.type		_ZN34_INTERNAL_3b9f038f_4_k_cu_58ceb3994cuda3std3__45__cpo7crbeginE,@object
	.size		_ZN34_INTERNAL_3b9f038f_4_k_cu_58ceb3994cuda3std3__45__cpo7crbeginE,(_ZN34_INTERNAL_3b9f038f_4_k_cu_58ceb3994cuda3std6ranges3__45__cpo4dataE - _ZN34_INTERNAL_3b9f038f_4_k_cu_58ceb3994cuda3std3__45__cpo7crbeginE)
_ZN34_INTERNAL_3b9f038f_4_k_cu_58ceb3994cuda3std3__45__cpo7crbeginE:
	.zero		1
	.type		_ZN34_INTERNAL_3b9f038f_4_k_cu_58ceb3994cuda3std6ranges3__45__cpo4dataE,@object
	.size		_ZN34_INTERNAL_3b9f038f_4_k_cu_58ceb3994cuda3std6ranges3__45__cpo4dataE,(_ZN34_INTERNAL_3b9f038f_4_k_cu_58ceb3994cuda3std6ranges3__45__cpo5beginE - _ZN34_INTERNAL_3b9f038f_4_k_cu_58ceb3994cuda3std6ranges3__45__cpo4dataE)
_ZN34_INTERNAL_3b9f038f_4_k_cu_58ceb3994cuda3std6ranges3__45__cpo4dataE:
	.zero		1
	.type		_ZN34_INTERNAL_3b9f038f_4_k_cu_58ceb3994cuda3std6ranges3__45__cpo5beginE,@object
	.size		_ZN34_INTERNAL_3b9f038f_4_k_cu_58ceb3994cuda3std6ranges3__45__cpo5beginE,(_ZN34_INTERNAL_3b9f038f_4_k_cu_58ceb3994cuda3std3__436_GLOBAL__N__3b9f038f_4_k_cu_58ceb3996ignoreE - _ZN34_INTERNAL_3b9f038f_4_k_cu_58ceb3994cuda3std6ranges3__45__cpo5beginE)
_ZN34_INTERNAL_3b9f038f_4_k_cu_58ceb3994cuda3std6ranges3__45__cpo5beginE:
	.zero		1
	.type		_ZN34_INTERNAL_3b9f038f_4_k_cu_58ceb3994cuda3std3__436_GLOBAL__N__3b9f038f_4_k_cu_58ceb3996ignoreE,@object
	.size		_ZN34_INTERNAL_3b9f038f_4_k_cu_58ceb3994cuda3std3__436_GLOBAL__N__3b9f038f_4_k_cu_58ceb3996ignoreE,(_ZN34_INTERNAL_3b9f038f_4_k_cu_58ceb3994cuda3std6ranges3__45__cpo4sizeE - _ZN34_INTERNAL_3b9f038f_4_k_cu_58ceb3994cuda3std3__436_GLOBAL__N__3b9f038f_4_k_cu_58ceb3996ignoreE)
_ZN34_INTERNAL_3b9f038f_4_k_cu_58ceb3994cuda3std3__436_GLOBAL__N__3b9f038f_4_k_cu_58ceb3996ignoreE:
	.zero		1
	.type		_ZN34_INTERNAL_3b9f038f_4_k_cu_58ceb3994cuda3std6ranges3__45__cpo4sizeE,@object
	.size		_ZN34_INTERNAL_3b9f038f_4_k_cu_58ceb3994cuda3std6ranges3__45__cpo4sizeE,(_ZN34_INTERNAL_3b9f038f_4_k_cu_58ceb3994cuda3std3__45__cpo5beginE - _ZN34_INTERNAL_3b9f038f_4_k_cu_58ceb3994cuda3std6ranges3__45__cpo4sizeE)
_ZN34_INTERNAL_3b9f038f_4_k_cu_58ceb3994cuda3std6ranges3__45__cpo4sizeE:
	.zero		1
	.type		_ZN34_INTERNAL_3b9f038f_4_k_cu_58ceb3994cuda3std3__45__cpo5beginE,@object
	.size		_ZN34_INTERNAL_3b9f038f_4_k_cu_58ceb3994cuda3std3__45__cpo5beginE,(_ZN34_INTERNAL_3b9f038f_4_k_cu_58ceb3994cuda3std6ranges3__45__cpo6cbeginE - _ZN34_INTERNAL_3b9f038f_4_k_cu_58ceb3994cuda3std3__45__cpo5beginE)
_ZN34_INTERNAL_3b9f038f_4_k_cu_58ceb3994cuda3std3__45__cpo5beginE:
	.zero		1
	.type		_ZN34_INTERNAL_3b9f038f_4_k_cu_58ceb3994cuda3std6ranges3__45__cpo6cbeginE,@object
	.size		_ZN34_INTERNAL_3b9f038f_4_k_cu_58ceb3994cuda3std6ranges3__45__cpo6cbeginE,(_ZN34_INTERNAL_3b9f038f_4_k_cu_58ceb3994cuda3std3__45__cpo6rbeginE - _ZN34_INTERNAL_3b9f038f_4_k_cu_58ceb3994cuda3std6ranges3__45__cpo6cbeginE)
_ZN34_INTERNAL_3b9f038f_4_k_cu_58ceb3994cuda3std6ranges3__45__cpo6cbeginE:
	.zero		1
	.type		_ZN34_INTERNAL_3b9f038f_4_k_cu_58ceb3994cuda3std3__45__cpo6rbeginE,@object
	.size		_ZN34_INTERNAL_3b9f038f_4_k_cu_58ceb3994cuda3std3__45__cpo6rbeginE,(_ZN34_INTERNAL_3b9f038f_4_k_cu_58ceb3994cuda3std6ranges3__45__cpo4nextE - _ZN34_INTERNAL_3b9f038f_4_k_cu_58ceb3994cuda3std3__45__cpo6rbeginE)
_ZN34_INTERNAL_3b9f038f_4_k_cu_58ceb3994cuda3std3__45__cpo6rbeginE:
	.zero		1
	.type		_ZN34_INTERNAL_3b9f038f_4_k_cu_58ceb3994cuda3std6ranges3__45__cpo4nextE,@object
	.size		_ZN34_INTERNAL_3b9f038f_4_k_cu_58ceb3994cuda3std6ranges3__45__cpo4nextE,(_ZN34_INTERNAL_3b9f038f_4_k_cu_58ceb3994cuda3std6ranges3__45__cpo4swapE - _ZN34_INTERNAL_3b9f038f_4_k_cu_58ceb3994cuda3std6ranges3__45__cpo4nextE)
_ZN34_INTERNAL_3b9f038f_4_k_cu_58ceb3994cuda3std6ranges3__45__cpo4nextE:
	.zero		1
	.type		_ZN34_INTERNAL_3b9f038f_4_k_cu_58ceb3994cuda3std6ranges3__45__cpo4swapE,@object
	.size		_ZN34_INTERNAL_3b9f038f_4_k_cu_58ceb3994cuda3std6ranges3__45__cpo4swapE,(_ZN34_INTERNAL_3b9f038f_4_k_cu_58ceb3994cuda3std3__420unreachable_sentinelE - _ZN34_INTERNAL_3b9f038f_4_k_cu_58ceb3994cuda3std6ranges3__45__cpo4swapE)
_ZN34_INTERNAL_3b9f038f_4_k_cu_58ceb3994cuda3std6ranges3__45__cpo4swapE:
	.zero		1
	.type		_ZN34_INTERNAL_3b9f038f_4_k_cu_58ceb3994cuda3std3__420unreachable_sentinelE,@object
	.size		_ZN34_INTERNAL_3b9f038f_4_k_cu_58ceb3994cuda3std3__420unreachable_sentinelE,(_ZN34_INTERNAL_3b9f038f_4_k_cu_58ceb3996thrust24THRUST_300001_SM_1000_NS6system6detail10sequential3seqE - _ZN34_INTERNAL_3b9f038f_4_k_cu_58ceb3994cuda3std3__420unreachable_sentinelE)
_ZN34_INTERNAL_3b9f038f_4_k_cu_58ceb3994cuda3std3__420unreachable_sentinelE:
	.zero		1
	.type		_ZN34_INTERNAL_3b9f038f_4_k_cu_58ceb3996thrust24THRUST_300001_SM_1000_NS6system6detail10sequential3seqE,@object
	.size		_ZN34_INTERNAL_3b9f038f_4_k_cu_58ceb3996thrust24THRUST_300001_SM_1000_NS6system6detail10sequential3seqE,(_ZN34_INTERNAL_3b9f038f_4_k_cu_58ceb3994cuda3std3__45__cpo4cendE - _ZN34_INTERNAL_3b9f038f_4_k_cu_58ceb3996thrust24THRUST_300001_SM_1000_NS6system6detail10sequential3seqE)
_ZN34_INTERNAL_3b9f038f_4_k_cu_58ceb3996thrust24THRUST_300001_SM_1000_NS6system6detail10sequential3seqE:
	.zero		1
	.type		_ZN34_INTERNAL_3b9f038f_4_k_cu_58ceb3994cuda3std3__45__cpo4cendE,@object
	.size		_ZN34_INTERNAL_3b9f038f_4_k_cu_58ceb3994cuda3std3__45__cpo4cendE,(_ZN34_INTERNAL_3b9f038f_4_k_cu_58ceb3994cuda3std6ranges3__45__cpo9iter_swapE - _ZN34_INTERNAL_3b9f038f_4_k_cu_58ceb3994cuda3std3__45__cpo4cendE)
_ZN34_INTERNAL_3b9f038f_4_k_cu_58ceb3994cuda3std3__45__cpo4cendE:
	.zero		1
	.type		_ZN34_INTERNAL_3b9f038f_4_k_cu_58ceb3994cuda3std6ranges3__45__cpo9iter_swapE,@object
	.size		_ZN34_INTERNAL_3b9f038f_4_k_cu_58ceb3994cuda3std6ranges3__45__cpo9iter_swapE,(_ZN34_INTERNAL_3b9f038f_4_k_cu_58ceb3994cuda3std3__45__cpo5crendE - _ZN34_INTERNAL_3b9f038f_4_k_cu_58ceb3994cuda3std6ranges3__45__cpo9iter_swapE)
_ZN34_INTERNAL_3b9f038f_4_k_cu_58ceb3994cuda3std6ranges3__45__cpo9iter_swapE:
	.zero		1
	.type		_ZN34_INTERNAL_3b9f038f_4_k_cu_58ceb3994cuda3std3__45__cpo5crendE,@object
	.size		_ZN34_INTERNAL_3b9f038f_4_k_cu_58ceb3994cuda3std3__45__cpo5crendE,(_ZN34_INTERNAL_3b9f038f_4_k_cu_58ceb3994cuda3std6ranges3__45__cpo5cdataE - _ZN34_INTERNAL_3b9f038f_4_k_cu_58ceb3994cuda3std3__45__cpo5crendE)
_ZN34_INTERNAL_3b9f038f_4_k_cu_58ceb3994cuda3std3__45__cpo5crendE:
	.zero		1
	.type		_ZN34_INTERNAL_3b9f038f_4_k_cu_58ceb3994cuda3std6ranges3__45__cpo5cdataE,@object
	.size		_ZN34_INTERNAL_3b9f038f_4_k_cu_58ceb3994cuda3std6ranges3__45__cpo5cdataE,(_ZN34_INTERNAL_3b9f038f_4_k_cu_58ceb3994cuda3std6ranges3__45__cpo3endE - _ZN34_INTERNAL_3b9f038f_4_k_cu_58ceb3994cuda3std6ranges3__45__cpo5cdataE)
_ZN34_INTERNAL_3b9f038f_4_k_cu_58ceb3994cuda3std6ranges3__45__cpo5cdataE:
	.zero		1
	.type		_ZN34_INTERNAL_3b9f038f_4_k_cu_58ceb3994cuda3std6ranges3__45__cpo3endE,@object
	.size		_ZN34_INTERNAL_3b9f038f_4_k_cu_58ceb3994cuda3std6ranges3__45__cpo3endE,(_ZN34_INTERNAL_3b9f038f_4_k_cu_58ceb3994cuda3std3__419piecewise_constructE - _ZN34_INTERNAL_3b9f038f_4_k_cu_58ceb3994cuda3std6ranges3__45__cpo3endE)
_ZN34_INTERNAL_3b9f038f_4_k_cu_58ceb3994cuda3std6ranges3__45__cpo3endE:
	.zero		1
	.type		_ZN34_INTERNAL_3b9f038f_4_k_cu_58ceb3994cuda3std3__419piecewise_constructE,@object
	.size		_ZN34_INTERNAL_3b9f038f_4_k_cu_58ceb3994cuda3std3__419piecewise_constructE,(_ZN34_INTERNAL_3b9f038f_4_k_cu_58ceb3994cuda3std6ranges3__45__cpo5ssizeE - _ZN34_INTERNAL_3b9f038f_4_k_cu_58ceb3994cuda3std3__419piecewise_constructE)
_ZN34_INTERNAL_3b9f038f_4_k_cu_58ceb3994cuda3std3__419piecewise_constructE:
	.zero		1
	.type		_ZN34_INTERNAL_3b9f038f_4_k_cu_58ceb3994cuda3std6ranges3__45__cpo5ssizeE,@object
	.size		_ZN34_INTERNAL_3b9f038f_4_k_cu_58ceb3994cuda3std6ranges3__45__cpo5ssizeE,(_ZN34_INTERNAL_3b9f038f_4_k_cu_58ceb3994cuda3std3__45__cpo3endE - _ZN34_INTERNAL_3b9f038f_4_k_cu_58ceb3994cuda3std6ranges3__45__cpo5ssizeE)
_ZN34_INTERNAL_3b9f038f_4_k_cu_58ceb3994cuda3std6ranges3__45__cpo5ssizeE:
	.zero		1
	.type		_ZN34_INTERNAL_3b9f038f_4_k_cu_58ceb3994cuda3std3__45__cpo3endE,@object
	.size		_ZN34_INTERNAL_3b9f038f_4_k_cu_58ceb3994cuda3std3__45__cpo3endE,(_ZN34_INTERNAL_3b9f038f_4_k_cu_58ceb3994cuda3std6ranges3__45__cpo4cendE - _ZN34_INTERNAL_3b9f038f_4_k_cu_58ceb3994cuda3std3__45__cpo3endE)
_ZN34_INTERNAL_3b9f038f_4_k_cu_58ceb3994cuda3std3__45__cpo3endE:
	.zero		1
	.type		_ZN34_INTERNAL_3b9f038f_4_k_cu_58ceb3994cuda3std6ranges3__45__cpo4cendE,@object
	.size		_ZN34_INTERNAL_3b9f038f_4_k_cu_58ceb3994cuda3std6ranges3__45__cpo4cendE,(_ZN34_INTERNAL_3b9f038f_4_k_cu_58ceb3994cuda3std3__45__cpo4rendE - _ZN34_INTERNAL_3b9f038f_4_k_cu_58ceb3994cuda3std6ranges3__45__cpo4cendE)
_ZN34_INTERNAL_3b9f038f_4_k_cu_58ceb3994cuda3std6ranges3__45__cpo4cendE:
	.zero		1
	.type		_ZN34_INTERNAL_3b9f038f_4_k_cu_58ceb3994cuda3std3__45__cpo4rendE,@object
	.size		_ZN34_INTERNAL_3b9f038f_4_k_cu_58ceb3994cuda3std3__45__cpo4rendE,(_ZN34_INTERNAL_3b9f038f_4_k_cu_58ceb3994cuda3std6ranges3__45__cpo4prevE - _ZN34_INTERNAL_3b9f038f_4_k_cu_58ceb3994cuda3std3__45__cpo4rendE)
_ZN34_INTERNAL_3b9f038f_4_k_cu_58ceb3994cuda3std3__45__cpo4rendE:
	.zero		1
	.type		_ZN34_INTERNAL_3b9f038f_4_k_cu_58ceb3994cuda3std6ranges3__45__cpo4prevE,@object
	.size		_ZN34_INTERNAL_3b9f038f_4_k_cu_58ceb3994cuda3std6ranges3__45__cpo4prevE,(_ZN34_INTERNAL_3b9f038f_4_k_cu_58ceb3994cuda3std6ranges3__45__cpo9iter_moveE - _ZN34_INTERNAL_3b9f038f_4_k_cu_58ceb3994cuda3std6ranges3__45__cpo4prevE)
_ZN34_INTERNAL_3b9f038f_4_k_cu_58ceb3994cuda3std6ranges3__45__cpo4prevE:
	.zero		1
	.type		_ZN34_INTERNAL_3b9f038f_4_k_cu_58ceb3994cuda3std6ranges3__45__cpo9iter_moveE,@object
	.size		_ZN34_INTERNAL_3b9f038f_4_k_cu_58ceb3994cuda3std6ranges3__45__cpo9iter_moveE,(.L_15 - _ZN34_INTERNAL_3b9f038f_4_k_cu_58ceb3994cuda3std6ranges3__45__cpo9iter_moveE)
_ZN34_INTERNAL_3b9f038f_4_k_cu_58ceb3994cuda3std6ranges3__45__cpo9iter_moveE:
	.zero		1
.L_15:


//--------------------- .nv.constant0._Z8fft_lastPN6thrust24THRUST_300001_SM_1000_NS7complexIdEES3_ii --------------------------
	.section	.nv.constant0._Z8fft_lastPN6thrust24THRUST_300001_SM_1000_NS7complexIdEES3_ii,"a",@progbits
	.sectionflags	@""
	.align	4
.nv.constant0._Z8fft_lastPN6thrust24THRUST_300001_SM_1000_NS7complexIdEES3_ii:
	.zero		920


//--------------------- .nv.constant0._Z5fft_8PN6thrust24THRUST_300001_SM_1000_NS7complexIdEEi --------------------------
	.section	.nv.constant0._Z5fft_8PN6thrust24THRUST_300001_SM_1000_NS7complexIdEEi,"a",@progbits
	.sectionflags	@""
	.align	4
.nv.constant0._Z5fft_8PN6thrust24THRUST_300001_SM_1000_NS7complexIdEEi:
	.zero		908


//--------------------- .nv.constant0._Z6fft_16PN6thrust24THRUST_300001_SM_1000_NS7complexIdEEi --------------------------
	.section	.nv.constant0._Z6fft_16PN6thrust24THRUST_300001_SM_1000_NS7complexIdEEi,"a",@progbits
	.sectionflags	@""
	.align	4
.nv.constant0._Z6fft_16PN6thrust24THRUST_300001_SM_1000_NS7complexIdEEi:
	.zero		908


//--------------------- SYMBOLS --------------------------

	.type		.nv.reservedSmem.offset0,@object
	.size		.nv.reservedSmem.offset0,0x4
